	.target	sm_100a

	.elftype	@"ET_EXEC"


//--------------------- .note.nv.tkinfo           --------------------------
	.section	.note.nv.tkinfo,"",@"SHT_NOTE"
	.sectionflags	@"SHF_NOTE_NV_TKINFO"
	.tkinfo
        /*0018*/ 	.word	0x00000002
        /*0030*/ 	.string	""
        /*0030*/ 	.string	"ptxas"
        /*0030*/ 	.string	"Cuda compilation tools, release 13.0, V13.0.88"
        /*0030*/ 	.string	"Build cuda_13.0.r13.0/compiler.36424714_0"
        /*0030*/ 	.string	"-arch sm_100a -m 64 "



//--------------------- .note.nv.cuinfo           --------------------------
	.section	.note.nv.cuinfo,"",@"SHT_NOTE"
	.sectionflags	@"SHF_NOTE_NV_CUINFO"
        /*0018*/ 	.short	0x0002
        /*001a*/ 	.short	0x0064
        /*001c*/ 	.short	0x0082
	.zero		2


//--------------------- .nv.info                  --------------------------
	.section	.nv.info,"",@"SHT_CUDA_INFO"
	.align	4


	//----- nvinfo : EIATTR_REGCOUNT
	.align		4
        /*0000*/ 	.byte	0x04, 0x2f
        /*0002*/ 	.short	(.L_19 - .L_18)
	.align		4
.L_18:
        /*0004*/ 	.word	index@(_ZN7cutlass13device_kernelINS_4conv6kernel13ConvUniversalINS1_16ConvProblemShapeILNS1_8OperatorE1ELi3EEENS1_10collective14CollectiveConvINS1_47MainloopSm100TmaUmmaWarpSpecializedImplicitGemmILS5_1ELi8ELi3ELi1ELi2EN4cute5tupleIJNSA_1CILi2EEENSC_ILi1EEESE_EEEEENSB_IJNSC_ILi128EEENSC_ILi64EEENSB_IJSI_EEEEEENS_10tfloat32_tESL_NSA_8TiledMMAINSA_8MMA_AtomIJNSA_23SM100_MMA_TF32_2x1SM_SSISL_SL_fLi128ELi64ELNSA_4UMMA5MajorE0ELSQ_1ELNSP_7ScaleInE0ELSR_0EEEEEENSA_6LayoutINSB_IJSE_SE_SE_EEENSB_IJNSC_ILi0EEESW_SW_EEEEENSB_IJNSA_10UnderscoreESZ_SZ_EEEEENS7_6detail27Sm100ImplicitGemmTileTraitsINSA_25SM100_TMA_2SM_LOAD_IM2COLENSA_14ComposedLayoutINSA_7SwizzleILi3ELi4ELi3EEENSA_18smem_ptr_flag_bitsILi32EEENSU_INSB_IJNSC_ILi8EEENSC_ILi32EEEEEENSB_IJS1B_SE_EEEEEEEvEENS13_INSA_18SM100_TMA_2SM_LOADENS15_INS16_ILi2ELi5ELi2EEES19_NSU_INSB_IJS1B_NSC_ILi4EEEEEENSB_IJSE_S1B_EEEEEEEvEEEENS_8epilogue10collective18CollectiveEpilogueINS1Q_23Sm100TmaWarpSpecializedILi3ELi2ELi16ELb1ELb0EEEJNSB_IJSI_SI_SJ_EEENSB_IJNSU_ISI_SE_EENSU_INSB_IJNSC_ILi16EEESD_EEES1L_EEEEESL_NSB_IJNSB_IJllllEEESE_SW_EEESL_S22_NS1Q_6fusion15FusionCallbacksIS1U_NS23_17LinearCombinationISL_fSL_fLNS_15FloatRoundStyleE2EEES1V_S20_JEEENSA_5SM1004TMEM4LOAD26SM100_TMEM_LOAD_32dp32b16xENSA_20SM90_TMA_LOAD_IM2COLENS15_INS16_ILi2ELi4ELi3EEES19_NSU_INSB_IJS1A_S1X_EEENSB_IJS1X_SE_EEEEEEENSA_39AutoVectorizingCopyWithAssumedAlignmentILi128EEENSA_21SM90_TMA_STORE_IM2COLES2I_S2K_S2K_EEEvvEEEEvNT_6ParamsE)
        /*0008*/ 	.word	0x00000055


	//----- nvinfo : EIATTR_FRAME_SIZE
	.align		4
.L_19:
        /*000c*/ 	.byte	0x04, 0x11
        /*000e*/ 	.short	(.L_21 - .L_20)
	.align		4
.L_20:
        /*0010*/ 	.word	index@($__internal_2_$__cuda_sm10x_tcgen05_guardrail_trap_unallocated_columns_being_dealloced)
        /*0014*/ 	.word	0x00000008


	//----- nvinfo : EIATTR_FRAME_SIZE
	.align		4
.L_21:
        /*0018*/ 	.byte	0x04, 0x11
        /*001a*/ 	.short	(.L_23 - .L_22)
	.align		4
.L_22:
        /*001c*/ 	.word	index@($__internal_1_$__cuda_sm10x_tcgen05_guardrail_trap_phase_invalid_during_alloc)
        /*0020*/ 	.word	0x00000008


	//----- nvinfo : EIATTR_FRAME_SIZE
	.align		4
.L_23:
        /*0024*/ 	.byte	0x04, 0x11
        /*0026*/ 	.short	(.L_25 - .L_24)
	.align		4
.L_24:
        /*0028*/ 	.word	index@($__internal_0_$__cuda_sm10x_tcgen05_guardrail_trap_col_being_dealloced_not_returned_by_alloc)
        /*002c*/ 	.word	0x00000008


	//----- nvinfo : EIATTR_FRAME_SIZE
	.align		4
.L_25:
        /*0030*/ 	.byte	0x04, 0x11
        /*0032*/ 	.short	(.L_27 - .L_26)
	.align		4
.L_26:
        /*0034*/ 	.word	index@(_ZN7cutlass13device_kernelINS_4conv6kernel13ConvUniversalINS1_16ConvProblemShapeILNS1_8OperatorE1ELi3EEENS1_10collective14CollectiveConvINS1_47MainloopSm100TmaUmmaWarpSpecializedImplicitGemmILS5_1ELi8ELi3ELi1ELi2EN4cute5tupleIJNSA_1CILi2EEENSC_ILi1EEESE_EEEEENSB_IJNSC_ILi128EEENSC_ILi64EEENSB_IJSI_EEEEEENS_10tfloat32_tESL_NSA_8TiledMMAINSA_8MMA_AtomIJNSA_23SM100_MMA_TF32_2x1SM_SSISL_SL_fLi128ELi64ELNSA_4UMMA5MajorE0ELSQ_1ELNSP_7ScaleInE0ELSR_0EEEEEENSA_6LayoutINSB_IJSE_SE_SE_EEENSB_IJNSC_ILi0EEESW_SW_EEEEENSB_IJNSA_10UnderscoreESZ_SZ_EEEEENS7_6detail27Sm100ImplicitGemmTileTraitsINSA_25SM100_TMA_2SM_LOAD_IM2COLENSA_14ComposedLayoutINSA_7SwizzleILi3ELi4ELi3EEENSA_18smem_ptr_flag_bitsILi32EEENSU_INSB_IJNSC_ILi8EEENSC_ILi32EEEEEENSB_IJS1B_SE_EEEEEEEvEENS13_INSA_18SM100_TMA_2SM_LOADENS15_INS16_ILi2ELi5ELi2EEES19_NSU_INSB_IJS1B_NSC_ILi4EEEEEENSB_IJSE_S1B_EEEEEEEvEEEENS_8epilogue10collective18CollectiveEpilogueINS1Q_23Sm100TmaWarpSpecializedILi3ELi2ELi16ELb1ELb0EEEJNSB_IJSI_SI_SJ_EEENSB_IJNSU_ISI_SE_EENSU_INSB_IJNSC_ILi16EEESD_EEES1L_EEEEESL_NSB_IJNSB_IJllllEEESE_SW_EEESL_S22_NS1Q_6fusion15FusionCallbacksIS1U_NS23_17LinearCombinationISL_fSL_fLNS_15FloatRoundStyleE2EEES1V_S20_JEEENSA_5SM1004TMEM4LOAD26SM100_TMEM_LOAD_32dp32b16xENSA_20SM90_TMA_LOAD_IM2COLENS15_INS16_ILi2ELi4ELi3EEES19_NSU_INSB_IJS1A_S1X_EEENSB_IJS1X_SE_EEEEEEENSA_39AutoVectorizingCopyWithAssumedAlignmentILi128EEENSA_21SM90_TMA_STORE_IM2COLES2I_S2K_S2K_EEEvvEEEEvNT_6ParamsE)
        /*0038*/ 	.word	0x00000008


	//----- nvinfo : EIATTR_MIN_STACK_SIZE
	.align		4
.L_27:
        /*003c*/ 	.byte	0x04, 0x12
        /*003e*/ 	.short	(.L_29 - .L_28)
	.align		4
.L_28:
        /*0040*/ 	.word	index@(_ZN7cutlass13device_kernelINS_4conv6kernel13ConvUniversalINS1_16ConvProblemShapeILNS1_8OperatorE1ELi3EEENS1_10collective14CollectiveConvINS1_47MainloopSm100TmaUmmaWarpSpecializedImplicitGemmILS5_1ELi8ELi3ELi1ELi2EN4cute5tupleIJNSA_1CILi2EEENSC_ILi1EEESE_EEEEENSB_IJNSC_ILi128EEENSC_ILi64EEENSB_IJSI_EEEEEENS_10tfloat32_tESL_NSA_8TiledMMAINSA_8MMA_AtomIJNSA_23SM100_MMA_TF32_2x1SM_SSISL_SL_fLi128ELi64ELNSA_4UMMA5MajorE0ELSQ_1ELNSP_7ScaleInE0ELSR_0EEEEEENSA_6LayoutINSB_IJSE_SE_SE_EEENSB_IJNSC_ILi0EEESW_SW_EEEEENSB_IJNSA_10UnderscoreESZ_SZ_EEEEENS7_6detail27Sm100ImplicitGemmTileTraitsINSA_25SM100_TMA_2SM_LOAD_IM2COLENSA_14ComposedLayoutINSA_7SwizzleILi3ELi4ELi3EEENSA_18smem_ptr_flag_bitsILi32EEENSU_INSB_IJNSC_ILi8EEENSC_ILi32EEEEEENSB_IJS1B_SE_EEEEEEEvEENS13_INSA_18SM100_TMA_2SM_LOADENS15_INS16_ILi2ELi5ELi2EEES19_NSU_INSB_IJS1B_NSC_ILi4EEEEEENSB_IJSE_S1B_EEEEEEEvEEEENS_8epilogue10collective18CollectiveEpilogueINS1Q_23Sm100TmaWarpSpecializedILi3ELi2ELi16ELb1ELb0EEEJNSB_IJSI_SI_SJ_EEENSB_IJNSU_ISI_SE_EENSU_INSB_IJNSC_ILi16EEESD_EEES1L_EEEEESL_NSB_IJNSB_IJllllEEESE_SW_EEESL_S22_NS1Q_6fusion15FusionCallbacksIS1U_NS23_17LinearCombinationISL_fSL_fLNS_15FloatRoundStyleE2EEES1V_S20_JEEENSA_5SM1004TMEM4LOAD26SM100_TMEM_LOAD_32dp32b16xENSA_20SM90_TMA_LOAD_IM2COLENS15_INS16_ILi2ELi4ELi3EEES19_NSU_INSB_IJS1A_S1X_EEENSB_IJS1X_SE_EEEEEEENSA_39AutoVectorizingCopyWithAssumedAlignmentILi128EEENSA_21SM90_TMA_STORE_IM2COLES2I_S2K_S2K_EEEvvEEEEvNT_6ParamsE)
        /*0044*/ 	.word	0x00000008
.L_29:


//--------------------- .nv.compat                --------------------------
	.section	.nv.compat,"",@"SHT_CUDA_COMPAT_INFO"
	.align	4
        /*0000*/ 	.byte	0x02, 0x09, 0x01, 0x00, 0x02, 0x02, 0x02, 0x00, 0x02, 0x05, 0x05, 0x00, 0x03, 0x07, 0x01, 0x01
        /*0010*/ 	.byte	0x02, 0x03, 0x01, 0x00, 0x02, 0x06, 0x01, 0x00, 0x04, 0x0b, 0x08, 0x00, 0x09, 0x00, 0x00, 0x00
        /*0020*/ 	.byte	0x00, 0x00, 0x00, 0x00


//--------------------- .nv.info._ZN7cutlass13device_kernelINS_4conv6kernel13ConvUniversalINS1_16ConvProblemShapeILNS1_8OperatorE1ELi3EEENS1_10collective14CollectiveConvINS1_47MainloopSm100TmaUmmaWarpSpecializedImplicitGemmILS5_1ELi8ELi3ELi1ELi2EN4cute5tupleIJNSA_1CILi2EEENSC_ILi1EEESE_EEEEENSB_IJNSC_ILi128EEENSC_ILi64EEENSB_IJSI_EEEEEENS_10tfloat32_tESL_NSA_8TiledMMAINSA_8MMA_AtomIJNSA_23SM100_MMA_TF32_2x1SM_SSISL_SL_fLi128ELi64ELNSA_4UMMA5MajorE0ELSQ_1ELNSP_7ScaleInE0ELSR_0EEEEEENSA_6LayoutINSB_IJSE_SE_SE_EEENSB_IJNSC_ILi0EEESW_SW_EEEEENSB_IJNSA_10UnderscoreESZ_SZ_EEEEENS7_6detail27Sm100ImplicitGemmTileTraitsINSA_25SM100_TMA_2SM_LOAD_IM2COLENSA_14ComposedLayoutINSA_7SwizzleILi3ELi4ELi3EEENSA_18smem_ptr_flag_bitsILi32EEENSU_INSB_IJNSC_ILi8EEENSC_ILi32EEEEEENSB_IJS1B_SE_EEEEEEEvEENS13_INSA_18SM100_TMA_2SM_LOADENS15_INS16_ILi2ELi5ELi2EEES19_NSU_INSB_IJS1B_NSC_ILi4EEEEEENSB_IJSE_S1B_EEEEEEEvEEEENS_8epilogue10collective18CollectiveEpilogueINS1Q_23Sm100TmaWarpSpecializedILi3ELi2ELi16ELb1ELb0EEEJNSB_IJSI_SI_SJ_EEENSB_IJNSU_ISI_SE_EENSU_INSB_IJNSC_ILi16EEESD_EEES1L_EEEEESL_NSB_IJNSB_IJllllEEESE_SW_EEESL_S22_NS1Q_6fusion15FusionCallbacksIS1U_NS23_17LinearCombinationISL_fSL_fLNS_15FloatRoundStyleE2EEES1V_S20_JEEENSA_5SM1004TMEM4LOAD26SM100_TMEM_LOAD_32dp32b16xENSA_20SM90_TMA_LOAD_IM2COLENS15_INS16_ILi2ELi4ELi3EEES19_NSU_INSB_IJS1A_S1X_EEENSB_IJS1X_SE_EEEEEEENSA_39AutoVectorizingCopyWithAssumedAlignmentILi128EEENSA_21SM90_TMA_STORE_IM2COLES2I_S2K_S2K_EEEvvEEEEvNT_6ParamsE --------------------------
	.section	.nv.info._ZN7cutlass13device_kernelINS_4conv6kernel13ConvUniversalINS1_16ConvProblemShapeILNS1_8OperatorE1ELi3EEENS1_10collective14CollectiveConvINS1_47MainloopSm100TmaUmmaWarpSpecializedImplicitGemmILS5_1ELi8ELi3ELi1ELi2EN4cute5tupleIJNSA_1CILi2EEENSC_ILi1EEESE_EEEEENSB_IJNSC_ILi128EEENSC_ILi64EEENSB_IJSI_EEEEEENS_10tfloat32_tESL_NSA_8TiledMMAINSA_8MMA_AtomIJNSA_23SM100_MMA_TF32_2x1SM_SSISL_SL_fLi128ELi64ELNSA_4UMMA5MajorE0ELSQ_1ELNSP_7ScaleInE0ELSR_0EEEEEENSA_6LayoutINSB_IJSE_SE_SE_EEENSB_IJNSC_ILi0EEESW_SW_EEEEENSB_IJNSA_10UnderscoreESZ_SZ_EEEEENS7_6detail27Sm100ImplicitGemmTileTraitsINSA_25SM100_TMA_2SM_LOAD_IM2COLENSA_14ComposedLayoutINSA_7SwizzleILi3ELi4ELi3EEENSA_18smem_ptr_flag_bitsILi32EEENSU_INSB_IJNSC_ILi8EEENSC_ILi32EEEEEENSB_IJS1B_SE_EEEEEEEvEENS13_INSA_18SM100_TMA_2SM_LOADENS15_INS16_ILi2ELi5ELi2EEES19_NSU_INSB_IJS1B_NSC_ILi4EEEEEENSB_IJSE_S1B_EEEEEEEvEEEENS_8epilogue10collective18CollectiveEpilogueINS1Q_23Sm100TmaWarpSpecializedILi3ELi2ELi16ELb1ELb0EEEJNSB_IJSI_SI_SJ_EEENSB_IJNSU_ISI_SE_EENSU_INSB_IJNSC_ILi16EEESD_EEES1L_EEEEESL_NSB_IJNSB_IJllllEEESE_SW_EEESL_S22_NS1Q_6fusion15FusionCallbacksIS1U_NS23_17LinearCombinationISL_fSL_fLNS_15FloatRoundStyleE2EEES1V_S20_JEEENSA_5SM1004TMEM4LOAD26SM100_TMEM_LOAD_32dp32b16xENSA_20SM90_TMA_LOAD_IM2COLENS15_INS16_ILi2ELi4ELi3EEES19_NSU_INSB_IJS1A_S1X_EEENSB_IJS1X_SE_EEEEEEENSA_39AutoVectorizingCopyWithAssumedAlignmentILi128EEENSA_21SM90_TMA_STORE_IM2COLES2I_S2K_S2K_EEEvvEEEEvNT_6ParamsE,"",@"SHT_CUDA_INFO"
	.sectionflags	@""
	.align	4


	//----- nvinfo : EIATTR_CUDA_API_VERSION
	.align		4
        /*0000*/ 	.byte	0x04, 0x37
        /*0002*/ 	.short	(.L_31 - .L_30)
.L_30:
        /*0004*/ 	.word	0x00000082


	//----- nvinfo : EIATTR_KPARAM_INFO
	.align		4
.L_31:
        /*0008*/ 	.byte	0x04, 0x17
        /*000a*/ 	.short	(.L_33 - .L_32)
.L_32:
        /*000c*/ 	.word	0x00000000
        /*0010*/ 	.short	0x0000
        /*0012*/ 	.short	0x0000
        /*0014*/ 	.byte	0x00, 0xf0, 0x01, 0x24


	//----- nvinfo : EIATTR_AT_ENTRY_FRAGMENTS
	.align		4
.L_33:
        /*0018*/ 	.byte	0x04, 0x4f
        /*001a*/ 	.short	(.L_35 - .L_34)


	//   ....[0]....
.L_34:
        /*001c*/ 	.word	0x00000007


	//----- nvinfo : EIATTR_RESERVED_SMEM_USED
	.align		4
.L_35:
        /*0020*/ 	.byte	0x01, 0x41
	.zero		2


	//----- nvinfo : EIATTR_SPARSE_MMA_MASK
	.align		4
        /*0024*/ 	.byte	0x03, 0x50
        /*0026*/ 	.short	0x0000


	//----- nvinfo : EIATTR_TCGEN05_2CTA_USED
	.align		4
        /*0028*/ 	.byte	0x01, 0x52
	.zero		2


	//----- nvinfo : EIATTR_MAXREG_COUNT
	.align		4
        /*002c*/ 	.byte	0x03, 0x1b
        /*002e*/ 	.short	0x00ff


	//----- nvinfo : EIATTR_NUM_BARRIERS
	.align		4
        /*0030*/ 	.byte	0x02, 0x4c
        /*0032*/ 	.byte	0x07
	.zero		1


	//----- nvinfo : EIATTR_EXTERNS
	.align		4
        /*0034*/ 	.byte	0x04, 0x0f
        /*0036*/ 	.short	(.L_37 - .L_36)


	//   ....[0]....
	.align		4
.L_36:
        /*0038*/ 	.word	index@(__assertfail)


	//----- nvinfo : EIATTR_MERCURY_ISA_VERSION
	.align		4
.L_37:
        /*003c*/ 	.byte	0x03, 0x5f
        /*003e*/ 	.short	0x0101


	//----- nvinfo : EIATTR_INT_WARP_WIDE_INSTR_OFFSETS
	.align		4
        /*0040*/ 	.byte	0x04, 0x31
        /*0042*/ 	.short	(.L_39 - .L_38)


	//   ....[0]....
.L_38:
        /*0044*/ 	.word	0x00000cb0


	//   ....[1]....
        /*0048*/ 	.word	0x00000d60


	//   ....[2]....
        /*004c*/ 	.word	0x00007230


	//   ....[3]....
        /*0050*/ 	.word	0x00007250


	//   ....[4]....
        /*0054*/ 	.word	0x00007280


	//   ....[5]....
        /*0058*/ 	.word	0x00007fa0


	//   ....[6]....
        /*005c*/ 	.word	0x00008100


	//   ....[7]....
        /*0060*/ 	.word	0x00008160


	//   ....[8]....
        /*0064*/ 	.word	0x00008300


	//   ....[9]....
        /*0068*/ 	.word	0x000083e0


	//   ....[10]....
        /*006c*/ 	.word	0x00008470


	//----- nvinfo : EIATTR_COOP_GROUP_MASK_REGIDS
	.align		4
.L_39:
        /*0070*/ 	.byte	0x04, 0x29
        /*0072*/ 	.short	(.L_41 - .L_40)


	//   ....[0]....
.L_40:
        /*0074*/ 	.word	0xffffffff


	//   ....[1]....
        /*0078*/ 	.word	0xffffffff


	//   ....[2]....
        /*007c*/ 	.word	0xffffffff


	//   ....[3]....
        /*0080*/ 	.word	0xffffffff


	//   ....[4]....
        /*0084*/ 	.word	0xffffffff


	//   ....[5]....
        /*0088*/ 	.word	0xffffffff


	//   ....[6]....
        /*008c*/ 	.word	0xffffffff


	//   ....[7]....
        /*0090*/ 	.word	0xffffffff


	//   ....[8]....
        /*0094*/ 	.word	0xffffffff


	//   ....[9]....
        /*0098*/ 	.word	0xffffffff


	//   ....[10]....
        /*009c*/ 	.word	0xffffffff


	//   ....[11]....
        /*00a0*/ 	.word	0xffffffff


	//   ....[12]....
        /*00a4*/ 	.word	0xffffffff


	//----- nvinfo : EIATTR_COOP_GROUP_INSTR_OFFSETS
	.align		4
.L_41:
        /*00a8*/ 	.byte	0x04, 0x28
        /*00aa*/ 	.short	(.L_43 - .L_42)


	//   ....[0]....
.L_42:
        /*00ac*/ 	.word	0x000000d0


	//   ....[1]....
        /*00b0*/ 	.word	0x00000540


	//   ....[2]....
        /*00b4*/ 	.word	0x00000760


	//   ....[3]....
        /*00b8*/ 	.word	0x000008e0


	//   ....[4]....
        /*00bc*/ 	.word	0x000009e0


	//   ....[5]....
        /*00c0*/ 	.word	0x00000b30


	//   ....[6]....
        /*00c4*/ 	.word	0x00000dd0


	//   ....[7]....
        /*00c8*/ 	.word	0x00004f20


	//   ....[8]....
        /*00cc*/ 	.word	0x00005f10


	//   ....[9]....
        /*00d0*/ 	.word	0x000063e0


	//   ....[10]....
        /*00d4*/ 	.word	0x00006410


	//   ....[11]....
        /*00d8*/ 	.word	0x00007150


	//   ....[12]....
        /*00dc*/ 	.word	0x00007350


	//----- nvinfo : EIATTR_VRC_CTA_INIT_COUNT
	.align		4
.L_43:
        /*00e0*/ 	.byte	0x02, 0x4a
        /*00e2*/ 	.byte	0x80
	.zero		1


	//----- nvinfo : EIATTR_SYSCALL_OFFSETS
	.align		4
        /*00e4*/ 	.byte	0x04, 0x46
        /*00e6*/ 	.short	(.L_45 - .L_44)


	//   ....[0]....
.L_44:
        /*00e8*/ 	.word	0x00009130


	//   ....[1]....
        /*00ec*/ 	.word	0x00009220


	//   ....[2]....
        /*00f0*/ 	.word	0x00009c60


	//   ....[3]....
        /*00f4*/ 	.word	0x0000a6c0


	//----- nvinfo : EIATTR_MBARRIER_INSTR_OFFSETS
	.align		4
.L_45:
        /*00f8*/ 	.byte	0x04, 0x39
        /*00fa*/ 	.short	(.L_47 - .L_46)


	//   ....[0]....
.L_46:
        /*00fc*/ 	.word	0x00000650
        /*0100*/ 	.word	0x000000ff
        /*0104*/ 	.word	0x00000000
        /*0108*/ 	.short	0x0100
        /*010a*/ 	.byte	0x04
	.zero		1


	//   ....[1]....
        /*010c*/ 	.word	0x00000660
        /*0110*/ 	.word	0x000000ff
        /*0114*/ 	.word	0x00000040
        /*0118*/ 	.short	0x0100
        /*011a*/ 	.byte	0x04
	.zero		1


	//   ....[2]....
        /*011c*/ 	.word	0x00000670
        /*0120*/ 	.word	0x000000ff
        /*0124*/ 	.word	0x00000008
        /*0128*/ 	.short	0x0100
        /*012a*/ 	.byte	0x04
	.zero		1


	//   ....[3]....
        /*012c*/ 	.word	0x00000680
        /*0130*/ 	.word	0x000000ff
        /*0134*/ 	.word	0x00000048
        /*0138*/ 	.short	0x0100
        /*013a*/ 	.byte	0x04
	.zero		1


	//   ....[4]....
        /*013c*/ 	.word	0x00000690
        /*0140*/ 	.word	0x000000ff
        /*0144*/ 	.word	0x00000010
        /*0148*/ 	.short	0x0100
        /*014a*/ 	.byte	0x04
	.zero		1


	//   ....[5]....
        /*014c*/ 	.word	0x000006a0
        /*0150*/ 	.word	0x000000ff
        /*0154*/ 	.word	0x00000050
        /*0158*/ 	.short	0x0100
        /*015a*/ 	.byte	0x04
	.zero		1


	//   ....[6]....
        /*015c*/ 	.word	0x000006b0
        /*0160*/ 	.word	0x000000ff
        /*0164*/ 	.word	0x00000018
        /*0168*/ 	.short	0x0100
        /*016a*/ 	.byte	0x04
	.zero		1


	//   ....[7]....
        /*016c*/ 	.word	0x000006c0
        /*0170*/ 	.word	0x000000ff
        /*0174*/ 	.word	0x00000058
        /*0178*/ 	.short	0x0100
        /*017a*/ 	.byte	0x04
	.zero		1


	//   ....[8]....
        /*017c*/ 	.word	0x000006d0
        /*0180*/ 	.word	0x000000ff
        /*0184*/ 	.word	0x00000020
        /*0188*/ 	.short	0x0100
        /*018a*/ 	.byte	0x04
	.zero		1


	//   ....[9]....
        /*018c*/ 	.word	0x000006e0
        /*0190*/ 	.word	0x000000ff
        /*0194*/ 	.word	0x00000060
        /*0198*/ 	.short	0x0100
        /*019a*/ 	.byte	0x04
	.zero		1


	//   ....[10]....
        /*019c*/ 	.word	0x000006f0
        /*01a0*/ 	.word	0x000000ff
        /*01a4*/ 	.word	0x00000028
        /*01a8*/ 	.short	0x0100
        /*01aa*/ 	.byte	0x04
	.zero		1


	//   ....[11]....
        /*01ac*/ 	.word	0x00000700
        /*01b0*/ 	.word	0x000000ff
        /*01b4*/ 	.word	0x00000068
        /*01b8*/ 	.short	0x0100
        /*01ba*/ 	.byte	0x04
	.zero		1


	//   ....[12]....
        /*01bc*/ 	.word	0x00000710
        /*01c0*/ 	.word	0x000000ff
        /*01c4*/ 	.word	0x00000030
        /*01c8*/ 	.short	0x0100
        /*01ca*/ 	.byte	0x04
	.zero		1


	//   ....[13]....
        /*01cc*/ 	.word	0x00000720
        /*01d0*/ 	.word	0x000000ff
        /*01d4*/ 	.word	0x00000070
        /*01d8*/ 	.short	0x0100
        /*01da*/ 	.byte	0x04
	.zero		1


	//   ....[14]....
        /*01dc*/ 	.word	0x00000730
        /*01e0*/ 	.word	0x000000ff
        /*01e4*/ 	.word	0x00000038
        /*01e8*/ 	.short	0x0100
        /*01ea*/ 	.byte	0x04
	.zero		1


	//   ....[15]....
        /*01ec*/ 	.word	0x00000740
        /*01f0*/ 	.word	0x000000ff
        /*01f4*/ 	.word	0x00000078
        /*01f8*/ 	.short	0x0100
        /*01fa*/ 	.byte	0x04
	.zero		1


	//   ....[16]....
        /*01fc*/ 	.word	0x00000870
        /*0200*/ 	.word	0x000000ff
        /*0204*/ 	.word	0x00000080
        /*0208*/ 	.short	0x0100
        /*020a*/ 	.byte	0x04
	.zero		1


	//   ....[17]....
        /*020c*/ 	.word	0x00000880
        /*0210*/ 	.word	0x000000ff
        /*0214*/ 	.word	0x00000098
        /*0218*/ 	.short	0x0100
        /*021a*/ 	.byte	0x04
	.zero		1


	//   ....[18]....
        /*021c*/ 	.word	0x00000890
        /*0220*/ 	.word	0x000000ff
        /*0224*/ 	.word	0x00000088
        /*0228*/ 	.short	0x0100
        /*022a*/ 	.byte	0x04
	.zero		1


	//   ....[19]....
        /*022c*/ 	.word	0x000008a0
        /*0230*/ 	.word	0x000000ff
        /*0234*/ 	.word	0x000000a0
        /*0238*/ 	.short	0x0100
        /*023a*/ 	.byte	0x04
	.zero		1


	//   ....[20]....
        /*023c*/ 	.word	0x000008b0
        /*0240*/ 	.word	0x000000ff
        /*0244*/ 	.word	0x00000090
        /*0248*/ 	.short	0x0100
        /*024a*/ 	.byte	0x04
	.zero		1


	//   ....[21]....
        /*024c*/ 	.word	0x000008c0
        /*0250*/ 	.word	0x000000ff
        /*0254*/ 	.word	0x000000a8
        /*0258*/ 	.short	0x0100
        /*025a*/ 	.byte	0x04
	.zero		1


	//   ....[22]....
        /*025c*/ 	.word	0x000009b0
        /*0260*/ 	.word	0x000000ff
        /*0264*/ 	.word	0x000000b0
        /*0268*/ 	.short	0x0100
        /*026a*/ 	.byte	0x04
	.zero		1


	//   ....[23]....
        /*026c*/ 	.word	0x000009c0
        /*0270*/ 	.word	0x000000ff
        /*0274*/ 	.word	0x000000b8
        /*0278*/ 	.short	0x0100
        /*027a*/ 	.byte	0x04
	.zero		1


	//   ....[24]....
        /*027c*/ 	.word	0x00000b00
        /*0280*/ 	.word	0x000000ff
        /*0284*/ 	.word	0x000000c0
        /*0288*/ 	.short	0x0100
        /*028a*/ 	.byte	0x06
	.zero		1


	//   ....[25]....
        /*028c*/ 	.word	0x00000b10
        /*0290*/ 	.word	0x000000ff
        /*0294*/ 	.word	0x000000c8
        /*0298*/ 	.short	0x0100
        /*029a*/ 	.byte	0x06
	.zero		1


	//   ....[26]....
        /*029c*/ 	.word	0x00000c50
        /*02a0*/ 	.word	0x000000ff
        /*02a4*/ 	.word	0x000000d0
        /*02a8*/ 	.short	0x0100
        /*02aa*/ 	.byte	0x04
	.zero		1


	//   ....[27]....
        /*02ac*/ 	.word	0x00000c60
        /*02b0*/ 	.word	0x000000ff
        /*02b4*/ 	.word	0x000000e0
        /*02b8*/ 	.short	0x0100
        /*02ba*/ 	.byte	0x04
	.zero		1


	//   ....[28]....
        /*02bc*/ 	.word	0x00000c70
        /*02c0*/ 	.word	0x000000ff
        /*02c4*/ 	.word	0x000000d8
        /*02c8*/ 	.short	0x0100
        /*02ca*/ 	.byte	0x04
	.zero		1


	//   ....[29]....
        /*02cc*/ 	.word	0x00000c80
        /*02d0*/ 	.word	0x000000ff
        /*02d4*/ 	.word	0x000000e8
        /*02d8*/ 	.short	0x0100
        /*02da*/ 	.byte	0x04
	.zero		1


	//   ....[30]....
        /*02dc*/ 	.word	0x00000d80
        /*02e0*/ 	.word	0x000000ff
        /*02e4*/ 	.word	0x000000f0
        /*02e8*/ 	.short	0x0100
        /*02ea*/ 	.byte	0x06
	.zero		1


	//   ....[31]....
        /*02ec*/ 	.word	0x000019a0
        /*02f0*/ 	.word	0x000000ff
        /*02f4*/ 	.word	0x00000040
        /*02f8*/ 	.short	0x010a
        /*02fa*/ 	.byte	0x04
	.zero		1


	//   ....[32]....
        /*02fc*/ 	.word	0x000027b0
        /*0300*/ 	.word	0x000000ff
        /*0304*/ 	.word	0x00000040
        /*0308*/ 	.short	0x010a
        /*030a*/ 	.byte	0x0c
	.zero		1


	//   ....[33]....
        /*030c*/ 	.word	0x00002b50
        /*0310*/ 	.word	0x000000ff
        /*0314*/ 	.word	0x00000040
        /*0318*/ 	.short	0x010a
        /*031a*/ 	.byte	0x09
	.zero		1


	//   ....[34]....
        /*031c*/ 	.word	0x00003510
        /*0320*/ 	.word	0x000000ff
        /*0324*/ 	.word	0x000000b8
        /*0328*/ 	.short	0x0101
        /*032a*/ 	.byte	0x3f
	.zero		1


	//   ....[35]....
        /*032c*/ 	.word	0x00003560
        /*0330*/ 	.word	0x000000ff
        /*0334*/ 	.word	0x00000040
        /*0338*/ 	.short	0x010a
        /*033a*/ 	.byte	0x04
	.zero		1


	//   ....[36]....
        /*033c*/ 	.word	0x000042b0
        /*0340*/ 	.word	0x000000ff
        /*0344*/ 	.word	0x00000040
        /*0348*/ 	.short	0x010a
        /*034a*/ 	.byte	0x07
	.zero		1


	//   ....[37]....
        /*034c*/ 	.word	0x000046b0
        /*0350*/ 	.word	0x000000ff
        /*0354*/ 	.word	0x00000040
        /*0358*/ 	.short	0x010a
        /*035a*/ 	.byte	0x08
	.zero		1


	//   ....[38]....
        /*035c*/ 	.word	0x00004f30
        /*0360*/ 	.word	0x000000ff
        /*0364*/ 	.word	0x000000c0
        /*0368*/ 	.short	0x010a
        /*036a*/ 	.byte	0x3f
	.zero		1


	//   ....[39]....
        /*036c*/ 	.word	0x00005010
        /*0370*/ 	.word	0x000000ff
        /*0374*/ 	.word	0x00000000
        /*0378*/ 	.short	0x0101
        /*037a*/ 	.byte	0x04
	.zero		1


	//   ....[40]....
        /*037c*/ 	.word	0x00005700
        /*0380*/ 	.word	0x000000ff
        /*0384*/ 	.word	0x00000000
        /*0388*/ 	.short	0x010a
        /*038a*/ 	.byte	0x04
	.zero		1


	//   ....[41]....
        /*038c*/ 	.word	0x000057b0
        /*0390*/ 	.word	0x000000ff
        /*0394*/ 	.word	0x00000000
        /*0398*/ 	.short	0x010a
        /*039a*/ 	.byte	0x05
	.zero		1


	//   ....[42]....
        /*039c*/ 	.word	0x00005850
        /*03a0*/ 	.word	0x000000ff
        /*03a4*/ 	.word	0x00000000
        /*03a8*/ 	.short	0x010a
        /*03aa*/ 	.byte	0x05
	.zero		1


	//   ....[43]....
        /*03ac*/ 	.word	0x000058f0
        /*03b0*/ 	.word	0x000000ff
        /*03b4*/ 	.word	0x00000000
        /*03b8*/ 	.short	0x010a
        /*03ba*/ 	.byte	0x05
	.zero		1


	//   ....[44]....
        /*03bc*/ 	.word	0x00005990
        /*03c0*/ 	.word	0x000000ff
        /*03c4*/ 	.word	0x00000000
        /*03c8*/ 	.short	0x010a
        /*03ca*/ 	.byte	0x05
	.zero		1


	//   ....[45]....
        /*03cc*/ 	.word	0x00005a30
        /*03d0*/ 	.word	0x000000ff
        /*03d4*/ 	.word	0x00000000
        /*03d8*/ 	.short	0x010a
        /*03da*/ 	.byte	0x05
	.zero		1


	//   ....[46]....
        /*03dc*/ 	.word	0x00005ad0
        /*03e0*/ 	.word	0x000000ff
        /*03e4*/ 	.word	0x00000000
        /*03e8*/ 	.short	0x010a
        /*03ea*/ 	.byte	0x05
	.zero		1


	//   ....[47]....
        /*03ec*/ 	.word	0x00005b80
        /*03f0*/ 	.word	0x00000000
        /*03f4*/ 	.word	0x00000000
        /*03f8*/ 	.short	0x010a
        /*03fa*/ 	.byte	0xff
	.zero		1


	//   ....[48]....
        /*03fc*/ 	.word	0x00005cd0
        /*0400*/ 	.word	0x000000ff
        /*0404*/ 	.word	0x000000c8
        /*0408*/ 	.short	0x010a
        /*040a*/ 	.byte	0x04
	.zero		1


	//   ....[49]....
        /*040c*/ 	.word	0x00005d70
        /*0410*/ 	.word	0x000000ff
        /*0414*/ 	.word	0x000000c0
        /*0418*/ 	.short	0x010a
        /*041a*/ 	.byte	0x04
	.zero		1


	//   ....[50]....
        /*041c*/ 	.word	0x00005e10
        /*0420*/ 	.word	0x000000ff
        /*0424*/ 	.word	0x00000000
        /*0428*/ 	.short	0x0101
        /*042a*/ 	.byte	0x05
	.zero		1


	//   ....[51]....
        /*042c*/ 	.word	0x00005e50
        /*0430*/ 	.word	0x000000ff
        /*0434*/ 	.word	0x000000c8
        /*0438*/ 	.short	0x0106
        /*043a*/ 	.byte	0x04
	.zero		1


	//   ....[52]....
        /*043c*/ 	.word	0x00005e90
        /*0440*/ 	.word	0x00000000
        /*0444*/ 	.word	0x000000c8
        /*0448*/ 	.short	0x010a
        /*044a*/ 	.byte	0xff
	.zero		1


	//   ....[53]....
        /*044c*/ 	.word	0x000060e0
        /*0450*/ 	.word	0x000000ff
        /*0454*/ 	.word	0x00000008
        /*0458*/ 	.short	0x010a
        /*045a*/ 	.byte	0x05
	.zero		1


	//   ....[54]....
        /*045c*/ 	.word	0x00006100
        /*0460*/ 	.word	0x000000ff
        /*0464*/ 	.word	0x00000008
        /*0468*/ 	.short	0x010a
        /*046a*/ 	.byte	0x05
	.zero		1


	//   ....[55]....
        /*046c*/ 	.word	0x00006290
        /*0470*/ 	.word	0x000000ff
        /*0474*/ 	.word	0x00000008
        /*0478*/ 	.short	0x010a
        /*047a*/ 	.byte	0x05
	.zero		1


	//   ....[56]....
        /*047c*/ 	.word	0x000062b0
        /*0480*/ 	.word	0x000000ff
        /*0484*/ 	.word	0x00000008
        /*0488*/ 	.short	0x010a
        /*048a*/ 	.byte	0x05
	.zero		1


	//   ....[57]....
        /*048c*/ 	.word	0x00006370
        /*0490*/ 	.word	0x000000ff
        /*0494*/ 	.word	0x00000000
        /*0498*/ 	.short	0x0101
        /*049a*/ 	.byte	0x04
	.zero		1


	//   ....[58]....
        /*049c*/ 	.word	0x00006770
        /*04a0*/ 	.word	0x000000ff
        /*04a4*/ 	.word	0x000000c0
        /*04a8*/ 	.short	0x010a
        /*04aa*/ 	.byte	0x16
	.zero		1


	//   ....[59]....
        /*04ac*/ 	.word	0x00006810
        /*04b0*/ 	.word	0x000000ff
        /*04b4*/ 	.word	0x00000000
        /*04b8*/ 	.short	0x0101
        /*04ba*/ 	.byte	0x2a
	.zero		1


	//   ....[60]....
        /*04bc*/ 	.word	0x00006850
        /*04c0*/ 	.word	0x000000ff
        /*04c4*/ 	.word	0x000000e0
        /*04c8*/ 	.short	0x010a
        /*04ca*/ 	.byte	0x1b
	.zero		1


	//   ....[61]....
        /*04cc*/ 	.word	0x000068f0
        /*04d0*/ 	.word	0x000000ff
        /*04d4*/ 	.word	0x00000000
        /*04d8*/ 	.short	0x010a
        /*04da*/ 	.byte	0x04
	.zero		1


	//   ....[62]....
        /*04dc*/ 	.word	0x00006940
        /*04e0*/ 	.word	0x000000ff
        /*04e4*/ 	.word	0x00000000
        /*04e8*/ 	.short	0x010a
        /*04ea*/ 	.byte	0x14
	.zero		1


	//   ....[63]....
        /*04ec*/ 	.word	0x00006a90
        /*04f0*/ 	.word	0x000000ff
        /*04f4*/ 	.word	0x00000000
        /*04f8*/ 	.short	0x010a
        /*04fa*/ 	.byte	0x05
	.zero		1


	//   ....[64]....
        /*04fc*/ 	.word	0x00006f40
        /*0500*/ 	.word	0x000000ff
        /*0504*/ 	.word	0x00000000
        /*0508*/ 	.short	0x010a
        /*050a*/ 	.byte	0x04
	.zero		1


	//   ....[65]....
        /*050c*/ 	.word	0x00006fe0
        /*0510*/ 	.word	0x00000002
        /*0514*/ 	.word	0x00000000
        /*0518*/ 	.short	0x010a
        /*051a*/ 	.byte	0xff
	.zero		1


	//   ....[66]....
        /*051c*/ 	.word	0x00007020
        /*0520*/ 	.word	0x00000002
        /*0524*/ 	.word	0x00000000
        /*0528*/ 	.short	0x010a
        /*052a*/ 	.byte	0xff
	.zero		1


	//   ....[67]....
        /*052c*/ 	.word	0x00007090
        /*0530*/ 	.word	0x000000ff
        /*0534*/ 	.word	0x00000000
        /*0538*/ 	.short	0x0101
        /*053a*/ 	.byte	0x04
	.zero		1


	//   ....[68]....
        /*053c*/ 	.word	0x000070d0
        /*0540*/ 	.word	0x000000ff
        /*0544*/ 	.word	0x000000f0
        /*0548*/ 	.short	0x010a
        /*054a*/ 	.byte	0x16
	.zero		1


	//   ....[69]....
        /*054c*/ 	.word	0x00007140
        /*0550*/ 	.word	0x000000ff
        /*0554*/ 	.word	0x00000000
        /*0558*/ 	.short	0x0101
        /*055a*/ 	.byte	0x04
	.zero		1


	//   ....[70]....
        /*055c*/ 	.word	0x00007630
        /*0560*/ 	.word	0x000000ff
        /*0564*/ 	.word	0x000000c0
        /*0568*/ 	.short	0x010a
        /*056a*/ 	.byte	0x1b
	.zero		1


	//   ....[71]....
        /*056c*/ 	.word	0x000076d0
        /*0570*/ 	.word	0x000000ff
        /*0574*/ 	.word	0x00000000
        /*0578*/ 	.short	0x0101
        /*057a*/ 	.byte	0x26
	.zero		1


	//   ....[72]....
        /*057c*/ 	.word	0x00007c10
        /*0580*/ 	.word	0x000000ff
        /*0584*/ 	.word	0x000000b8
        /*0588*/ 	.short	0x010a
        /*058a*/ 	.byte	0x1b
	.zero		1


	//   ....[73]....
        /*058c*/ 	.word	0x00007e00
        /*0590*/ 	.word	0x000000ff
        /*0594*/ 	.word	0x00000098
        /*0598*/ 	.short	0x010a
        /*059a*/ 	.byte	0x11
	.zero		1


	//   ....[74]....
        /*059c*/ 	.word	0x000081c0
        /*05a0*/ 	.word	0x000000ff
        /*05a4*/ 	.word	0x00000080
        /*05a8*/ 	.short	0x010b
        /*05aa*/ 	.byte	0x11
	.zero		1


	//   ....[75]....
        /*05ac*/ 	.word	0x000081d0
        /*05b0*/ 	.word	0x000000ff
        /*05b4*/ 	.word	0x00000000
        /*05b8*/ 	.short	0x0101
        /*05ba*/ 	.byte	0x05
	.zero		1


	//   ....[76]....
        /*05bc*/ 	.word	0x000081f0
        /*05c0*/ 	.word	0x000000ff
        /*05c4*/ 	.word	0x00000098
        /*05c8*/ 	.short	0x010a
        /*05ca*/ 	.byte	0x06
	.zero		1


	//   ....[77]....
        /*05cc*/ 	.word	0x00008490
        /*05d0*/ 	.word	0x000000ff
        /*05d4*/ 	.word	0x00000080
        /*05d8*/ 	.short	0x010b
        /*05da*/ 	.byte	0x06
	.zero		1


	//   ....[78]....
        /*05dc*/ 	.word	0x000084c0
        /*05e0*/ 	.word	0x000000ff
        /*05e4*/ 	.word	0x00000000
        /*05e8*/ 	.short	0x0101
        /*05ea*/ 	.byte	0x04
	.zero		1


	//   ....[79]....
        /*05ec*/ 	.word	0x00008510
        /*05f0*/ 	.word	0x000000ff
        /*05f4*/ 	.word	0x00000000
        /*05f8*/ 	.short	0x010a
        /*05fa*/ 	.byte	0x04
	.zero		1


	//   ....[80]....
        /*05fc*/ 	.word	0x000085a0
        /*0600*/ 	.word	0x000000ff
        /*0604*/ 	.word	0x00000000
        /*0608*/ 	.short	0x010a
        /*060a*/ 	.byte	0x05
	.zero		1


	//   ....[81]....
        /*060c*/ 	.word	0x00008640
        /*0610*/ 	.word	0x00000000
        /*0614*/ 	.word	0x00000000
        /*0618*/ 	.short	0x010a
        /*061a*/ 	.byte	0xff
	.zero		1


	//   ....[82]....
        /*061c*/ 	.word	0x000089d0
        /*0620*/ 	.word	0x000000ff
        /*0624*/ 	.word	0x000000c0
        /*0628*/ 	.short	0x010a
        /*062a*/ 	.byte	0x2e
	.zero		1


	//   ....[83]....
        /*062c*/ 	.word	0x00008aa0
        /*0630*/ 	.word	0x000000ff
        /*0634*/ 	.word	0x00000000
        /*0638*/ 	.short	0x0101
        /*063a*/ 	.byte	0x04
	.zero		1


	//   ....[84]....
        /*063c*/ 	.word	0x000096f0
        /*0640*/ 	.word	0x00000000
        /*0644*/ 	.word	0x00000080
        /*0648*/ 	.short	0x010a
        /*064a*/ 	.byte	0xff
	.zero		1


	//   ....[85]....
        /*064c*/ 	.word	0x000097f0
        /*0650*/ 	.word	0x0000004a
        /*0654*/ 	.word	0x000000d0
        /*0658*/ 	.short	0x010a
        /*065a*/ 	.byte	0xff
	.zero		1


	//   ....[86]....
        /*065c*/ 	.word	0x00009a10
        /*0660*/ 	.word	0x00000000
        /*0664*/ 	.word	0x00000080
        /*0668*/ 	.short	0x010a
        /*066a*/ 	.byte	0xff
	.zero		1


	//   ....[87]....
        /*066c*/ 	.word	0x00009b40
        /*0670*/ 	.word	0x0000004a
        /*0674*/ 	.word	0x000000d0
        /*0678*/ 	.short	0x010a
        /*067a*/ 	.byte	0xff
	.zero		1


	//   ....[88]....
        /*067c*/ 	.word	0x0000a400
        /*0680*/ 	.word	0x00000000
        /*0684*/ 	.word	0x00000000
        /*0688*/ 	.short	0x0101
        /*068a*/ 	.byte	0xff
	.zero		1


	//   ....[89]....
        /*068c*/ 	.word	0x0000a410
        /*0690*/ 	.word	0x00000003
        /*0694*/ 	.word	0x00000080
        /*0698*/ 	.short	0x010a
        /*069a*/ 	.byte	0xff
	.zero		1


	//   ....[90]....
        /*069c*/ 	.word	0x0000a4e0
        /*06a0*/ 	.word	0x00000003
        /*06a4*/ 	.word	0x00000080
        /*06a8*/ 	.short	0x010a
        /*06aa*/ 	.byte	0xff
	.zero		1


	//   ....[91]....
        /*06ac*/ 	.word	0x0000a840
        /*06b0*/ 	.word	0x0000004d
        /*06b4*/ 	.word	0x00000000
        /*06b8*/ 	.short	0x0101
        /*06ba*/ 	.byte	0xff
	.zero		1


	//   ....[92]....
        /*06bc*/ 	.word	0x0000af00
        /*06c0*/ 	.word	0x00000002
        /*06c4*/ 	.word	0x00000000
        /*06c8*/ 	.short	0x0101
        /*06ca*/ 	.byte	0xff
	.zero		1


	//   ....[93]....
        /*06cc*/ 	.word	0x0000b180
        /*06d0*/ 	.word	0x000000ff
        /*06d4*/ 	.word	0x00000000
        /*06d8*/ 	.short	0x0101
        /*06da*/ 	.byte	0x04
	.zero		1


	//   ....[94]....
        /*06dc*/ 	.word	0x0000b1b0
        /*06e0*/ 	.word	0x00000003
        /*06e4*/ 	.word	0x00000040
        /*06e8*/ 	.short	0x010a
        /*06ea*/ 	.byte	0xff
	.zero		1


	//   ....[95]....
        /*06ec*/ 	.word	0x0000b210
        /*06f0*/ 	.word	0x00000017
        /*06f4*/ 	.word	0x00000040
        /*06f8*/ 	.short	0x010a
        /*06fa*/ 	.byte	0xff
	.zero		1


	//   ....[96]....
        /*06fc*/ 	.word	0x0000b270
        /*0700*/ 	.word	0x00000000
        /*0704*/ 	.word	0x000000c0
        /*0708*/ 	.short	0x010a
        /*070a*/ 	.byte	0xff
	.zero		1


	//   ....[97]....
        /*070c*/ 	.word	0x0000b2d0
        /*0710*/ 	.word	0x00000000
        /*0714*/ 	.word	0x00000000
        /*0718*/ 	.short	0x010a
        /*071a*/ 	.byte	0xff
	.zero		1


	//   ....[98]....
        /*071c*/ 	.word	0x0000b330
        /*0720*/ 	.word	0x00000000
        /*0724*/ 	.word	0x00000000
        /*0728*/ 	.short	0x010a
        /*072a*/ 	.byte	0xff
	.zero		1


	//   ....[99]....
        /*072c*/ 	.word	0x0000b390
        /*0730*/ 	.word	0x00000000
        /*0734*/ 	.word	0x00000000
        /*0738*/ 	.short	0x010a
        /*073a*/ 	.byte	0xff
	.zero		1


	//   ....[100]....
        /*073c*/ 	.word	0x0000b3f0
        /*0740*/ 	.word	0x00000000
        /*0744*/ 	.word	0x00000000
        /*0748*/ 	.short	0x010a
        /*074a*/ 	.byte	0xff
	.zero		1


	//   ....[101]....
        /*074c*/ 	.word	0x0000b450
        /*0750*/ 	.word	0x00000000
        /*0754*/ 	.word	0x00000000
        /*0758*/ 	.short	0x010a
        /*075a*/ 	.byte	0xff
	.zero		1


	//   ....[102]....
        /*075c*/ 	.word	0x0000b4b0
        /*0760*/ 	.word	0x00000000
        /*0764*/ 	.word	0x00000000
        /*0768*/ 	.short	0x010a
        /*076a*/ 	.byte	0xff
	.zero		1


	//   ....[103]....
        /*076c*/ 	.word	0x0000b510
        /*0770*/ 	.word	0x00000000
        /*0774*/ 	.word	0x00000000
        /*0778*/ 	.short	0x010a
        /*077a*/ 	.byte	0xff
	.zero		1


	//   ....[104]....
        /*077c*/ 	.word	0x0000b570
        /*0780*/ 	.word	0x00000004
        /*0784*/ 	.word	0x000000c8
        /*0788*/ 	.short	0x010a
        /*078a*/ 	.byte	0xff
	.zero		1


	//   ....[105]....
        /*078c*/ 	.word	0x0000b5d0
        /*0790*/ 	.word	0x00000004
        /*0794*/ 	.word	0x000000c0
        /*0798*/ 	.short	0x010a
        /*079a*/ 	.byte	0xff
	.zero		1


	//   ....[106]....
        /*079c*/ 	.word	0x0000b630
        /*07a0*/ 	.word	0x00000000
        /*07a4*/ 	.word	0x00000008
        /*07a8*/ 	.short	0x010a
        /*07aa*/ 	.byte	0xff
	.zero		1


	//   ....[107]....
        /*07ac*/ 	.word	0x0000b720
        /*07b0*/ 	.word	0x00000000
        /*07b4*/ 	.word	0x00000008
        /*07b8*/ 	.short	0x010a
        /*07ba*/ 	.byte	0xff
	.zero		1


	//   ....[108]....
        /*07bc*/ 	.word	0x0000b780
        /*07c0*/ 	.word	0x00000004
        /*07c4*/ 	.word	0x000000c0
        /*07c8*/ 	.short	0x010a
        /*07ca*/ 	.byte	0xff
	.zero		1


	//   ....[109]....
        /*07cc*/ 	.word	0x0000b7e0
        /*07d0*/ 	.word	0x00000004
        /*07d4*/ 	.word	0x000000e0
        /*07d8*/ 	.short	0x010a
        /*07da*/ 	.byte	0xff
	.zero		1


	//   ....[110]....
        /*07dc*/ 	.word	0x0000b840
        /*07e0*/ 	.word	0x00000004
        /*07e4*/ 	.word	0x00000000
        /*07e8*/ 	.short	0x010a
        /*07ea*/ 	.byte	0xff
	.zero		1


	//   ....[111]....
        /*07ec*/ 	.word	0x0000b8a0
        /*07f0*/ 	.word	0x00000002
        /*07f4*/ 	.word	0x00000000
        /*07f8*/ 	.short	0x010a
        /*07fa*/ 	.byte	0xff
	.zero		1


	//   ....[112]....
        /*07fc*/ 	.word	0x0000b900
        /*0800*/ 	.word	0x00000002
        /*0804*/ 	.word	0x000000f0
        /*0808*/ 	.short	0x010a
        /*080a*/ 	.byte	0xff
	.zero		1


	//   ....[113]....
        /*080c*/ 	.word	0x0000b960
        /*0810*/ 	.word	0x00000000
        /*0814*/ 	.word	0x000000c0
        /*0818*/ 	.short	0x010a
        /*081a*/ 	.byte	0xff
	.zero		1


	//   ....[114]....
        /*081c*/ 	.word	0x0000b9c0
        /*0820*/ 	.word	0x00000000
        /*0824*/ 	.word	0x000000b8
        /*0828*/ 	.short	0x010a
        /*082a*/ 	.byte	0xff
	.zero		1


	//   ....[115]....
        /*082c*/ 	.word	0x0000ba20
        /*0830*/ 	.word	0x00000002
        /*0834*/ 	.word	0x00000098
        /*0838*/ 	.short	0x010a
        /*083a*/ 	.byte	0xff
	.zero		1


	//   ....[116]....
        /*083c*/ 	.word	0x0000ba80
        /*0840*/ 	.word	0x00000000
        /*0844*/ 	.word	0x00000098
        /*0848*/ 	.short	0x010a
        /*084a*/ 	.byte	0xff
	.zero		1


	//   ....[117]....
        /*084c*/ 	.word	0x0000bae0
        /*0850*/ 	.word	0x00000000
        /*0854*/ 	.word	0x00000000
        /*0858*/ 	.short	0x010a
        /*085a*/ 	.byte	0xff
	.zero		1


	//   ....[118]....
        /*085c*/ 	.word	0x0000bb40
        /*0860*/ 	.word	0x00000000
        /*0864*/ 	.word	0x00000000
        /*0868*/ 	.short	0x010a
        /*086a*/ 	.byte	0xff
	.zero		1


	//   ....[119]....
        /*086c*/ 	.word	0x0000bba0
        /*0870*/ 	.word	0x00000000
        /*0874*/ 	.word	0x000000c0
        /*0878*/ 	.short	0x010a
        /*087a*/ 	.byte	0xff
	.zero		1


	//   ....[120]....
        /*087c*/ 	.word	0x0000bbf0
        /*0880*/ 	.word	0x00000000
        /*0884*/ 	.word	0x00000080
        /*0888*/ 	.short	0x010a
        /*088a*/ 	.byte	0xff
	.zero		1


	//   ....[121]....
        /*088c*/ 	.word	0x0000bc40
        /*0890*/ 	.word	0x0000004a
        /*0894*/ 	.word	0x000000d0
        /*0898*/ 	.short	0x010a
        /*089a*/ 	.byte	0xff
	.zero		1


	//   ....[122]....
        /*089c*/ 	.word	0x0000bc90
        /*08a0*/ 	.word	0x00000003
        /*08a4*/ 	.word	0x00000080
        /*08a8*/ 	.short	0x010a
        /*08aa*/ 	.byte	0xff
	.zero		1


	//----- nvinfo : EIATTR_NUM_MBARRIERS
	.align		4
.L_47:
        /*08ac*/ 	.byte	0x03, 0x38
        /*08ae*/ 	.short	0x001f


	//----- nvinfo : EIATTR_EXIT_INSTR_OFFSETS
	.align		4
        /*08b0*/ 	.byte	0x04, 0x1c
        /*08b2*/ 	.short	(.L_49 - .L_48)


	//   ....[0]....
.L_48:
        /*08b4*/ 	.word	0x00005bb0


	//   ....[1]....
        /*08b8*/ 	.word	0x00005e60


	//   ....[2]....
        /*08bc*/ 	.word	0x00005ec0


	//   ....[3]....
        /*08c0*/ 	.word	0x00007360


	//   ....[4]....
        /*08c4*/ 	.word	0x00008670


	//   ....[5]....
        /*08c8*/ 	.word	0x000086b0


	//   ....[6]....
        /*08cc*/ 	.word	0x0000b060


	//   ....[7]....
        /*08d0*/ 	.word	0x0000b0e0


	//   ....[8]....
        /*08d4*/ 	.word	0x0000b110


	//   ....[9]....
        /*08d8*/ 	.word	0x0000b190


	//----- nvinfo : EIATTR_MAX_THREADS
	.align		4
.L_49:
        /*08dc*/ 	.byte	0x04, 0x05
        /*08de*/ 	.short	(.L_51 - .L_50)
.L_50:
        /*08e0*/ 	.word	0x00000100
        /*08e4*/ 	.word	0x00000001
        /*08e8*/ 	.word	0x00000001


	//----- nvinfo : EIATTR_CRS_STACK_SIZE
	.align		4
.L_51:
        /*08ec*/ 	.byte	0x04, 0x1e
        /*08ee*/ 	.short	(.L_53 - .L_52)
.L_52:
        /*08f0*/ 	.word	0x00000000


	//----- nvinfo : EIATTR_CBANK_PARAM_SIZE
	.align		4
.L_53:
        /*08f4*/ 	.byte	0x03, 0x19
        /*08f6*/ 	.short	0x0900


	//----- nvinfo : EIATTR_PARAM_CBANK
	.align		4
        /*08f8*/ 	.byte	0x04, 0x0a
        /*08fa*/ 	.short	(.L_55 - .L_54)
	.align		4
.L_54:
        /*08fc*/ 	.word	index@(.nv.constant0._ZN7cutlass13device_kernelINS_4conv6kernel13ConvUniversalINS1_16ConvProblemShapeILNS1_8OperatorE1ELi3EEENS1_10collective14CollectiveConvINS1_47MainloopSm100TmaUmmaWarpSpecializedImplicitGemmILS5_1ELi8ELi3ELi1ELi2EN4cute5tupleIJNSA_1CILi2EEENSC_ILi1EEESE_EEEEENSB_IJNSC_ILi128EEENSC_ILi64EEENSB_IJSI_EEEEEENS_10tfloat32_tESL_NSA_8TiledMMAINSA_8MMA_AtomIJNSA_23SM100_MMA_TF32_2x1SM_SSISL_SL_fLi128ELi64ELNSA_4UMMA5MajorE0ELSQ_1ELNSP_7ScaleInE0ELSR_0EEEEEENSA_6LayoutINSB_IJSE_SE_SE_EEENSB_IJNSC_ILi0EEESW_SW_EEEEENSB_IJNSA_10UnderscoreESZ_SZ_EEEEENS7_6detail27Sm100ImplicitGemmTileTraitsINSA_25SM100_TMA_2SM_LOAD_IM2COLENSA_14ComposedLayoutINSA_7SwizzleILi3ELi4ELi3EEENSA_18smem_ptr_flag_bitsILi32EEENSU_INSB_IJNSC_ILi8EEENSC_ILi32EEEEEENSB_IJS1B_SE_EEEEEEEvEENS13_INSA_18SM100_TMA_2SM_LOADENS15_INS16_ILi2ELi5ELi2EEES19_NSU_INSB_IJS1B_NSC_ILi4EEEEEENSB_IJSE_S1B_EEEEEEEvEEEENS_8epilogue10collective18CollectiveEpilogueINS1Q_23Sm100TmaWarpSpecializedILi3ELi2ELi16ELb1ELb0EEEJNSB_IJSI_SI_SJ_EEENSB_IJNSU_ISI_SE_EENSU_INSB_IJNSC_ILi16EEESD_EEES1L_EEEEESL_NSB_IJNSB_IJllllEEESE_SW_EEESL_S22_NS1Q_6fusion15FusionCallbacksIS1U_NS23_17LinearCombinationISL_fSL_fLNS_15FloatRoundStyleE2EEES1V_S20_JEEENSA_5SM1004TMEM4LOAD26SM100_TMEM_LOAD_32dp32b16xENSA_20SM90_TMA_LOAD_IM2COLENS15_INS16_ILi2ELi4ELi3EEES19_NSU_INSB_IJS1A_S1X_EEENSB_IJS1X_SE_EEEEEEENSA_39AutoVectorizingCopyWithAssumedAlignmentILi128EEENSA_21SM90_TMA_STORE_IM2COLES2I_S2K_S2K_EEEvvEEEEvNT_6ParamsE)
        /*0900*/ 	.short	0x0380
        /*0902*/ 	.short	0x0900


	//----- nvinfo : EIATTR_SW_WAR
	.align		4
.L_55:
        /*0904*/ 	.byte	0x04, 0x36
        /*0906*/ 	.short	(.L_57 - .L_56)
.L_56:
        /*0908*/ 	.word	0x00000008
.L_57:


//--------------------- .nv.callgraph             --------------------------
	.section	.nv.callgraph,"",@"SHT_CUDA_CALLGRAPH"
	.align	4
	.sectionentsize	8
	.align		4
        /*0000*/ 	.word	0x00000000
	.align		4
        /*0004*/ 	.word	0xffffffff
	.align		4
        /*0008*/ 	.word	index@(_ZN7cutlass13device_kernelINS_4conv6kernel13ConvUniversalINS1_16ConvProblemShapeILNS1_8OperatorE1ELi3EEENS1_10collective14CollectiveConvINS1_47MainloopSm100TmaUmmaWarpSpecializedImplicitGemmILS5_1ELi8ELi3ELi1ELi2EN4cute5tupleIJNSA_1CILi2EEENSC_ILi1EEESE_EEEEENSB_IJNSC_ILi128EEENSC_ILi64EEENSB_IJSI_EEEEEENS_10tfloat32_tESL_NSA_8TiledMMAINSA_8MMA_AtomIJNSA_23SM100_MMA_TF32_2x1SM_SSISL_SL_fLi128ELi64ELNSA_4UMMA5MajorE0ELSQ_1ELNSP_7ScaleInE0ELSR_0EEEEEENSA_6LayoutINSB_IJSE_SE_SE_EEENSB_IJNSC_ILi0EEESW_SW_EEEEENSB_IJNSA_10UnderscoreESZ_SZ_EEEEENS7_6detail27Sm100ImplicitGemmTileTraitsINSA_25SM100_TMA_2SM_LOAD_IM2COLENSA_14ComposedLayoutINSA_7SwizzleILi3ELi4ELi3EEENSA_18smem_ptr_flag_bitsILi32EEENSU_INSB_IJNSC_ILi8EEENSC_ILi32EEEEEENSB_IJS1B_SE_EEEEEEEvEENS13_INSA_18SM100_TMA_2SM_LOADENS15_INS16_ILi2ELi5ELi2EEES19_NSU_INSB_IJS1B_NSC_ILi4EEEEEENSB_IJSE_S1B_EEEEEEEvEEEENS_8epilogue10collective18CollectiveEpilogueINS1Q_23Sm100TmaWarpSpecializedILi3ELi2ELi16ELb1ELb0EEEJNSB_IJSI_SI_SJ_EEENSB_IJNSU_ISI_SE_EENSU_INSB_IJNSC_ILi16EEESD_EEES1L_EEEEESL_NSB_IJNSB_IJllllEEESE_SW_EEESL_S22_NS1Q_6fusion15FusionCallbacksIS1U_NS23_17LinearCombinationISL_fSL_fLNS_15FloatRoundStyleE2EEES1V_S20_JEEENSA_5SM1004TMEM4LOAD26SM100_TMEM_LOAD_32dp32b16xENSA_20SM90_TMA_LOAD_IM2COLENS15_INS16_ILi2ELi4ELi3EEES19_NSU_INSB_IJS1A_S1X_EEENSB_IJS1X_SE_EEEEEEENSA_39AutoVectorizingCopyWithAssumedAlignmentILi128EEENSA_21SM90_TMA_STORE_IM2COLES2I_S2K_S2K_EEEvvEEEEvNT_6ParamsE)
	.align		4
        /*000c*/ 	.word	index@(__assertfail)
	.align		4
        /*0010*/ 	.word	0x00000000
	.align		4
        /*0014*/ 	.word	0xfffffffe
	.align		4
        /*0018*/ 	.word	0x00000000
	.align		4
        /*001c*/ 	.word	0xfffffffd
	.align		4
        /*0020*/ 	.word	0x00000000
	.align		4
        /*0024*/ 	.word	0xfffffffc


//--------------------- .nv.constant4             --------------------------
	.section	.nv.constant4,"a",@progbits
	.align	8
	.align		8
.nv.constant4:
        /*0000*/ 	.dword	__assertfail
	.align		8
        /*0008*/ 	.dword	__unnamed_1
	.align		8
        /*0010*/ 	.dword	__unnamed_2
	.align		8
        /*0018*/ 	.dword	_ZN39_INTERNAL_526ebb42_4_k_cu_94f1f3b7_34464cuda3std3__45__cpo5beginE
	.align		8
        /*0020*/ 	.dword	_ZN39_INTERNAL_526ebb42_4_k_cu_94f1f3b7_34464cuda3std3__45__cpo3endE
	.align		8
        /*0028*/ 	.dword	_ZN39_INTERNAL_526ebb42_4_k_cu_94f1f3b7_34464cuda3std3__45__cpo6cbeginE
	.align		8
        /*0030*/ 	.dword	_ZN39_INTERNAL_526ebb42_4_k_cu_94f1f3b7_34464cuda3std3__45__cpo4cendE
	.align		8
        /*0038*/ 	.dword	_ZN39_INTERNAL_526ebb42_4_k_cu_94f1f3b7_34464cuda3std3__441_GLOBAL__N__526ebb42_4_k_cu_94f1f3b7_34466ignoreE
	.align		8
        /*0040*/ 	.dword	_ZN39_INTERNAL_526ebb42_4_k_cu_94f1f3b7_34464cuda3std3__419piecewise_constructE
	.align		8
        /*0048*/ 	.dword	_ZN39_INTERNAL_526ebb42_4_k_cu_94f1f3b7_34464cuda3std3__48in_placeE
	.align		8
        /*0050*/ 	.dword	_ZN39_INTERNAL_526ebb42_4_k_cu_94f1f3b7_34464cuda3std6ranges3__45__cpo4swapE
	.align		8
        /*0058*/ 	.dword	_ZN39_INTERNAL_526ebb42_4_k_cu_94f1f3b7_34464cuda3std6ranges3__45__cpo9iter_moveE
	.align		8
        /*0060*/ 	.dword	_ZN39_INTERNAL_526ebb42_4_k_cu_94f1f3b7_34464cute7productE
	.align		8
        /*0068*/ 	.dword	_ZN39_INTERNAL_526ebb42_4_k_cu_94f1f3b7_34464cute1_E
	.align		8
        /*0070*/ 	.dword	$str$27
	.align		8
        /*0078*/ 	.dword	$str$28
	.align		8
        /*0080*/ 	.dword	$str$29
	.align		8
        /*0088*/ 	.dword	$str$30


//--------------------- .text._ZN7cutlass13device_kernelINS_4conv6kernel13ConvUniversalINS1_16ConvProblemShapeILNS1_8OperatorE1ELi3EEENS1_10collective14CollectiveConvINS1_47MainloopSm100TmaUmmaWarpSpecializedImplicitGemmILS5_1ELi8ELi3ELi1ELi2EN4cute5tupleIJNSA_1CILi2EEENSC_ILi1EEESE_EEEEENSB_IJNSC_ILi128EEENSC_ILi64EEENSB_IJSI_EEEEEENS_10tfloat32_tESL_NSA_8TiledMMAINSA_8MMA_AtomIJNSA_23SM100_MMA_TF32_2x1SM_SSISL_SL_fLi128ELi64ELNSA_4UMMA5MajorE0ELSQ_1ELNSP_7ScaleInE0ELSR_0EEEEEENSA_6LayoutINSB_IJSE_SE_SE_EEENSB_IJNSC_ILi0EEESW_SW_EEEEENSB_IJNSA_10UnderscoreESZ_SZ_EEEEENS7_6detail27Sm100ImplicitGemmTileTraitsINSA_25SM100_TMA_2SM_LOAD_IM2COLENSA_14ComposedLayoutINSA_7SwizzleILi3ELi4ELi3EEENSA_18smem_ptr_flag_bitsILi32EEENSU_INSB_IJNSC_ILi8EEENSC_ILi32EEEEEENSB_IJS1B_SE_EEEEEEEvEENS13_INSA_18SM100_TMA_2SM_LOADENS15_INS16_ILi2ELi5ELi2EEES19_NSU_INSB_IJS1B_NSC_ILi4EEEEEENSB_IJSE_S1B_EEEEEEEvEEEENS_8epilogue10collective18CollectiveEpilogueINS1Q_23Sm100TmaWarpSpecializedILi3ELi2ELi16ELb1ELb0EEEJNSB_IJSI_SI_SJ_EEENSB_IJNSU_ISI_SE_EENSU_INSB_IJNSC_ILi16EEESD_EEES1L_EEEEESL_NSB_IJNSB_IJllllEEESE_SW_EEESL_S22_NS1Q_6fusion15FusionCallbacksIS1U_NS23_17LinearCombinationISL_fSL_fLNS_15FloatRoundStyleE2EEES1V_S20_JEEENSA_5SM1004TMEM4LOAD26SM100_TMEM_LOAD_32dp32b16xENSA_20SM90_TMA_LOAD_IM2COLENS15_INS16_ILi2ELi4ELi3EEES19_NSU_INSB_IJS1A_S1X_EEENSB_IJS1X_SE_EEEEEEENSA_39AutoVectorizingCopyWithAssumedAlignmentILi128EEENSA_21SM90_TMA_STORE_IM2COLES2I_S2K_S2K_EEEvvEEEEvNT_6ParamsE --------------------------
	.section	.text._ZN7cutlass13device_kernelINS_4conv6kernel13ConvUniversalINS1_16ConvProblemShapeILNS1_8OperatorE1ELi3EEENS1_10collective14CollectiveConvINS1_47MainloopSm100TmaUmmaWarpSpecializedImplicitGemmILS5_1ELi8ELi3ELi1ELi2EN4cute5tupleIJNSA_1CILi2EEENSC_ILi1EEESE_EEEEENSB_IJNSC_ILi128EEENSC_ILi64EEENSB_IJSI_EEEEEENS_10tfloat32_tESL_NSA_8TiledMMAINSA_8MMA_AtomIJNSA_23SM100_MMA_TF32_2x1SM_SSISL_SL_fLi128ELi64ELNSA_4UMMA5MajorE0ELSQ_1ELNSP_7ScaleInE0ELSR_0EEEEEENSA_6LayoutINSB_IJSE_SE_SE_EEENSB_IJNSC_ILi0EEESW_SW_EEEEENSB_IJNSA_10UnderscoreESZ_SZ_EEEEENS7_6detail27Sm100ImplicitGemmTileTraitsINSA_25SM100_TMA_2SM_LOAD_IM2COLENSA_14ComposedLayoutINSA_7SwizzleILi3ELi4ELi3EEENSA_18smem_ptr_flag_bitsILi32EEENSU_INSB_IJNSC_ILi8EEENSC_ILi32EEEEEENSB_IJS1B_SE_EEEEEEEvEENS13_INSA_18SM100_TMA_2SM_LOADENS15_INS16_ILi2ELi5ELi2EEES19_NSU_INSB_IJS1B_NSC_ILi4EEEEEENSB_IJSE_S1B_EEEEEEEvEEEENS_8epilogue10collective18CollectiveEpilogueINS1Q_23Sm100TmaWarpSpecializedILi3ELi2ELi16ELb1ELb0EEEJNSB_IJSI_SI_SJ_EEENSB_IJNSU_ISI_SE_EENSU_INSB_IJNSC_ILi16EEESD_EEES1L_EEEEESL_NSB_IJNSB_IJllllEEESE_SW_EEESL_S22_NS1Q_6fusion15FusionCallbacksIS1U_NS23_17LinearCombinationISL_fSL_fLNS_15FloatRoundStyleE2EEES1V_S20_JEEENSA_5SM1004TMEM4LOAD26SM100_TMEM_LOAD_32dp32b16xENSA_20SM90_TMA_LOAD_IM2COLENS15_INS16_ILi2ELi4ELi3EEES19_NSU_INSB_IJS1A_S1X_EEENSB_IJS1X_SE_EEEEEEENSA_39AutoVectorizingCopyWithAssumedAlignmentILi128EEENSA_21SM90_TMA_STORE_IM2COLES2I_S2K_S2K_EEEvvEEEEvNT_6ParamsE,"ax",@progbits
	.align	128
.text._ZN7cutlass13device_kernelINS_4conv6kernel13ConvUniversalINS1_16ConvProblemShapeILNS1_8OperatorE1ELi3EEENS1_10collective14CollectiveConvINS1_47MainloopSm100TmaUmmaWarpSpecializedImplicitGemmILS5_1ELi8ELi3ELi1ELi2EN4cute5tupleIJNSA_1CILi2EEENSC_ILi1EEESE_EEEEENSB_IJNSC_ILi128EEENSC_ILi64EEENSB_IJSI_EEEEEENS_10tfloat32_tESL_NSA_8TiledMMAINSA_8MMA_AtomIJNSA_23SM100_MMA_TF32_2x1SM_SSISL_SL_fLi128ELi64ELNSA_4UMMA5MajorE0ELSQ_1ELNSP_7ScaleInE0ELSR_0EEEEEENSA_6LayoutINSB_IJSE_SE_SE_EEENSB_IJNSC_ILi0EEESW_SW_EEEEENSB_IJNSA_10UnderscoreESZ_SZ_EEEEENS7_6detail27Sm100ImplicitGemmTileTraitsINSA_25SM100_TMA_2SM_LOAD_IM2COLENSA_14ComposedLayoutINSA_7SwizzleILi3ELi4ELi3EEENSA_18smem_ptr_flag_bitsILi32EEENSU_INSB_IJNSC_ILi8EEENSC_ILi32EEEEEENSB_IJS1B_SE_EEEEEEEvEENS13_INSA_18SM100_TMA_2SM_LOADENS15_INS16_ILi2ELi5ELi2EEES19_NSU_INSB_IJS1B_NSC_ILi4EEEEEENSB_IJSE_S1B_EEEEEEEvEEEENS_8epilogue10collective18CollectiveEpilogueINS1Q_23Sm100TmaWarpSpecializedILi3ELi2ELi16ELb1ELb0EEEJNSB_IJSI_SI_SJ_EEENSB_IJNSU_ISI_SE_EENSU_INSB_IJNSC_ILi16EEESD_EEES1L_EEEEESL_NSB_IJNSB_IJllllEEESE_SW_EEESL_S22_NS1Q_6fusion15FusionCallbacksIS1U_NS23_17LinearCombinationISL_fSL_fLNS_15FloatRoundStyleE2EEES1V_S20_JEEENSA_5SM1004TMEM4LOAD26SM100_TMEM_LOAD_32dp32b16xENSA_20SM90_TMA_LOAD_IM2COLENS15_INS16_ILi2ELi4ELi3EEES19_NSU_INSB_IJS1A_S1X_EEENSB_IJS1X_SE_EEEEEEENSA_39AutoVectorizingCopyWithAssumedAlignmentILi128EEENSA_21SM90_TMA_STORE_IM2COLES2I_S2K_S2K_EEEvvEEEEvNT_6ParamsE:
        .type           _ZN7cutlass13device_kernelINS_4conv6kernel13ConvUniversalINS1_16ConvProblemShapeILNS1_8OperatorE1ELi3EEENS1_10collective14CollectiveConvINS1_47MainloopSm100TmaUmmaWarpSpecializedImplicitGemmILS5_1ELi8ELi3ELi1ELi2EN4cute5tupleIJNSA_1CILi2EEENSC_ILi1EEESE_EEEEENSB_IJNSC_ILi128EEENSC_ILi64EEENSB_IJSI_EEEEEENS_10tfloat32_tESL_NSA_8TiledMMAINSA_8MMA_AtomIJNSA_23SM100_MMA_TF32_2x1SM_SSISL_SL_fLi128ELi64ELNSA_4UMMA5MajorE0ELSQ_1ELNSP_7ScaleInE0ELSR_0EEEEEENSA_6LayoutINSB_IJSE_SE_SE_EEENSB_IJNSC_ILi0EEESW_SW_EEEEENSB_IJNSA_10UnderscoreESZ_SZ_EEEEENS7_6detail27Sm100ImplicitGemmTileTraitsINSA_25SM100_TMA_2SM_LOAD_IM2COLENSA_14ComposedLayoutINSA_7SwizzleILi3ELi4ELi3EEENSA_18smem_ptr_flag_bitsILi32EEENSU_INSB_IJNSC_ILi8EEENSC_ILi32EEEEEENSB_IJS1B_SE_EEEEEEEvEENS13_INSA_18SM100_TMA_2SM_LOADENS15_INS16_ILi2ELi5ELi2EEES19_NSU_INSB_IJS1B_NSC_ILi4EEEEEENSB_IJSE_S1B_EEEEEEEvEEEENS_8epilogue10collective18CollectiveEpilogueINS1Q_23Sm100TmaWarpSpecializedILi3ELi2ELi16ELb1ELb0EEEJNSB_IJSI_SI_SJ_EEENSB_IJNSU_ISI_SE_EENSU_INSB_IJNSC_ILi16EEESD_EEES1L_EEEEESL_NSB_IJNSB_IJllllEEESE_SW_EEESL_S22_NS1Q_6fusion15FusionCallbacksIS1U_NS23_17LinearCombinationISL_fSL_fLNS_15FloatRoundStyleE2EEES1V_S20_JEEENSA_5SM1004TMEM4LOAD26SM100_TMEM_LOAD_32dp32b16xENSA_20SM90_TMA_LOAD_IM2COLENS15_INS16_ILi2ELi4ELi3EEES19_NSU_INSB_IJS1A_S1X_EEENSB_IJS1X_SE_EEEEEEENSA_39AutoVectorizingCopyWithAssumedAlignmentILi128EEENSA_21SM90_TMA_STORE_IM2COLES2I_S2K_S2K_EEEvvEEEEvNT_6ParamsE,@function
        .size           _ZN7cutlass13device_kernelINS_4conv6kernel13ConvUniversalINS1_16ConvProblemShapeILNS1_8OperatorE1ELi3EEENS1_10collective14CollectiveConvINS1_47MainloopSm100TmaUmmaWarpSpecializedImplicitGemmILS5_1ELi8ELi3ELi1ELi2EN4cute5tupleIJNSA_1CILi2EEENSC_ILi1EEESE_EEEEENSB_IJNSC_ILi128EEENSC_ILi64EEENSB_IJSI_EEEEEENS_10tfloat32_tESL_NSA_8TiledMMAINSA_8MMA_AtomIJNSA_23SM100_MMA_TF32_2x1SM_SSISL_SL_fLi128ELi64ELNSA_4UMMA5MajorE0ELSQ_1ELNSP_7ScaleInE0ELSR_0EEEEEENSA_6LayoutINSB_IJSE_SE_SE_EEENSB_IJNSC_ILi0EEESW_SW_EEEEENSB_IJNSA_10UnderscoreESZ_SZ_EEEEENS7_6detail27Sm100ImplicitGemmTileTraitsINSA_25SM100_TMA_2SM_LOAD_IM2COLENSA_14ComposedLayoutINSA_7SwizzleILi3ELi4ELi3EEENSA_18smem_ptr_flag_bitsILi32EEENSU_INSB_IJNSC_ILi8EEENSC_ILi32EEEEEENSB_IJS1B_SE_EEEEEEEvEENS13_INSA_18SM100_TMA_2SM_LOADENS15_INS16_ILi2ELi5ELi2EEES19_NSU_INSB_IJS1B_NSC_ILi4EEEEEENSB_IJSE_S1B_EEEEEEEvEEEENS_8epilogue10collective18CollectiveEpilogueINS1Q_23Sm100TmaWarpSpecializedILi3ELi2ELi16ELb1ELb0EEEJNSB_IJSI_SI_SJ_EEENSB_IJNSU_ISI_SE_EENSU_INSB_IJNSC_ILi16EEESD_EEES1L_EEEEESL_NSB_IJNSB_IJllllEEESE_SW_EEESL_S22_NS1Q_6fusion15FusionCallbacksIS1U_NS23_17LinearCombinationISL_fSL_fLNS_15FloatRoundStyleE2EEES1V_S20_JEEENSA_5SM1004TMEM4LOAD26SM100_TMEM_LOAD_32dp32b16xENSA_20SM90_TMA_LOAD_IM2COLENS15_INS16_ILi2ELi4ELi3EEES19_NSU_INSB_IJS1A_S1X_EEENSB_IJS1X_SE_EEEEEEENSA_39AutoVectorizingCopyWithAssumedAlignmentILi128EEENSA_21SM90_TMA_STORE_IM2COLES2I_S2K_S2K_EEEvvEEEEvNT_6ParamsE,(.L_x_177 - _ZN7cutlass13device_kernelINS_4conv6kernel13ConvUniversalINS1_16ConvProblemShapeILNS1_8OperatorE1ELi3EEENS1_10collective14CollectiveConvINS1_47MainloopSm100TmaUmmaWarpSpecializedImplicitGemmILS5_1ELi8ELi3ELi1ELi2EN4cute5tupleIJNSA_1CILi2EEENSC_ILi1EEESE_EEEEENSB_IJNSC_ILi128EEENSC_ILi64EEENSB_IJSI_EEEEEENS_10tfloat32_tESL_NSA_8TiledMMAINSA_8MMA_AtomIJNSA_23SM100_MMA_TF32_2x1SM_SSISL_SL_fLi128ELi64ELNSA_4UMMA5MajorE0ELSQ_1ELNSP_7ScaleInE0ELSR_0EEEEEENSA_6LayoutINSB_IJSE_SE_SE_EEENSB_IJNSC_ILi0EEESW_SW_EEEEENSB_IJNSA_10UnderscoreESZ_SZ_EEEEENS7_6detail27Sm100ImplicitGemmTileTraitsINSA_25SM100_TMA_2SM_LOAD_IM2COLENSA_14ComposedLayoutINSA_7SwizzleILi3ELi4ELi3EEENSA_18smem_ptr_flag_bitsILi32EEENSU_INSB_IJNSC_ILi8EEENSC_ILi32EEEEEENSB_IJS1B_SE_EEEEEEEvEENS13_INSA_18SM100_TMA_2SM_LOADENS15_INS16_ILi2ELi5ELi2EEES19_NSU_INSB_IJS1B_NSC_ILi4EEEEEENSB_IJSE_S1B_EEEEEEEvEEEENS_8epilogue10collective18CollectiveEpilogueINS1Q_23Sm100TmaWarpSpecializedILi3ELi2ELi16ELb1ELb0EEEJNSB_IJSI_SI_SJ_EEENSB_IJNSU_ISI_SE_EENSU_INSB_IJNSC_ILi16EEESD_EEES1L_EEEEESL_NSB_IJNSB_IJllllEEESE_SW_EEESL_S22_NS1Q_6fusion15FusionCallbacksIS1U_NS23_17LinearCombinationISL_fSL_fLNS_15FloatRoundStyleE2EEES1V_S20_JEEENSA_5SM1004TMEM4LOAD26SM100_TMEM_LOAD_32dp32b16xENSA_20SM90_TMA_LOAD_IM2COLENS15_INS16_ILi2ELi4ELi3EEES19_NSU_INSB_IJS1A_S1X_EEENSB_IJS1X_SE_EEEEEEENSA_39AutoVectorizingCopyWithAssumedAlignmentILi128EEENSA_21SM90_TMA_STORE_IM2COLES2I_S2K_S2K_EEEvvEEEEvNT_6ParamsE)
        .other          _ZN7cutlass13device_kernelINS_4conv6kernel13ConvUniversalINS1_16ConvProblemShapeILNS1_8OperatorE1ELi3EEENS1_10collective14CollectiveConvINS1_47MainloopSm100TmaUmmaWarpSpecializedImplicitGemmILS5_1ELi8ELi3ELi1ELi2EN4cute5tupleIJNSA_1CILi2EEENSC_ILi1EEESE_EEEEENSB_IJNSC_ILi128EEENSC_ILi64EEENSB_IJSI_EEEEEENS_10tfloat32_tESL_NSA_8TiledMMAINSA_8MMA_AtomIJNSA_23SM100_MMA_TF32_2x1SM_SSISL_SL_fLi128ELi64ELNSA_4UMMA5MajorE0ELSQ_1ELNSP_7ScaleInE0ELSR_0EEEEEENSA_6LayoutINSB_IJSE_SE_SE_EEENSB_IJNSC_ILi0EEESW_SW_EEEEENSB_IJNSA_10UnderscoreESZ_SZ_EEEEENS7_6detail27Sm100ImplicitGemmTileTraitsINSA_25SM100_TMA_2SM_LOAD_IM2COLENSA_14ComposedLayoutINSA_7SwizzleILi3ELi4ELi3EEENSA_18smem_ptr_flag_bitsILi32EEENSU_INSB_IJNSC_ILi8EEENSC_ILi32EEEEEENSB_IJS1B_SE_EEEEEEEvEENS13_INSA_18SM100_TMA_2SM_LOADENS15_INS16_ILi2ELi5ELi2EEES19_NSU_INSB_IJS1B_NSC_ILi4EEEEEENSB_IJSE_S1B_EEEEEEEvEEEENS_8epilogue10collective18CollectiveEpilogueINS1Q_23Sm100TmaWarpSpecializedILi3ELi2ELi16ELb1ELb0EEEJNSB_IJSI_SI_SJ_EEENSB_IJNSU_ISI_SE_EENSU_INSB_IJNSC_ILi16EEESD_EEES1L_EEEEESL_NSB_IJNSB_IJllllEEESE_SW_EEESL_S22_NS1Q_6fusion15FusionCallbacksIS1U_NS23_17LinearCombinationISL_fSL_fLNS_15FloatRoundStyleE2EEES1V_S20_JEEENSA_5SM1004TMEM4LOAD26SM100_TMEM_LOAD_32dp32b16xENSA_20SM90_TMA_LOAD_IM2COLENS15_INS16_ILi2ELi4ELi3EEES19_NSU_INSB_IJS1A_S1X_EEENSB_IJS1X_SE_EEEEEEENSA_39AutoVectorizingCopyWithAssumedAlignmentILi128EEENSA_21SM90_TMA_STORE_IM2COLES2I_S2K_S2K_EEEvvEEEEvNT_6ParamsE,@"STO_CUDA_ENTRY STV_DEFAULT"
_ZN7cutlass13device_kernelINS_4conv6kernel13ConvUniversalINS1_16ConvProblemShapeILNS1_8OperatorE1ELi3EEENS1_10collective14CollectiveConvINS1_47MainloopSm100TmaUmmaWarpSpecializedImplicitGemmILS5_1ELi8ELi3ELi1ELi2EN4cute5tupleIJNSA_1CILi2EEENSC_ILi1EEESE_EEEEENSB_IJNSC_ILi128EEENSC_ILi64EEENSB_IJSI_EEEEEENS_10tfloat32_tESL_NSA_8TiledMMAINSA_8MMA_AtomIJNSA_23SM100_MMA_TF32_2x1SM_SSISL_SL_fLi128ELi64ELNSA_4UMMA5MajorE0ELSQ_1ELNSP_7ScaleInE0ELSR_0EEEEEENSA_6LayoutINSB_IJSE_SE_SE_EEENSB_IJNSC_ILi0EEESW_SW_EEEEENSB_IJNSA_10UnderscoreESZ_SZ_EEEEENS7_6detail27Sm100ImplicitGemmTileTraitsINSA_25SM100_TMA_2SM_LOAD_IM2COLENSA_14ComposedLayoutINSA_7SwizzleILi3ELi4ELi3EEENSA_18smem_ptr_flag_bitsILi32EEENSU_INSB_IJNSC_ILi8EEENSC_ILi32EEEEEENSB_IJS1B_SE_EEEEEEEvEENS13_INSA_18SM100_TMA_2SM_LOADENS15_INS16_ILi2ELi5ELi2EEES19_NSU_INSB_IJS1B_NSC_ILi4EEEEEENSB_IJSE_S1B_EEEEEEEvEEEENS_8epilogue10collective18CollectiveEpilogueINS1Q_23Sm100TmaWarpSpecializedILi3ELi2ELi16ELb1ELb0EEEJNSB_IJSI_SI_SJ_EEENSB_IJNSU_ISI_SE_EENSU_INSB_IJNSC_ILi16EEESD_EEES1L_EEEEESL_NSB_IJNSB_IJllllEEESE_SW_EEESL_S22_NS1Q_6fusion15FusionCallbacksIS1U_NS23_17LinearCombinationISL_fSL_fLNS_15FloatRoundStyleE2EEES1V_S20_JEEENSA_5SM1004TMEM4LOAD26SM100_TMEM_LOAD_32dp32b16xENSA_20SM90_TMA_LOAD_IM2COLENS15_INS16_ILi2ELi4ELi3EEES19_NSU_INSB_IJS1A_S1X_EEENSB_IJS1X_SE_EEEEEEENSA_39AutoVectorizingCopyWithAssumedAlignmentILi128EEENSA_21SM90_TMA_STORE_IM2COLES2I_S2K_S2K_EEEvvEEEEvNT_6ParamsE:
[----:B------:R-:W1:Y:S01]  /*0000*/  LDC R1, c[0x0][0x37c] ;  /* 0x0000df00ff017b82 */ /* 0x000e620000000800 */
[----:B------:R-:W2:Y:S01]  /*0010*/  S2R R61, SR_TID.X ;  /* 0x00000000003d7919 */ /* 0x000ea20000002100 */
[----:B------:R-:W3:Y:S06]  /*0020*/  LDCU.64 UR8, c[0x0][0x990] ;  /* 0x00013200ff0877ac */ /* 0x000eec0008000a00 */
[----:B------:R-:W4:Y:S01]  /*0030*/  S2UR UR4, SR_CgaCtaId ;  /* 0x00000000000479c3 */ /* 0x000f220000008800 */
[----:B-1----:R-:W-:Y:S01]  /*0040*/  VIADD R1, R1, 0xfffffff8 ;  /* 0xfffffff801017836 */ /* 0x002fe20000000000 */
[----:B------:R-:W-:-:S02]  /*0050*/  PRMT R58, RZ, 0x7610, R58 ;  /* 0x00007610ff3a7816 */ /* 0x000fc4000000003a */
[----:B------:R-:W-:Y:S02]  /*0060*/  ELECT P1, URZ, PT ;  /* 0x0000000000ff782f */ /* 0x000fe40003820000 */
[----:B------:R-:W-:Y:S01]  /*0070*/  R2UR UR43, R1 ;  /* 0x00000000012b72ca */ /* 0x000fe200000e0000 */
[----:B---3--:R-:W-:-:S04]  /*0080*/  UISETP.NE.U32.AND UP0, UPT, UR8, URZ, UPT ;  /* 0x000000ff0800728c */ /* 0x008fc8000bf05070 */
[----:B------:R-:W-:Y:S02]  /*0090*/  UISETP.NE.AND.EX UP0, UPT, UR9, URZ, UPT, UP0 ;  /* 0x000000ff0900728c */ /* 0x000fe4000bf05300 */
[----:B----4-:R-:W-:Y:S02]  /*00a0*/  ULOP3.LUT UR49, UR4, 0x1, URZ, 0xc0, !UPT ;  /* 0x0000000104317892 */ /* 0x010fe4000f8ec0ff */
[----:B------:R-:W-:Y:S01]  /*00b0*/  ULOP3.LUT UR48, UR4, 0x1, URZ, 0x3c, !UPT ;  /* 0x0000000104307892 */ /* 0x000fe2000f8e3cff */
[----:B--2---:R-:W-:-:S05]  /*00c0*/  SHF.R.U32.HI R59, RZ, 0x5, R61 ;  /* 0x00000005ff3b7819 */ /* 0x004fca000001163d */
[----:B------:R-:W1:Y:S02]  /*00d0*/  SHFL.IDX PT, R0, R59, RZ, 0x1f ;  /* 0x00001fff3b007589 */ /* 0x000e6400000e0000 */
[----:B-1----:R-:W-:Y:S01]  /*00e0*/  R2UR UR18, R0 ;  /* 0x00000000001272ca */ /* 0x002fe200000e0000 */
[----:B------:R-:W-:-:S14]  /*00f0*/  BRA.U UP0, `(.L_x_0) ;  /* 0x0000000100307547 */ /* 0x000fdc000b800000 */
[----:B------:R-:W1:Y:S02]  /*0100*/  LDCU.64 UR4, c[0x0][0x988] ;  /* 0x00013100ff0477ac */ /* 0x000e640008000a00 */
[----:B-1----:R-:W-:-:S04]  /*0110*/  UISETP.NE.U32.AND UP0, UPT, UR4, URZ, UPT ;  /* 0x000000ff0400728c */ /* 0x002fc8000bf05070 */
[----:B------:R-:W-:-:S09]  /*0120*/  UISETP.NE.AND.EX UP0, UPT, UR5, URZ, UPT, UP0 ;  /* 0x000000ff0500728c */ /* 0x000fd2000bf05300 */
[----:B------:R-:W-:Y:S05]  /*0130*/  BRA.U !UP0, `(.L_x_1) ;  /* 0x0000000108147547 */ /* 0x000fea000b800000 */
[----:B------:R-:W1:Y:S01]  /*0140*/  LDC.64 R2, c[0x0][0x988] ;  /* 0x00026200ff027b82 */ /* 0x000e620000000a00 */
[----:B------:R-:W1:Y:S02]  /*0150*/  LDCU.64 UR4, c[0x0][0x358] ;  /* 0x00006b00ff0477ac */ /* 0x000e640008000a00 */
[----:B-1----:R1:W5:Y:S01]  /*0160*/  LDG.E R27, desc[UR4][R2.64] ;  /* 0x00000004021b7981 */ /* 0x002362000c1e1900 */
[----:B------:R-:W-:Y:S01]  /*0170*/  HFMA2 R58, -RZ, RZ, 0, 5.9604644775390625e-08 ;  /* 0x00000001ff3a7431 */ /* 0x000fe200000001ff */
[----:B------:R-:W-:Y:S05]  /*0180*/  BRA `(.L_x_0) ;  /* 0x00000000000c7947 */ /* 0x000fea0003800000 */
.L_x_1:
[----:B------:R-:W1:Y:S01]  /*0190*/  LDCU UR4, c[0x0][0x980] ;  /* 0x00013000ff0477ac */ /* 0x000e620008000800 */
[----:B------:R-:W-:Y:S01]  /*01a0*/  HFMA2 R58, -RZ, RZ, 0, 5.9604644775390625e-08 ;  /* 0x00000001ff3a7431 */ /* 0x000fe200000001ff */
[----:B-1----:R-:W-:-:S07]  /*01b0*/  MOV R27, UR4 ;  /* 0x00000004001b7c02 */ /* 0x002fce0008000f00 */
.L_x_0:
[----:B------:R-:W2:Y:S02]  /*01c0*/  LDCU.64 UR4, c[0x0][0x9b0] ;  /* 0x00013600ff0477ac */ /* 0x000ea40008000a00 */
[----:B--2---:R-:W-:-:S04]  /*01d0*/  UISETP.NE.U32.AND UP0, UPT, UR4, URZ, UPT ;  /* 0x000000ff0400728c */ /* 0x004fc8000bf05070 */
[----:B------:R-:W-:-:S09]  /*01e0*/  UISETP.NE.AND.EX UP0, UPT, UR5, URZ, UPT, UP0 ;  /* 0x000000ff0500728c */ /* 0x000fd2000bf05300 */
[----:B------:R-:W-:Y:S05]  /*01f0*/  BRA.U UP0, `(.L_x_2) ;  /* 0x0000000100287547 */ /* 0x000fea000b800000 */
[----:B------:R-:W2:Y:S02]  /*0200*/  LDCU.64 UR4, c[0x0][0x9a8] ;  /* 0x00013500ff0477ac */ /* 0x000ea40008000a00 */
[----:B--2---:R-:W-:-:S04]  /*0210*/  UISETP.NE.U32.AND UP0, UPT, UR4, URZ, UPT ;  /* 0x000000ff0400728c */ /* 0x004fc8000bf05070 */
[----:B------:R-:W-:-:S09]  /*0220*/  UISETP.NE.AND.EX UP0, UPT, UR5, URZ, UPT, UP0 ;  /* 0x000000ff0500728c */ /* 0x000fd2000bf05300 */
[----:B------:R-:W-:Y:S05]  /*0230*/  BRA.U !UP0, `(.L_x_3) ;  /* 0x0000000108107547 */ /* 0x000fea000b800000 */
[----:B------:R-:W2:Y:S01]  /*0240*/  LDC.64 R24, c[0x0][0x9a8] ;  /* 0x00026a00ff187b82 */ /* 0x000ea20000000a00 */
[----:B------:R-:W2:Y:S02]  /*0250*/  LDCU.64 UR4, c[0x0][0x358] ;  /* 0x00006b00ff0477ac */ /* 0x000ea40008000a00 */
[----:B--2---:R2:W5:Y:S01]  /*0260*/  LDG.E R24, desc[UR4][R24.64] ;  /* 0x0000000418187981 */ /* 0x004562000c1e1900 */
[----:B------:R-:W-:Y:S05]  /*0270*/  BRA `(.L_x_2) ;  /* 0x0000000000087947 */ /* 0x000fea0003800000 */
.L_x_3:
[----:B------:R-:W2:Y:S02]  /*0280*/  LDCU UR4, c[0x0][0x9a0] ;  /* 0x00013400ff0477ac */ /* 0x000ea40008000800 */
[----:B--2---:R-:W-:Y:S02]  /*0290*/  MOV R24, UR4 ;  /* 0x0000000400187c02 */ /* 0x004fe40008000f00 */
.L_x_2:
[----:B------:R-:W-:Y:S01]  /*02a0*/  IMAD.U32 R0, RZ, RZ, UR18 ;  /* 0x00000012ff007e24 */ /* 0x000fe2000f8e00ff */
[----:B------:R-:W-:Y:S04]  /*02b0*/  BSSY.RECONVERGENT B0, `(.L_x_4) ;  /* 0x000000c000007945 */ /* 0x000fe80003800200 */
[C---:B------:R-:W-:Y:S02]  /*02c0*/  ISETP.NE.OR P2, PT, R0.reuse, 0x1, !P1 ;  /* 0x000000010000780c */ /* 0x040fe40004f45670 */
[----:B------:R-:W-:-:S11]  /*02d0*/  ISETP.NE.OR P0, PT, R0, 0x3, !P1 ;  /* 0x000000030000780c */ /* 0x000fd60004f05670 */
[----:B------:R-:W-:Y:S05]  /*02e0*/  @P2 BRA `(.L_x_5) ;  /* 0x0000000000202947 */ /* 0x000fea0003800000 */
[----:B------:R-:W3:Y:S02]  /*02f0*/  LDCU.64 UR4, c[0x0][0x348] ;  /* 0x00006900ff0477ac */ /* 0x000ee40008000a00 */
[----:B---3--:R-:W-:Y:S02]  /*0300*/  UIADD3 UR6, UP1, UPT, UR4, 0x80, URZ ;  /* 0x0000008004067890 */ /* 0x008fe4000ff3e0ff */
[----:B------:R-:W-:Y:S02]  /*0310*/  UIADD3 UR4, UP0, UPT, UR4, 0x200, URZ ;  /* 0x0000020004047890 */ /* 0x000fe4000ff1e0ff */
[----:B------:R-:W-:Y:S02]  /*0320*/  UIADD3.X UR7, UPT, UPT, URZ, UR5, URZ, UP1, !UPT ;  /* 0x00000005ff077290 */ /* 0x000fe40008ffe4ff */
[----:B------:R-:W-:-:S07]  /*0330*/  UIADD3.X UR5, UPT, UPT, URZ, UR5, URZ, UP0, !UPT ;  /* 0x00000005ff057290 */ /* 0x000fce00087fe4ff */
[----:B------:R3:W-:Y:S02]  /*0340*/  UTMACCTL.PF [UR6] ;  /* 0x00000000060079b9 */ /* 0x0007e40008040000 */
[----:B------:R3:W-:Y:S02]  /*0350*/  UTMACCTL.PF [UR4] ;  /* 0x00000000040079b9 */ /* 0x0007e40008040000 */
[----:B---3--:R-:W-:Y:S01]  /*0360*/  NOP ;  /* 0x0000000000007918 */ /* 0x008fe20000000000 */
.L_x_5:
[----:B------:R-:W-:Y:S05]  /*0370*/  BSYNC.RECONVERGENT B0 ;  /* 0x0000000000007941 */ /* 0x000fea0003800200 */
.L_x_4:
[----:B------:R-:W-:Y:S04]  /*0380*/  BSSY.RECONVERGENT B0, `(.L_x_6) ;  /* 0x000000a000007945 */ /* 0x000fe80003800200 */
        /* <DEDUP_REMOVED lines=9> */
.L_x_7:
[----:B------:R-:W-:Y:S05]  /*0420*/  BSYNC.RECONVERGENT B0 ;  /* 0x0000000000007941 */ /* 0x000fea0003800200 */
.L_x_6:
[----:B------:R-:W3:Y:S01]  /*0430*/  LDCU.64 UR4, c[0x0][0x988] ;  /* 0x00013100ff0477ac */ /* 0x000ee20008000a00 */
[----:B------:R-:W-:Y:S02]  /*0440*/  UISETP.EQ.U32.AND UP2, UPT, UR8, URZ, UPT ;  /* 0x000000ff0800728c */ /* 0x000fe4000bf42070 */
[----:B------:R-:W-:Y:S02]  /*0450*/  UPLOP3.LUT UP3, UPT, UPT, UPT, UPT, 0x80, 0x8 ;  /* 0x000000000008789c */ /* 0x000fe40003f6f070 */
[----:B---3--:R-:W-:-:S04]  /*0460*/  UISETP.NE.U32.AND UP0, UPT, UR4, URZ, UPT ;  /* 0x000000ff0400728c */ /* 0x008fc8000bf05070 */
[----:B------:R-:W-:-:S04]  /*0470*/  UISETP.NE.AND.EX UP1, UPT, UR5, URZ, UPT, UP0 ;  /* 0x000000ff0500728c */ /* 0x000fc8000bf25300 */
[----:B------:R-:W-:-:S04]  /*0480*/  UISETP.EQ.OR.EX UP4, UPT, UR9, URZ, !UP1, UP2 ;  /* 0x000000ff0900728c */ /* 0x000fc8000cf82720 */
[----:B------:R-:W-:-:S06]  /*0490*/  UP2UR UR4, UPR, URZ, 0x10 ;  /* 0x00000010ff047883 */ /* 0x000fcc0008000000 */
[----:B------:R-:W-:Y:S01]  /*04a0*/  MOV R60, UR4 ;  /* 0x00000004003c7c02 */ /* 0x000fe20008000f00 */
[----:B------:R-:W-:Y:S06]  /*04b0*/  BRA.U !UP4, `(.L_x_8) ;  /* 0x000000010c207547 */ /* 0x000fec000b800000 */
[----:B------:R-:W-:Y:S01]  /*04c0*/  UISETP.NE.U32.AND UP2, UPT, UR8, URZ, UPT ;  /* 0x000000ff0800728c */ /* 0x000fe2000bf45070 */
[----:B-----5:R-:W-:Y:S01]  /*04d0*/  FSETP.NEU.AND P0, PT, R27, RZ, PT ;  /* 0x000000ff1b00720b */ /* 0x020fe20003f0d000 */
[----:B------:R-:W-:Y:S02]  /*04e0*/  USEL UR4, URZ, 0xffffffff, UP1 ;  /* 0xffffffffff047887 */ /* 0x000fe40008800000 */
[----:B------:R-:W-:-:S10]  /*04f0*/  UISETP.NE.AND.EX UP2, UPT, UR9, URZ, UPT, UP2 ;  /* 0x000000ff0900728c */ /* 0x000fd4000bf45320 */
[----:B------:R-:W-:Y:S01]  /*0500*/  VOTEU.ANY UP0, P0 ;  /* 0x0000000000ff7886 */ /* 0x000fe20000000100 */
[----:B------:R-:W-:-:S04]  /*0510*/  @!UP2 USEL UR4, URZ, 0xffffffff, UP0 ;  /* 0xffffffffff04a887 */ /* 0x000fc80008000000 */
[----:B------:R-:W-:-:S04]  /*0520*/  ULOP3.LUT UR4, UR4, 0x1, URZ, 0xc0, !UPT ;  /* 0x0000000104047892 */ /* 0x000fc8000f8ec0ff */
[----:B------:R-:W-:-:S11]  /*0530*/  UISETP.NE.U32.AND UP3, UPT, UR4, 0x1, UPT ;  /* 0x000000010400788c */ /* 0x000fd6000bf65070 */
.L_x_8:
[----:B------:R-:W3:Y:S01]  /*0540*/  SHFL.IDX PT, R0, R59, RZ, 0x1f ;  /* 0x00001fff3b007589 */ /* 0x000ee200000e0000 */
[----:B------:R-:W-:Y:S02]  /*0550*/  UISETP.NE.AND UP5, UPT, UR18, 0x2, UPT ;  /* 0x000000021200788c */ /* 0x000fe4000bfa5270 */
[----:B------:R-:W-:Y:S02]  /*0560*/  UISETP.NE.AND UP0, UPT, UR18, 0x2, UPT ;  /* 0x000000021200788c */ /* 0x000fe4000bf05270 */
[----:B------:R-:W-:Y:S02]  /*0570*/  UISETP.NE.OR UP2, UPT, UR49, URZ, UP5 ;  /* 0x000000ff3100728c */ /* 0x000fe4000af45670 */
[----:B------:R-:W-:-:S04]  /*0580*/  USEL UR52, URZ, 0x1, UP0 ;  /* 0x00000001ff347887 */ /* 0x000fc80008000000 */
[----:B------:R-:W-:Y:S02]  /*0590*/  PLOP3.LUT P3, PT, P1, PT, UP2, 0xae, 0xea ;  /* 0x0000000000ea781c */ /* 0x000fe40000f6f52e */
[----:B---3--:R-:W-:-:S13]  /*05a0*/  ISETP.NE.AND P0, PT, R0, RZ, PT ;  /* 0x000000ff0000720c */ /* 0x008fda0003f05270 */
[----:B------:R-:W-:Y:S05]  /*05b0*/  @P0 BRA `(.L_x_9) ;  /* 0x0000000000680947 */ /* 0x000fea0003800000 */
[----:B------:R-:W3:Y:S01]  /*05c0*/  S2UR UR5, SR_CgaCtaId ;  /* 0x00000000000579c3 */ /* 0x000ee20000008800 */
[----:B------:R-:W-:Y:S01]  /*05d0*/  UMOV UR4, 0x400 ;  /* 0x0000040000047882 */ /* 0x000fe20000000000 */
[----:B------:R-:W-:Y:S01]  /*05e0*/  UMOV UR6, 0x1 ;  /* 0x0000000100067882 */ /* 0x000fe20000000000 */
[----:B------:R-:W-:Y:S01]  /*05f0*/  ELECT P0, URZ, PT ;  /* 0x0000000000ff782f */ /* 0x000fe20003800000 */
[----:B------:R-:W-:-:S04]  /*0600*/  UIADD3 UR6, UPT, UPT, -UR6, 0x100000, URZ ;  /* 0x0010000006067890 */ /* 0x000fc8000fffe1ff */
[----:B------:R-:W-:Y:S02]  /*0610*/  USHF.L.U32 UR7, UR6, 0xb, URZ ;  /* 0x0000000b06077899 */ /* 0x000fe400080006ff */
[----:B------:R-:W-:Y:S02]  /*0620*/  USHF.L.U32 UR6, UR6, 0x1, URZ ;  /* 0x0000000106067899 */ /* 0x000fe400080006ff */
[----:B---3--:R-:W-:Y:S01]  /*0630*/  ULEA UR4, UR5, UR4, 0x18 ;  /* 0x0000000405047291 */ /* 0x008fe2000f8ec0ff */
[----:B------:R-:W3:Y:S11]  /*0640*/  FENCE.VIEW.ASYNC.S ;  /* 0x00000000000073c6 */ /* 0x000ef60000000000 */
[----:B---3--:R3:W4:Y:S01]  /*0650*/  SYNCS.EXCH.64 URZ, [UR4], UR6 ;  /* 0x0000000604ff75b2 */ /* 0x0087220008000100 */
[----:B------:R3:W1:Y:S01]  /*0660*/  SYNCS.EXCH.64 URZ, [UR4+0x40], UR6 ;  /* 0x0000400604ff75b2 */ /* 0x0006620008000100 */
        /* <DEDUP_REMOVED lines=13> */
[----:B------:R3:W1:Y:S02]  /*0740*/  SYNCS.EXCH.64 URZ, [UR4+0x78], UR6 ;  /* 0x0000780604ff75b2 */ /* 0x0006640008000100 */
[----:B---3--:R-:W-:Y:S01]  /*0750*/  NOP ;  /* 0x0000000000007918 */ /* 0x008fe20000000000 */
.L_x_9:
[----:B------:R-:W3:Y:S01]  /*0760*/  SHFL.IDX PT, R0, R59, RZ, 0x1f ;  /* 0x00001fff3b007589 */ /* 0x000ee200000e0000 */
[----:B------:R-:W-:Y:S01]  /*0770*/  NOP ;  /* 0x0000000000007918 */ /* 0x000fe20000000000 */
[----:B---3--:R-:W-:-:S13]  /*0780*/  ISETP.NE.AND P0, PT, R0, 0x1, PT ;  /* 0x000000010000780c */ /* 0x008fda0003f05270 */
[----:B------:R-:W-:Y:S05]  /*0790*/  @P0 BRA `(.L_x_10) ;  /* 0x0000000000500947 */ /* 0x000fea0003800000 */
[----:B------:R-:W3:Y:S01]  /*07a0*/  S2UR UR5, SR_CgaCtaId ;  /* 0x00000000000579c3 */ /* 0x000ee20000008800 */
[----:B------:R-:W-:Y:S01]  /*07b0*/  UMOV UR4, 0x400 ;  /* 0x0000040000047882 */ /* 0x000fe20000000000 */
[----:B------:R-:W-:Y:S01]  /*07c0*/  UMOV UR8, 0x20 ;  /* 0x0000002000087882 */ /* 0x000fe20000000000 */
[----:B------:R-:W-:Y:S01]  /*07d0*/  UMOV UR6, 0x80 ;  /* 0x0000008000067882 */ /* 0x000fe20000000000 */
[----:B------:R-:W-:-:S04]  /*07e0*/  UIADD3 UR8, UPT, UPT, -UR8, 0x100000, URZ ;  /* 0x0010000008087890 */ /* 0x000fc8000fffe1ff */
[----:B------:R-:W-:Y:S02]  /*07f0*/  USHF.L.U32 UR9, UR8, 0xb, URZ ;  /* 0x0000000b08097899 */ /* 0x000fe400080006ff */
[----:B------:R-:W-:Y:S02]  /*0800*/  USHF.L.U32 UR8, UR8, 0x1, URZ ;  /* 0x0000000108087899 */ /* 0x000fe400080006ff */
[----:B------:R-:W-:-:S04]  /*0810*/  UIADD3 UR6, UPT, UPT, -UR6, 0x100000, URZ ;  /* 0x0010000006067890 */ /* 0x000fc8000fffe1ff */
[----:B------:R-:W-:Y:S02]  /*0820*/  USHF.L.U32 UR7, UR6, 0xb, URZ ;  /* 0x0000000b06077899 */ /* 0x000fe400080006ff */
[----:B------:R-:W-:Y:S01]  /*0830*/  USHF.L.U32 UR6, UR6, 0x1, URZ ;  /* 0x0000000106067899 */ /* 0x000fe200080006ff */
[----:B------:R-:W-:Y:S01]  /*0840*/  ELECT P0, URZ, PT ;  /* 0x0000000000ff782f */ /* 0x000fe20003800000 */
[----:B---3--:R-:W-:Y:S01]  /*0850*/  ULEA UR4, UR5, UR4, 0x18 ;  /* 0x0000000405047291 */ /* 0x008fe2000f8ec0ff */
[----:B------:R-:W3:Y:S11]  /*0860*/  FENCE.VIEW.ASYNC.S ;  /* 0x00000000000073c6 */ /* 0x000ef60000000000 */
[----:B---3--:R3:W1:Y:S01]  /*0870*/  SYNCS.EXCH.64 URZ, [UR4+0x80], UR8 ;  /* 0x0000800804ff75b2 */ /* 0x0086620008000100 */
[----:B------:R3:W1:Y:S01]  /*0880*/  SYNCS.EXCH.64 URZ, [UR4+0x98], UR6 ;  /* 0x0000980604ff75b2 */ /* 0x0006620008000100 */
[----:B------:R3:W1:Y:S01]  /*0890*/  SYNCS.EXCH.64 URZ, [UR4+0x88], UR8 ;  /* 0x0000880804ff75b2 */ /* 0x0006620008000100 */
[----:B------:R3:W1:Y:S01]  /*08a0*/  SYNCS.EXCH.64 URZ, [UR4+0xa0], UR6 ;  /* 0x0000a00604ff75b2 */ /* 0x0006620008000100 */
[----:B------:R3:W1:Y:S01]  /*08b0*/  SYNCS.EXCH.64 URZ, [UR4+0x90], UR8 ;  /* 0x0000900804ff75b2 */ /* 0x0006620008000100 */
[----:B------:R3:W1:Y:S01]  /*08c0*/  SYNCS.EXCH.64 URZ, [UR4+0xa8], UR6 ;  /* 0x0000a80604ff75b2 */ /* 0x0006620008000100 */
[----:B------:R-:W-:Y:S01]  /*08d0*/  NOP ;  /* 0x0000000000007918 */ /* 0x000fe20000000000 */
.L_x_10:
[----:B------:R-:W2:Y:S01]  /*08e0*/  SHFL.IDX PT, R0, R59, RZ, 0x1f ;  /* 0x00001fff3b007589 */ /* 0x000ea200000e0000 */
[----:B------:R-:W-:Y:S01]  /*08f0*/  NOP ;  /* 0x0000000000007918 */ /* 0x000fe20000000000 */
[----:B--2---:R-:W-:-:S13]  /*0900*/  ISETP.NE.AND P0, PT, R0, 0x3, PT ;  /* 0x000000030000780c */ /* 0x004fda0003f05270 */
[----:B------:R-:W-:Y:S05]  /*0910*/  @P0 BRA `(.L_x_11) ;  /* 0x0000000000300947 */ /* 0x000fea0003800000 */
[----:B------:R-:W2:Y:S01]  /*0920*/  S2UR UR5, SR_CgaCtaId ;  /* 0x00000000000579c3 */ /* 0x000ea20000008800 */
[----:B---3--:R-:W-:Y:S01]  /*0930*/  UMOV UR4, 0x400 ;  /* 0x0000040000047882 */ /* 0x008fe20000000000 */
[----:B------:R-:W-:Y:S01]  /*0940*/  UMOV UR6, 0x20 ;  /* 0x0000002000067882 */ /* 0x000fe20000000000 */
[----:B------:R-:W-:Y:S01]  /*0950*/  ELECT P0, URZ, PT ;  /* 0x0000000000ff782f */ /* 0x000fe20003800000 */
[----:B------:R-:W-:-:S04]  /*0960*/  UIADD3 UR6, UPT, UPT, -UR6, 0x100000, URZ ;  /* 0x0010000006067890 */ /* 0x000fc8000fffe1ff */
[----:B------:R-:W-:Y:S02]  /*0970*/  USHF.L.U32 UR7, UR6, 0xb, URZ ;  /* 0x0000000b06077899 */ /* 0x000fe400080006ff */
[----:B------:R-:W-:Y:S02]  /*0980*/  USHF.L.U32 UR6, UR6, 0x1, URZ ;  /* 0x0000000106067899 */ /* 0x000fe400080006ff */
[----:B--2---:R-:W-:Y:S01]  /*0990*/  ULEA UR4, UR5, UR4, 0x18 ;  /* 0x0000000405047291 */ /* 0x004fe2000f8ec0ff */
[----:B------:R-:W2:Y:S11]  /*09a0*/  FENCE.VIEW.ASYNC.S ;  /* 0x00000000000073c6 */ /* 0x000eb60000000000 */
[----:B--2---:R2:W3:Y:S01]  /*09b0*/  SYNCS.EXCH.64 URZ, [UR4+0xb0], UR6 ;  /* 0x0000b00604ff75b2 */ /* 0x0044e20008000100 */
[----:B------:R2:W1:Y:S01]  /*09c0*/  SYNCS.EXCH.64 URZ, [UR4+0xb8], UR6 ;  /* 0x0000b80604ff75b2 */ /* 0x0004620008000100 */
[----:B------:R-:W-:Y:S01]  /*09d0*/  NOP ;  /* 0x0000000000007918 */ /* 0x000fe20000000000 */
.L_x_11:
[----:B------:R-:W4:Y:S01]  /*09e0*/  SHFL.IDX PT, R0, R59, RZ, 0x1f ;  /* 0x00001fff3b007589 */ /* 0x000f2200000e0000 */
[----:B------:R-:W-:Y:S01]  /*09f0*/  NOP ;  /* 0x0000000000007918 */ /* 0x000fe20000000000 */
[----:B----4-:R-:W-:-:S13]  /*0a00*/  ISETP.NE.AND P0, PT, R0, 0x4, PT ;  /* 0x000000040000780c */ /* 0x010fda0003f05270 */
[----:B------:R-:W-:Y:S05]  /*0a10*/  @P0 BRA `(.L_x_12) ;  /* 0x0000000000440947 */ /* 0x000fea0003800000 */
[----:B------:R-:W4:Y:S01]  /*0a20*/  S2UR UR5, SR_CgaCtaId ;  /* 0x00000000000579c3 */ /* 0x000f220000008800 */
[----:B--23--:R-:W-:Y:S01]  /*0a30*/  UMOV UR4, 0x1e0 ;  /* 0x000001e000047882 */ /* 0x00cfe20000000000 */
[----:B------:R-:W-:Y:S01]  /*0a40*/  UMOV UR6, 0x400 ;  /* 0x0000040000067882 */ /* 0x000fe20000000000 */
[----:B------:R-:W-:Y:S01]  /*0a50*/  USEL UR4, UR4, 0x1a0, UP3 ;  /* 0x000001a004047887 */ /* 0x000fe20009800000 */
[----:B------:R-:W-:Y:S01]  /*0a60*/  UMOV UR8, 0x1 ;  /* 0x0000000100087882 */ /* 0x000fe20000000000 */
[----:B------:R-:W-:Y:S01]  /*0a70*/  ELECT P0, URZ, PT ;  /* 0x0000000000ff782f */ /* 0x000fe20003800000 */
[----:B------:R-:W-:-:S04]  /*0a80*/  UIADD3 UR8, UPT, UPT, -UR8, 0x100000, URZ ;  /* 0x0010000008087890 */ /* 0x000fc8000fffe1ff */
[----:B------:R-:W-:Y:S02]  /*0a90*/  USHF.L.U32 UR9, UR8, 0xb, URZ ;  /* 0x0000000b08097899 */ /* 0x000fe400080006ff */
[----:B------:R-:W-:Y:S02]  /*0aa0*/  USHF.L.U32 UR8, UR8, 0x1, URZ ;  /* 0x0000000108087899 */ /* 0x000fe400080006ff */
[----:B----4-:R-:W-:Y:S02]  /*0ab0*/  ULEA UR6, UR5, UR6, 0x18 ;  /* 0x0000000605067291 */ /* 0x010fe4000f8ec0ff */
[----:B------:R-:W-:-:S04]  /*0ac0*/  UIADD3 UR4, UPT, UPT, -UR4, 0x100000, URZ ;  /* 0x0010000004047890 */ /* 0x000fc8000fffe1ff */
[----:B------:R-:W-:Y:S02]  /*0ad0*/  USHF.L.U32 UR5, UR4, 0xb, URZ ;  /* 0x0000000b04057899 */ /* 0x000fe400080006ff */
[----:B------:R-:W-:Y:S01]  /*0ae0*/  USHF.L.U32 UR4, UR4, 0x1, URZ ;  /* 0x0000000104047899 */ /* 0x000fe200080006ff */
[----:B------:R-:W2:Y:S03]  /*0af0*/  FENCE.VIEW.ASYNC.S ;  /* 0x00000000000073c6 */ /* 0x000ea60000000000 */
[----:B--2---:R4:W2:Y:S08]  /*0b00*/  SYNCS.EXCH.64 URZ, [UR6+0xc0], UR8 ;  /* 0x0000c00806ff75b2 */ /* 0x0048b00008000100 */
[----:B------:R4:W3:Y:S02]  /*0b10*/  SYNCS.EXCH.64 URZ, [UR6+0xc8], UR4 ;  /* 0x0000c80406ff75b2 */ /* 0x0008e40008000100 */
[----:B----4-:R-:W-:Y:S01]  /*0b20*/  NOP ;  /* 0x0000000000007918 */ /* 0x010fe20000000000 */
.L_x_12:
[----:B------:R-:W4:Y:S01]  /*0b30*/  SHFL.IDX PT, R0, R59, RZ, 0x1f ;  /* 0x00001fff3b007589 */ /* 0x000f2200000e0000 */
[----:B------:R-:W-:Y:S01]  /*0b40*/  ISETP.NE.OR P1, PT, RZ, UR18, !P1 ;  /* 0x00000012ff007c0c */ /* 0x000fe2000cf25670 */
[----:B------:R-:W-:Y:S01]  /*0b50*/  NOP ;  /* 0x0000000000007918 */ /* 0x000fe20000000000 */
[----:B----4-:R-:W-:-:S13]  /*0b60*/  ISETP.NE.AND P0, PT, R0, 0x5, PT ;  /* 0x000000050000780c */ /* 0x010fda0003f05270 */
[----:B------:R-:W-:Y:S05]  /*0b70*/  @P0 BRA `(.L_x_13) ;  /* 0x0000000000480947 */ /* 0x000fea0003800000 */
[----:B------:R-:W4:Y:S01]  /*0b80*/  S2UR UR5, SR_CgaCtaId ;  /* 0x00000000000579c3 */ /* 0x000f220000008800 */
[----:B--23--:R-:W-:Y:S01]  /*0b90*/  UMOV UR4, 0x400 ;  /* 0x0000040000047882 */ /* 0x00cfe20000000000 */
        /* <DEDUP_REMOVED lines=9> */
[----:B----4-:R-:W-:Y:S01]  /*0c30*/  ULEA UR4, UR5, UR4, 0x18 ;  /* 0x0000000405047291 */ /* 0x010fe2000f8ec0ff */
[----:B------:R-:W2:Y:S11]  /*0c40*/  FENCE.VIEW.ASYNC.S ;  /* 0x00000000000073c6 */ /* 0x000eb60000000000 */
[----:B--2---:R4:W2:Y:S01]  /*0c50*/  SYNCS.EXCH.64 URZ, [UR4+0xd0], UR6 ;  /* 0x0000d00604ff75b2 */ /* 0x0048a20008000100 */
[----:B------:R4:W3:Y:S01]  /*0c60*/  SYNCS.EXCH.64 URZ, [UR4+0xe0], UR8 ;  /* 0x0000e00804ff75b2 */ /* 0x0008e20008000100 */
[----:B------:R4:W1:Y:S01]  /*0c70*/  SYNCS.EXCH.64 URZ, [UR4+0xd8], UR6 ;  /* 0x0000d80604ff75b2 */ /* 0x0008620008000100 */
[----:B------:R4:W1:Y:S02]  /*0c80*/  SYNCS.EXCH.64 URZ, [UR4+0xe8], UR8 ;  /* 0x0000e80804ff75b2 */ /* 0x0008640008000100 */
[----:B----4-:R-:W-:Y:S01]  /*0c90*/  NOP ;  /* 0x0000000000007918 */ /* 0x010fe20000000000 */
.L_x_13:
[----:B--23--:R-:W2:Y:S01]  /*0ca0*/  S2UR UR7, SR_CgaCtaId ;  /* 0x00000000000779c3 */ /* 0x00cea20000008800 */
[----:B------:R-:W-:Y:S01]  /*0cb0*/  VOTEU.ALL UP0, P1 ;  /* 0x0000000000ff7886 */ /* 0x000fe20000800000 */
[----:B------:R-:W-:Y:S01]  /*0cc0*/  UMOV UR4, 0x20 ;  /* 0x0000002000047882 */ /* 0x000fe20000000000 */
[----:B------:R-:W-:Y:S01]  /*0cd0*/  NOP ;  /* 0x0000000000007918 */ /* 0x000fe20000000000 */
[----:B------:R-:W-:Y:S01]  /*0ce0*/  LOP3.LUT R0, R61, 0x1f, RZ, 0xc0, !PT ;  /* 0x0000001f3d007812 */ /* 0x000fe200078ec0ff */
[----:B------:R-:W-:Y:S01]  /*0cf0*/  UISETP.NE.AND UP4, UPT, UR18, URZ, UPT ;  /* 0x000000ff1200728c */ /* 0x000fe2000bf85270 */
[----:B------:R-:W-:Y:S01]  /*0d00*/  @!UP0 UMOV UR6, 0x400 ;  /* 0x0000040000068882 */ /* 0x000fe20000000000 */
[----:B------:R-:W-:-:S04]  /*0d10*/  @!UP0 UIADD3 UR4, UPT, UPT, -UR4, 0x100000, URZ ;  /* 0x0010000004048890 */ /* 0x000fc8000fffe1ff */
[----:B------:R-:W-:Y:S02]  /*0d20*/  @!UP0 USHF.L.U32 UR5, UR4, 0xb, URZ ;  /* 0x0000000b04058899 */ /* 0x000fe400080006ff */
[----:B------:R-:W-:Y:S02]  /*0d30*/  @!UP0 USHF.L.U32 UR4, UR4, 0x1, URZ ;  /* 0x0000000104048899 */ /* 0x000fe400080006ff */
[----:B--2---:R-:W-:Y:S01]  /*0d40*/  @!UP0 ULEA UR6, UR7, UR6, 0x18 ;  /* 0x0000000607068291 */ /* 0x004fe2000f8ec0ff */
[----:B------:R-:W2:Y:S01]  /*0d50*/  LDCU UR7, c[0x0][0x36c] ;  /* 0x00006d80ff0777ac */ /* 0x000ea20008000800 */
[----:B------:R-:W-:Y:S01]  /*0d60*/  VOTEU.ALL UP0, P1 ;  /* 0x0000000000ff7886 */ /* 0x000fe20000800000 */
[----:B------:R-:W3:Y:S09]  /*0d70*/  FENCE.VIEW.ASYNC.S ;  /* 0x00000000000073c6 */ /* 0x000ef20000000000 */
[----:B---3--:R3:W4:Y:S01]  /*0d80*/  @!UP0 SYNCS.EXCH.64 URZ, [UR6+0xf0], UR4 ;  /* 0x0000f00406ff85b2 */ /* 0x0087220008000100 */
[----:B--2---:R-:W-:-:S09]  /*0d90*/  UISETP.EQ.U32.AND UP6, UPT, UR7, 0x1, UPT ;  /* 0x000000010700788c */ /* 0x004fd2000bfc2070 */
[----:B---3--:R-:W-:Y:S05]  /*0da0*/  BRA.U !UP6, `(.L_x_14) ;  /* 0x000000010e087547 */ /* 0x008fea000b800000 */
[----:B-1--4-:R-:W-:Y:S01]  /*0db0*/  UCGABAR_ARV ;  /* 0x00000000000079c7 */ /* 0x012fe20008000000 */
[----:B------:R-:W-:Y:S05]  /*0dc0*/  BRA `(.L_x_15) ;  /* 0x0000000000047947 */ /* 0x000fea0003800000 */
.L_x_14:
[----:B-1--4-:R-:W-:Y:S01]  /*0dd0*/  NOP ;  /* 0x0000000000007918 */ /* 0x012fe20000000000 */
.L_x_15:
[----:B------:R-:W1:Y:S01]  /*0de0*/  S2UR UR22, SR_CTAID.X ;  /* 0x00000000001679c3 */ /* 0x000e620000002500 */
[----:B------:R-:W-:-:S05]  /*0df0*/  CS2R.32 R57, SR_CgaSize ;  /* 0x0000000000397805 */ /* 0x000fca0000008a00 */
[----:B------:R-:W-:-:S05]  /*0e00*/  IMAD R57, R57, -0xa0, RZ ;  /* 0xffffff6039397824 */ /* 0x000fca00078e02ff */
[----:B------:R-:W-:-:S14]  /*0e10*/  R2UR UR5, R57 ;  /* 0x00000000390572ca */ /* 0x000fdc00000e0000 */
[----:B------:R-:W2:Y:S01]  /*0e20*/  LDCU UR5, c[0x0][UR5+0x2b0] ;  /* 0x00005600050577ac */ /* 0x000ea20008000800 */
[----:B------:R-:W-:-:S05]  /*0e30*/  CS2R.32 R57, SR_CgaSize ;  /* 0x0000000000397805 */ /* 0x000fca0000008a00 */
[----:B------:R-:W-:-:S05]  /*0e40*/  IMAD R57, R57, -0xa0, RZ ;  /* 0xffffff6039397824 */ /* 0x000fca00078e02ff */
[----:B------:R-:W-:-:S14]  /*0e50*/  R2UR UR4, R57 ;  /* 0x00000000390472ca */ /* 0x000fdc00000e0000 */
[----:B------:R-:W3:Y:S01]  /*0e60*/  LDCU UR4, c[0x0][UR4+0x2b4] ;  /* 0x00005680040477ac */ /* 0x000ee20008000800 */
[----:B------:R-:W4:Y:S01]  /*0e70*/  S2UR UR19, SR_CTAID.Y ;  /* 0x00000000001379c3 */ /* 0x000f220000002600 */
[----:B------:R-:W-:-:S05]  /*0e80*/  CS2R.32 R57, SR_CgaSize ;  /* 0x0000000000397805 */ /* 0x000fca0000008a00 */
[----:B------:R-:W-:-:S05]  /*0e90*/  IMAD R57, R57, -0xa0, RZ ;  /* 0xffffff6039397824 */ /* 0x000fca00078e02ff */
[----:B------:R-:W-:-:S14]  /*0ea0*/  R2UR UR7, R57 ;  /* 0x00000000390772ca */ /* 0x000fdc00000e0000 */
[----:B------:R-:W3:Y:S01]  /*0eb0*/  LDCU UR7, c[0x0][UR7+0x2a0] ;  /* 0x00005400070777ac */ /* 0x000ee20008000800 */
[----:B------:R-:W-:-:S05]  /*0ec0*/  CS2R.32 R57, SR_CgaSize ;  /* 0x0000000000397805 */ /* 0x000fca0000008a00 */
[----:B------:R-:W-:-:S05]  /*0ed0*/  IMAD R57, R57, -0xa0, RZ ;  /* 0xffffff6039397824 */ /* 0x000fca00078e02ff */
[----:B------:R-:W-:-:S14]  /*0ee0*/  R2UR UR8, R57 ;  /* 0x00000000390872ca */ /* 0x000fdc00000e0000 */
[----:B------:R-:W3:Y:S01]  /*0ef0*/  LDCU UR8, c[0x0][UR8+0x2a4] ;  /* 0x00005480080877ac */ /* 0x000ee20008000800 */
[----:B------:R-:W3:Y:S01]  /*0f00*/  LDCU UR20, c[0x0][0xc24] ;  /* 0x00018480ff1477ac */ /* 0x000ee20008000800 */
[----:B------:R-:W3:Y:S01]  /*0f10*/  LDCU UR39, c[0x0][0xc24] ;  /* 0x00018480ff2777ac */ /* 0x000ee20008000800 */
[----:B-1----:R-:W-:Y:S01]  /*0f20*/  I2FP.F32.U32 R3, UR22 ;  /* 0x0000001600037c45 */ /* 0x002fe20008201000 */
[----:B------:R-:W1:Y:S04]  /*0f30*/  LDCU UR24, c[0x0][0xc30] ;  /* 0x00018600ff1877ac */ /* 0x000e680008000800 */
[----:B--2---:R-:W-:Y:S01]  /*0f40*/  FMUL R3, R3, UR5 ;  /* 0x0000000503037c20 */ /* 0x004fe20008400000 */
[----:B----4-:R-:W-:-:S05]  /*0f50*/  I2FP.F32.U32 R2, UR19 ;  /* 0x0000001300027c45 */ /* 0x010fca0008201000 */
[----:B------:R-:W2:Y:S01]  /*0f60*/  F2I.U32.TRUNC.NTZ R3, R3 ;  /* 0x0000000300037305 */ /* 0x000ea2000020f000 */
[----:B---3--:R-:W-:-:S07]  /*0f70*/  FMUL R2, R2, UR4 ;  /* 0x0000000402027c20 */ /* 0x008fce0008400000 */
[----:B------:R-:W3:Y:S01]  /*0f80*/  F2I.U32.TRUNC.NTZ R2, R2 ;  /* 0x0000000200027305 */ /* 0x000ee2000020f000 */
[----:B--2---:R-:W-:Y:S02]  /*0f90*/  R2UR UR4, R3 ;  /* 0x00000000030472ca */ /* 0x004fe400000e0000 */
[----:B------:R-:W-:Y:S02]  /*0fa0*/  PRMT R3, RZ, 0x7610, R3 ;  /* 0x00007610ff037816 */ /* 0x000fe40000000003 */
[----:B---3--:R-:W-:Y:S02]  /*0fb0*/  R2UR UR6, R2 ;  /* 0x00000000020672ca */ /* 0x008fe400000e0000 */
[----:B------:R-:W-:-:S07]  /*0fc0*/  PRMT R2, RZ, 0x7610, R2 ;  /* 0x00007610ff027816 */ /* 0x000fce0000000002 */
[----:B------:R-:W-:-:S04]  /*0fd0*/  UIADD3 UR5, UPT, UPT, -UR4, URZ, URZ ;  /* 0x000000ff04057290 */ /* 0x000fc8000fffe1ff */
[----:B------:R-:W-:Y:S02]  /*0fe0*/  UIMAD UR5, UR7, UR5, UR22 ;  /* 0x00000005070572a4 */ /* 0x000fe4000f8e0216 */
[----:B------:R-:W-:-:S04]  /*0ff0*/  UIADD3 UR4, UPT, UPT, -UR6, URZ, URZ ;  /* 0x000000ff06047290 */ /* 0x000fc8000fffe1ff */
[----:B------:R-:W-:Y:S01]  /*1000*/  IMAD.U32 R57, RZ, RZ, UR5 ;  /* 0x00000005ff397e24 */ /* 0x000fe2000f8e00ff */
[----:B------:R-:W-:-:S06]  /*1010*/  UIMAD UR4, UR8, UR4, UR19 ;  /* 0x00000004080472a4 */ /* 0x000fcc000f8e0213 */
[----:B------:R-:W-:Y:S01]  /*1020*/  IMAD.U32 R56, RZ, RZ, UR4 ;  /* 0x00000004ff387e24 */ /* 0x000fe2000f8e00ff */
[----:B-1----:R-:W-:Y:S06]  /*1030*/  BRA.U UP4, `(.L_x_16) ;  /* 0x0000000104307547 */ /* 0x002fec000b800000 */
[----:B------:R-:W-:Y:S01]  /*1040*/  R2UR UR5, R56 ;  /* 0x00000000380572ca */ /* 0x000fe200000e0000 */
[----:B------:R-:W-:Y:S01]  /*1050*/  UMOV UR7, 0x3 ;  /* 0x0000000300077882 */ /* 0x000fe20000000000 */
[----:B------:R-:W-:-:S11]  /*1060*/  R2UR UR4, R57 ;  /* 0x00000000390472ca */ /* 0x000fd600000e0000 */
[----:B------:R-:W-:-:S04]  /*1070*/  UISETP.NE.AND UP0, UPT, UR5, URZ, UPT ;  /* 0x000000ff0500728c */ /* 0x000fc8000bf05270 */
[----:B------:R-:W-:Y:S02]  /*1080*/  UISETP.LT.U32.OR UP0, UPT, UR4, 0x2, !UP0 ;  /* 0x000000020400788c */ /* 0x000fe4000c701470 */
[----:B------:R-:W-:Y:S02]  /*1090*/  ULOP3.LUT UR4, UR4, 0xfffffffe, URZ, 0xc0, !UPT ;  /* 0xfffffffe04047892 */ /* 0x000fe4000f8ec0ff */
[----:B------:R-:W-:Y:S02]  /*10a0*/  USEL UR6, URZ, 0x1, !UP0 ;  /* 0x00000001ff067887 */ /* 0x000fe4000c000000 */
[----:B------:R-:W-:Y:S02]  /*10b0*/  USEL UR5, URZ, 0x2, !UP0 ;  /* 0x00000002ff057887 */ /* 0x000fe4000c000000 */
[----:B------:R-:W-:Y:S02]  /*10c0*/  USHF.L.U32 UR4, UR7, UR4, URZ ;  /* 0x0000000407047299 */ /* 0x000fe400080006ff */
[----:B------:R-:W-:-:S04]  /*10d0*/  UIADD3 UR5, UPT, UPT, UR6, UR5, URZ ;  /* 0x0000000506057290 */ /* 0x000fc8000fffe0ff */
[----:B------:R-:W-:Y:S02]  /*10e0*/  IMAD.U32 R2, RZ, RZ, UR4 ;  /* 0x00000004ff027e24 */ /* 0x000fe4000f8e00ff */
[----:B------:R-:W-:-:S07]  /*10f0*/  IMAD.U32 R3, RZ, RZ, UR5 ;  /* 0x00000005ff037e24 */ /* 0x000fce000f8e00ff */
.L_x_16:
[----:B------:R-:W1:Y:S01]  /*1100*/  S2UR UR45, SR_CTAID.Z ;  /* 0x00000000002d79c3 */ /* 0x000e620000002700 */
[----:B------:R-:W-:Y:S01]  /*1110*/  UISETP.GE.AND UP0, UPT, UR20, 0x1, UPT ;  /* 0x000000011400788c */ /* 0x000fe2000bf06270 */
[----:B------:R-:W-:-:S08]  /*1120*/  UMOV UR44, UR22 ;  /* 0x00000016002c7c82 */ /* 0x000fd00008000000 */
[----:B------:R-:W-:Y:S05]  /*1130*/  BRA.U !UP0, `(.L_x_17) ;  /* 0x0000000108d47547 */ /* 0x000fea000b800000 */
[----:B------:R-:W2:Y:S01]  /*1140*/  LDCU.128 UR12, c[0x0][0xc10] ;  /* 0x00018200ff0c77ac */ /* 0x000ea20008000c00 */
[----:B------:R-:W3:Y:S01]  /*1150*/  LDCU UR21, c[0x0][0xc0c] ;  /* 0x00018180ff1577ac */ /* 0x000ee20008000800 */
[----:B------:R-:W4:Y:S01]  /*1160*/  LDCU UR6, c[0x0][0x370] ;  /* 0x00006e00ff0677ac */ /* 0x000f220008000800 */
[----:B------:R-:W1:Y:S01]  /*1170*/  LDCU UR7, c[0x0][0x374] ;  /* 0x00006e80ff0777ac */ /* 0x000e620008000800 */
[----:B------:R-:W1:Y:S01]  /*1180*/  LDCU UR23, c[0x0][0xc20] ;  /* 0x00018400ff1777ac */ /* 0x000e620008000800 */
[----:B--2---:R-:W-:Y:S02]  /*1190*/  UIMAD.WIDE.U32 UR4, UR22, UR12, URZ ;  /* 0x0000000c160472a5 */ /* 0x004fe4000f8e00ff */
[----:B---3--:R-:W-:Y:S01]  /*11a0*/  UISETP.NE.AND UP0, UPT, UR21, 0x1, UPT ;  /* 0x000000011500788c */ /* 0x008fe2000bf05270 */
[----:B------:R-:W2:Y:S01]  /*11b0*/  LDCU.64 UR8, c[0x0][0xc28] ;  /* 0x00018500ff0877ac */ /* 0x000ea20008000a00 */
[----:B----4-:R-:W-:-:S03]  /*11c0*/  UIMAD.WIDE.U32 UR10, UR6, UR12, URZ ;  /* 0x0000000c060a72a5 */ /* 0x010fc6000f8e00ff */
[----:B------:R-:W-:Y:S01]  /*11d0*/  UMOV UR4, UR5 ;  /* 0x0000000500047c82 */ /* 0x000fe20008000000 */
[----:B------:R-:W-:Y:S02]  /*11e0*/  UISETP.NE.AND UP2, UPT, UR20, 0x1, UPT ;  /* 0x000000011400788c */ /* 0x000fe4000bf45270 */
[----:B------:R-:W-:Y:S01]  /*11f0*/  USHF.R.U32.HI UR4, URZ, UR13, UR4 ;  /* 0x0000000dff047299 */ /* 0x000fe20008011604 */
[----:B------:R-:W-:Y:S01]  /*1200*/  UMOV UR10, UR11 ;  /* 0x0000000b000a7c82 */ /* 0x000fe20008000000 */
[----:B------:R-:W-:Y:S02]  /*1210*/  UIMAD.WIDE.U32 UR16, UR19, UR15, URZ ;  /* 0x0000000f131072a5 */ /* 0x000fe4000f8e00ff */
[----:B------:R-:W-:Y:S02]  /*1220*/  USEL UR5, UR22, UR4, !UP0 ;  /* 0x0000000416057287 */ /* 0x000fe4000c000000 */
[----:B------:R-:W-:Y:S02]  /*1230*/  @UP0 USHF.R.U32.HI UR6, URZ, UR13, UR10 ;  /* 0x0000000dff060299 */ /* 0x000fe4000801160a */
[----:B------:R-:W-:-:S02]  /*1240*/  UISETP.NE.AND UP0, UPT, UR14, 0x1, UPT ;  /* 0x000000010e00788c */ /* 0x000fc4000bf05270 */
[----:B-1----:R-:W-:Y:S02]  /*1250*/  UIMAD.WIDE.U32 UR10, UR7, UR15, URZ ;  /* 0x0000000f070a72a5 */ /* 0x002fe4000f8e00ff */
[----:B--2---:R-:W-:Y:S01]  /*1260*/  UIMAD.WIDE.U32 UR12, UR6, UR8, URZ ;  /* 0x00000008060c72a5 */ /* 0x004fe2000f8e00ff */
[----:B------:R-:W-:Y:S01]  /*1270*/  UMOV UR4, UR17 ;  /* 0x0000001100047c82 */ /* 0x000fe20008000000 */
[----:B------:R-:W-:-:S03]  /*1280*/  UIADD3 UR44, UPT, UPT, -UR5, URZ, URZ ;  /* 0x000000ff052c7290 */ /* 0x000fc6000fffe1ff */
[----:B------:R-:W-:Y:S01]  /*1290*/  UMOV UR10, UR11 ;  /* 0x0000000b000a7c82 */ /* 0x000fe20008000000 */
[----:B------:R-:W-:Y:S02]  /*12a0*/  USHF.R.U32.HI UR4, URZ, UR23, UR4 ;  /* 0x00000017ff047299 */ /* 0x000fe40008011604 */
[----:B------:R-:W-:Y:S01]  /*12b0*/  @UP0 USHF.R.U32.HI UR7, URZ, UR23, UR10 ;  /* 0x00000017ff070299 */ /* 0x000fe2000801160a */
[----:B------:R-:W-:Y:S01]  /*12c0*/  UMOV UR12, UR13 ;  /* 0x0000000d000c7c82 */ /* 0x000fe20008000000 */
[----:B------:R-:W-:Y:S02]  /*12d0*/  USEL UR4, UR19, UR4, !UP0 ;  /* 0x0000000413047287 */ /* 0x000fe4000c000000 */
[----:B------:R-:W-:Y:S02]  /*12e0*/  UIMAD.WIDE.U32 UR10, UR7, UR8, URZ ;  /* 0x00000008070a72a5 */ /* 0x000fe4000f8e00ff */
[----:B------:R-:W-:Y:S02]  /*12f0*/  @UP2 USHF.R.U32.HI UR6, URZ, UR9, UR12 ;  /* 0x00000009ff062299 */ /* 0x000fe4000801160c */
[----:B------:R-:W-:-:S02]  /*1300*/  UIMAD.WIDE.U32 UR12, UR4, UR8, URZ ;  /* 0x00000008040c72a5 */ /* 0x000fc4000f8e00ff */
[----:B------:R-:W-:Y:S01]  /*1310*/  UIMAD UR44, UR21, UR44, UR22 ;  /* 0x0000002c152c72a4 */ /* 0x000fe2000f8e0216 */
[----:B------:R-:W-:Y:S02]  /*1320*/  UMOV UR10, UR11 ;  /* 0x0000000b000a7c82 */ /* 0x000fe40008000000 */
[----:B------:R-:W-:Y:S02]  /*1330*/  @UP2 USHF.R.U32.HI UR7, URZ, UR9, UR10 ;  /* 0x00000009ff072299 */ /* 0x000fe4000801160a */
[----:B------:R-:W-:Y:S02]  /*1340*/  UIMAD UR10, UR6, UR20, URZ ;  /* 0x00000014060a72a4 */ /* 0x000fe4000f8e02ff */
[----:B------:R-:W-:-:S04]  /*1350*/  UIMAD UR7, UR7, UR20, URZ ;  /* 0x00000014070772a4 */ /* 0x000fc8000f8e02ff */
[----:B------:R-:W-:-:S03]  /*1360*/  UISETP.GE.AND UP0, UPT, UR4, UR7, UPT ;  /* 0x000000070400728c */ /* 0x000fc6000bf06270 */
[----:B------:R-:W-:Y:S01]  /*1370*/  UMOV UR7, UR13 ;  /* 0x0000000d00077c82 */ /* 0x000fe20008000000 */
[----:B------:R-:W-:Y:S02]  /*1380*/  UISETP.GE.OR UP0, UPT, UR5, UR10, UP0 ;  /* 0x0000000a0500728c */ /* 0x000fe40008706670 */
[----:B------:R-:W-:Y:S02]  /*1390*/  UIMAD.WIDE.U32 UR10, UR5, UR8, URZ ;  /* 0x00000008050a72a5 */ /* 0x000fe4000f8e00ff */
[----:B------:R-:W-:Y:S02]  /*13a0*/  USHF.R.U32.HI UR7, URZ, UR9, UR7 ;  /* 0x00000009ff077299 */ /* 0x000fe40008011607 */
[----:B------:R-:W-:Y:S02]  /*13b0*/  UIADD3 UR10, UPT, UPT, -UR4, URZ, URZ ;  /* 0x000000ff040a7290 */ /* 0x000fe4000fffe1ff */
[----:B------:R-:W-:Y:S02]  /*13c0*/  USEL UR7, UR4, UR7, !UP2 ;  /* 0x0000000704077287 */ /* 0x000fe4000d000000 */
[----:B------:R-:W-:Y:S01]  /*13d0*/  UIMAD UR10, UR14, UR10, UR19 ;  /* 0x0000000a0e0a72a4 */ /* 0x000fe2000f8e0213 */
[----:B------:R-:W-:-:S02]  /*13e0*/  @!UP0 UMOV UR8, UR11 ;  /* 0x0000000b00088c82 */ /* 0x000fc40008000000 */
[----:B------:R-:W-:Y:S02]  /*13f0*/  @!UP0 USHF.R.U32.HI UR8, URZ, UR9, UR8 ;  /* 0x00000009ff088299 */ /* 0x000fe40008011608 */
[----:B------:R-:W-:Y:S02]  /*1400*/  UIADD3 UR9, UPT, UPT, -UR7, URZ, URZ ;  /* 0x000000ff07097290 */ /* 0x000fe4000fffe1ff */
[----:B------:R-:W-:Y:S02]  /*1410*/  @!UP0 USEL UR8, UR5, UR8, !UP2 ;  /* 0x0000000805088287 */ /* 0x000fe4000d000000 */
[----:B------:R-:W-:Y:S02]  /*1420*/  UIMAD UR9, UR20, UR9, UR4 ;  /* 0x00000009140972a4 */ /* 0x000fe4000f8e0204 */
[----:B------:R-:W-:Y:S02]  /*1430*/  @!UP0 UIADD3 UR7, UPT, UPT, UR7, -UR8, URZ ;  /* 0x8000000807078290 */ /* 0x000fe4000fffe0ff */
[----:B------:R-:W-:-:S02]  /*1440*/  @!UP0 UIMAD UR6, UR9, UR6, UR8 ;  /* 0x00000006090682a4 */ /* 0x000fc4000f8e0208 */
[----:B------:R-:W-:-:S04]  /*1450*/  @!UP0 UIMAD UR4, UR7, UR20, UR5 ;  /* 0x00000014070482a4 */ /* 0x000fc8000f8e0205 */
[----:B------:R-:W-:Y:S01]  /*1460*/  UIMAD UR19, UR4, UR14, UR10 ;  /* 0x0000000e041372a4 */ /* 0x000fe2000f8e020a */
[----:B------:R-:W-:Y:S02]  /*1470*/  @!UP0 UMOV UR5, UR6 ;  /* 0x0000000600058c82 */ /* 0x000fe40008000000 */
[----:B------:R-:W-:-:S12]  /*1480*/  UIMAD UR44, UR5, UR21, UR44 ;  /* 0x00000015052c72a4 */ /* 0x000fd8000f8e022c */
.L_x_17:
[----:B------:R-:W-:-:S09]  /*1490*/  UISETP.NE.AND UP0, UPT, UR24, 0x1, UPT ;  /* 0x000000011800788c */ /* 0x000fd2000bf05270 */
[----:B------:R-:W-:Y:S05]  /*14a0*/  BRA.U UP0, `(.L_x_18) ;  /* 0x0000000100407547 */ /* 0x000fea000b800000 */
[----:B------:R-:W2:Y:S01]  /*14b0*/  LDCU.128 UR8, c[0x0][0xc10] ;  /* 0x00018200ff0877ac */ /* 0x000ea20008000c00 */
[----:B------:R-:W3:Y:S01]  /*14c0*/  LDCU UR12, c[0x0][0xc0c] ;  /* 0x00018180ff0c77ac */ /* 0x000ee20008000800 */
[----:B------:R-:W4:Y:S01]  /*14d0*/  LDCU UR13, c[0x0][0xc20] ;  /* 0x00018400ff0d77ac */ /* 0x000f220008000800 */
[----:B--2---:R-:W-:Y:S02]  /*14e0*/  UIMAD.WIDE.U32 UR4, UR44, UR8, URZ ;  /* 0x000000082c0472a5 */ /* 0x004fe4000f8e00ff */
[----:B------:R-:W-:Y:S02]  /*14f0*/  UIMAD.WIDE.U32 UR6, UR19, UR11, URZ ;  /* 0x0000000b130672a5 */ /* 0x000fe4000f8e00ff */
[----:B---3--:R-:W-:Y:S02]  /*1500*/  UISETP.NE.AND UP0, UPT, UR12, 0x1, UPT ;  /* 0x000000010c00788c */ /* 0x008fe4000bf05270 */
[----:B------:R-:W-:-:S03]  /*1510*/  USHF.R.U32.HI UR5, URZ, UR9, UR5 ;  /* 0x00000009ff057299 */ /* 0x000fc60008011605 */
[----:B------:R-:W-:Y:S01]  /*1520*/  UMOV UR4, UR7 ;  /* 0x0000000700047c82 */ /* 0x000fe20008000000 */
[----:B------:R-:W-:Y:S02]  /*1530*/  USEL UR5, UR44, UR5, !UP0 ;  /* 0x000000052c057287 */ /* 0x000fe4000c000000 */
[----:B------:R-:W-:Y:S02]  /*1540*/  UISETP.NE.AND UP0, UPT, UR10, 0x1, UPT ;  /* 0x000000010a00788c */ /* 0x000fe4000bf05270 */
[----:B----4-:R-:W-:-:S04]  /*1550*/  USHF.R.U32.HI UR4, URZ, UR13, UR4 ;  /* 0x0000000dff047299 */ /* 0x010fc80008011604 */
[----:B------:R-:W-:-:S04]  /*1560*/  USEL UR4, UR19, UR4, !UP0 ;  /* 0x0000000413047287 */ /* 0x000fc8000c000000 */
[----:B------:R-:W-:Y:S02]  /*1570*/  UIADD3 UR6, UPT, UPT, -UR4, UR5, URZ ;  /* 0x0000000504067290 */ /* 0x000fe4000fffe1ff */
[----:B------:R-:W-:Y:S02]  /*1580*/  UIADD3 UR4, UPT, UPT, UR4, -UR5, URZ ;  /* 0x8000000504047290 */ /* 0x000fe4000fffe0ff */
[----:B------:R-:W-:Y:S02]  /*1590*/  UIMAD UR19, UR6, UR10, UR19 ;  /* 0x0000000a061372a4 */ /* 0x000fe4000f8e0213 */
[----:B------:R-:W-:-:S12]  /*15a0*/  UIMAD UR44, UR4, UR12, UR44 ;  /* 0x0000000c042c72a4 */ /* 0x000fd8000f8e022c */
.L_x_18:
[----:B------:R-:W-:Y:S05]  /*15b0*/  BRA.U !UP6, `(.L_x_19) ;  /* 0x000000010e0c7547 */ /* 0x000fea000b800000 */
[----:B------:R-:W-:Y:S01]  /*15c0*/  UCGABAR_WAIT ;  /* 0x0000000000007dc7 */ /* 0x000fe20008000000 */
[----:B------:R-:W-:Y:S01]  /*15d0*/  CCTL.IVALL ;  /* 0x00000000ff00798f */ /* 0x000fe20002000000 */
[----:B------:R-:W-:Y:S05]  /*15e0*/  BRA `(.L_x_20) ;  /* 0x0000000000047947 */ /* 0x000fea0003800000 */
.L_x_19:
[----:B------:R-:W-:Y:S06]  /*15f0*/  BAR.SYNC.DEFER_BLOCKING 0x0 ;  /* 0x0000000000007b1d */ /* 0x000fec0000010000 */
.L_x_20:
[----:B------:R-:W-:Y:S05]  /*1600*/  BRA.U UP5, `(.L_x_21) ;  /* 0x0000004505707547 */ /* 0x000fea000b800000 */
[----:B------:R-:W2:Y:S01]  /*1610*/  LDCU UR5, c[0x0][0x388] ;  /* 0x00007100ff0577ac */ /* 0x000ea20008000800 */
[----:B------:R-:W-:Y:S01]  /*1620*/  PLOP3.LUT P1, PT, PT, PT, UP3, 0x80, 0x8 ;  /* 0x000000000008781c */ /* 0x000fe20003f2f038 */
[----:B------:R-:W-:Y:S01]  /*1630*/  HFMA2 R4, -RZ, RZ, 0, 0 ;  /* 0x00000000ff047431 */ /* 0x000fe200000001ff */
[----:B------:R-:W-:Y:S01]  /*1640*/  ISETP.EQ.OR P2, PT, R0, RZ, P3 ;  /* 0x000000ff0000720c */ /* 0x000fe20001f42670 */
[----:B------:R-:W3:Y:S01]  /*1650*/  LDCU UR8, c[0x0][0x38c] ;  /* 0x00007180ff0877ac */ /* 0x000ee20008000800 */
[----:B------:R-:W-:Y:S01]  /*1660*/  PLOP3.LUT P1, PT, P1, PT, PT, 0x8, 0x80 ;  /* 0x000000000080781c */ /* 0x000fe20000f2e170 */
[----:B------:R-:W4:Y:S01]  /*1670*/  LDCU.64 UR6, c[0x0][0x390] ;  /* 0x00007200ff0677ac */ /* 0x000f220008000a00 */
[----:B------:R-:W-:Y:S01]  /*1680*/  UISETP.NE.AND UP1, UPT, UR18, URZ, UPT ;  /* 0x000000ff1200728c */ /* 0x000fe2000bf25270 */
[----:B------:R-:W-:Y:S01]  /*1690*/  UMOV UR55, 0x1 ;  /* 0x0000000100377882 */ /* 0x000fe20000000000 */
[----:B------:R-:W-:Y:S01]  /*16a0*/  UMOV UR71, URZ ;  /* 0x000000ff00477c82 */ /* 0x000fe20008000000 */
[----:B--2---:R-:W-:-:S04]  /*16b0*/  UIADD3 UR5, UPT, UPT, UR5, 0x3f, URZ ;  /* 0x0000003f05057890 */ /* 0x004fc8000fffe0ff */
[----:B------:R-:W-:-:S04]  /*16c0*/  USHF.R.S32.HI UR4, URZ, 0x1f, UR5 ;  /* 0x0000001fff047899 */ /* 0x000fc80008011405 */
[----:B------:R-:W-:Y:S02]  /*16d0*/  ULEA.HI UR4, UR4, UR5, URZ, 0x6 ;  /* 0x0000000504047291 */ /* 0x000fe4000f8f30ff */
[----:B------:R-:W-:Y:S02]  /*16e0*/  USHF.L.U32 UR5, UR22, 0x5, URZ ;  /* 0x0000000516057899 */ /* 0x000fe400080006ff */
[----:B------:R-:W-:-:S04]  /*16f0*/  USHF.R.S32.HI UR4, URZ, 0x6, UR4 ;  /* 0x00000006ff047899 */ /* 0x000fc80008011404 */
[----:B---3--:R-:W-:Y:S01]  /*1700*/  UIMAD UR4, UR4, UR8, URZ ;  /* 0x00000008040472a4 */ /* 0x008fe2000f8e02ff */
[----:B------:R-:W2:Y:S03]  /*1710*/  LDCU UR8, c[0x0][0x370] ;  /* 0x00006e00ff0877ac */ /* 0x000ea60008000800 */
[----:B----4-:R-:W-:-:S04]  /*1720*/  UIMAD UR4, UR4, UR6, URZ ;  /* 0x00000006040472a4 */ /* 0x010fc8000f8e02ff */
[----:B------:R-:W-:Y:S01]  /*1730*/  UIMAD UR6, UR4, UR7, URZ ;  /* 0x00000007040672a4 */ /* 0x000fe2000f8e02ff */
[----:B------:R-:W3:Y:S01]  /*1740*/  LDCU UR7, c[0x0][0x374] ;  /* 0x00006e80ff0777ac */ /* 0x000ee20008000800 */
[----:B------:R-:W-:-:S04]  /*1750*/  USHF.L.U32 UR4, UR22, 0x6, URZ ;  /* 0x0000000616047899 */ /* 0x000fc800080006ff */
[----:B-----5:R-:W-:Y:S01]  /*1760*/  IMAD.U32 R27, RZ, RZ, UR6 ;  /* 0x00000006ff1b7e24 */ /* 0x020fe2000f8e00ff */
[----:B------:R-:W-:Y:S02]  /*1770*/  UISETP.NE.AND UP2, UPT, UR6, URZ, UPT ;  /* 0x000000ff0600728c */ /* 0x000fe4000bf45270 */
[----:B------:R-:W-:Y:S01]  /*1780*/  UISETP.LT.U32.AND UP0, UPT, UR6, 0x8, UPT ;  /* 0x000000080600788c */ /* 0x000fe2000bf01070 */
[----:B--2---:R-:W-:Y:S01]  /*1790*/  IMAD.U32 R18, RZ, RZ, UR8 ;  /* 0x00000008ff127e24 */ /* 0x004fe2000f8e00ff */
[----:B------:R-:W-:Y:S01]  /*17a0*/  MOV R24, UR4 ;  /* 0x0000000400187c02 */ /* 0x000fe20008000f00 */
[----:B------:R-:W-:Y:S02]  /*17b0*/  ULOP3.LUT UR8, UR5, 0x20, URZ, 0xc0, !UPT ;  /* 0x0000002005087892 */ /* 0x000fe4000f8ec0ff */
[----:B------:R-:W-:-:S04]  /*17c0*/  USEL UR4, UR6, 0x8, UP0 ;  /* 0x0000000806047887 */ /* 0x000fc80008000000 */
[----:B------:R-:W-:Y:S01]  /*17d0*/  UIADD3 UR5, UPT, UPT, UR4, -0x1, URZ ;  /* 0xffffffff04057890 */ /* 0x000fe2000fffe0ff */
[----:B---3--:R-:W-:Y:S01]  /*17e0*/  IMAD.U32 R17, RZ, RZ, UR7 ;  /* 0x00000007ff117e24 */ /* 0x008fe2000f8e00ff */
[----:B------:R-:W-:Y:S01]  /*17f0*/  @!UP2 UIADD3 UR5, UPT, UPT, UR4, URZ, URZ ;  /* 0x000000ff0405a290 */ /* 0x000fe2000fffe0ff */
[----:B------:R-:W-:Y:S01]  /*1800*/  MOV R25, UR8 ;  /* 0x0000000800197c02 */ /* 0x000fe20008000f00 */
[----:B------:R-:W-:Y:S02]  /*1810*/  UIADD3 UR4, UPT, UPT, UR6, -UR4, URZ ;  /* 0x8000000406047290 */ /* 0x000fe4000fffe0ff */
[----:B------:R-:W-:Y:S02]  /*1820*/  USEL UR7, UR52, 0x2, UP1 ;  /* 0x0000000234077887 */ /* 0x000fe40008800000 */
[----:B------:R-:W-:Y:S02]  /*1830*/  UIADD3 UR5, UPT, UPT, UR5, 0x1, URZ ;  /* 0x0000000105057890 */ /* 0x000fe4000fffe0ff */
[----:B------:R-:W-:Y:S01]  /*1840*/  MOV R26, UR4 ;  /* 0x00000004001a7c02 */ /* 0x000fe20008000f00 */
[----:B------:R-:W-:Y:S01]  /*1850*/  UMOV UR4, URZ ;  /* 0x000000ff00047c82 */ /* 0x000fe20008000000 */
[----:B------:R-:W-:Y:S01]  /*1860*/  IMAD.U32 R16, RZ, RZ, UR7 ;  /* 0x00000007ff107e24 */ /* 0x000fe2000f8e00ff */
[----:B------:R-:W-:Y:S01]  /*1870*/  MOV R22, UR4 ;  /* 0x0000000400167c02 */ /* 0x000fe20008000f00 */
[----:B------:R-:W-:-:S02]  /*1880*/  IMAD.U32 R15, RZ, RZ, UR5 ;  /* 0x00000005ff0f7e24 */ /* 0x000fc4000f8e00ff */
[----:B------:R-:W-:-:S07]  /*1890*/  IMAD.U32 R23, RZ, RZ, UR4 ;  /* 0x00000004ff177e24 */ /* 0x000fce000f8e00ff */
.L_x_39:
[----:B------:R-:W2:Y:S01]  /*18a0*/  S2UR UR63, SR_CgaCtaId ;  /* 0x00000000003f79c3 */ /* 0x000ea20000008800 */
[----:B------:R-:W-:Y:S01]  /*18b0*/  R2UR UR8, R23 ;  /* 0x00000000170872ca */ /* 0x000fe200000e0000 */
[----:B------:R-:W-:Y:S01]  /*18c0*/  UMOV UR4, 0x400 ;  /* 0x0000040000047882 */ /* 0x000fe20000000000 */
[----:B------:R-:W-:Y:S01]  /*18d0*/  IMAD.U32 R0, RZ, RZ, UR55 ;  /* 0x00000037ff007e24 */ /* 0x000fe2000f8e00ff */
[----:B------:R-:W-:Y:S01]  /*18e0*/  R2UR UR5, R27 ;  /* 0x000000001b0572ca */ /* 0x000fe200000e0000 */
[----:B------:R-:W-:Y:S01]  /*18f0*/  UMOV UR47, URZ ;  /* 0x000000ff002f7c82 */ /* 0x000fe20008000000 */
[----:B------:R-:W-:Y:S02]  /*1900*/  R2UR UR6, R24 ;  /* 0x00000000180672ca */ /* 0x000fe400000e0000 */
[----:B------:R-:W-:Y:S02]  /*1910*/  SHF.L.U32 R0, R0, 0x1f, RZ ;  /* 0x0000001f00007819 */ /* 0x000fe400000006ff */
[----:B------:R-:W-:-:S07]  /*1920*/  R2UR UR7, R25 ;  /* 0x00000000190772ca */ /* 0x000fce00000e0000 */
[----:B------:R-:W-:-:S03]  /*1930*/  UISETP.NE.AND UP0, UPT, UR5, URZ, UPT ;  /* 0x000000ff0500728c */ /* 0x000fc6000bf05270 */
[----:B------:R-:W-:Y:S02]  /*1940*/  UMOV UR5, URZ ;  /* 0x000000ff00057c82 */ /* 0x000fe40008000000 */
[----:B------:R-:W-:Y:S01]  /*1950*/  MOV R2, UR5 ;  /* 0x0000000500027c02 */ /* 0x000fe20008000f00 */
[----:B------:R-:W-:Y:S02]  /*1960*/  ULEA UR7, UR19, UR7, 0x6 ;  /* 0x0000000713077291 */ /* 0x000fe4000f8e30ff */
[----:B--2---:R-:W-:-:S04]  /*1970*/  ULEA UR63, UR63, UR4, 0x18 ;  /* 0x000000043f3f7291 */ /* 0x004fc8000f8ec0ff */
[----:B------:R-:W-:Y:S01]  /*1980*/  ULEA UR4, UR8, UR63, 0x3 ;  /* 0x0000003f08047291 */ /* 0x000fe2000f8e18ff */
[----:B------:R-:W-:-:S08]  /*1990*/  IMAD.U32 R13, RZ, RZ, UR7 ;  /* 0x00000007ff0d7e24 */ /* 0x000fd0000f8e00ff */
[----:B------:R2:W3:Y:S01]  /*19a0*/  SYNCS.PHASECHK.TRANS64.TRYWAIT P0, [UR4+0x40], R0 ;  /* 0x00004000ff0075a7 */ /* 0x0004e20008001104 */
[----:B------:R-:W-:-:S04]  /*19b0*/  ULEA.HI UR4, UR44, UR44, URZ, 0x1 ;  /* 0x0000002c2c047291 */ /* 0x000fc8000f8f08ff */
[----:B------:R-:W-:-:S04]  /*19c0*/  USHF.L.U32 UR4, UR4, 0x6, URZ ;  /* 0x0000000604047899 */ /* 0x000fc800080006ff */
[----:B------:R-:W-:-:S04]  /*19d0*/  ULOP3.LUT UR4, UR4, 0xffffff80, URZ, 0xc0, !UPT ;  /* 0xffffff8004047892 */ /* 0x000fc8000f8ec0ff */
[----:B------:R-:W-:-:S03]  /*19e0*/  ULOP3.LUT UR4, UR4, 0x40, UR6, 0xf8, !UPT ;  /* 0x0000004004047892 */ /* 0x000fc6000f8ef806 */
[----:B------:R-:W-:Y:S02]  /*19f0*/  UMOV UR6, URZ ;  /* 0x000000ff00067c82 */ /* 0x000fe40008000000 */
[----:B------:R-:W-:Y:S01]  /*1a00*/  MOV R21, UR6 ;  /* 0x0000000600157c02 */ /* 0x000fe20008000f00 */
[----:B------:R-:W-:Y:S01]  /*1a10*/  IMAD.U32 R14, RZ, RZ, UR4 ;  /* 0x00000004ff0e7e24 */ /* 0x000fe2000f8e00ff */
[----:B------:R-:W-:Y:S02]  /*1a20*/  UMOV UR4, URZ ;  /* 0x000000ff00047c82 */ /* 0x000fe40008000000 */
[----:B--2---:R-:W-:Y:S01]  /*1a30*/  IMAD.U32 R0, RZ, RZ, UR4 ;  /* 0x00000004ff007e24 */ /* 0x004fe2000f8e00ff */
[----:B------:R-:W-:Y:S06]  /*1a40*/  BRA.U !UP0, `(.L_x_22) ;  /* 0x0000001908a87547 */ /* 0x000fec000b800000 */
[----:B------:R-:W2:Y:S01]  /*1a50*/  LDCU.128 UR4, c[0x0][0x480] ;  /* 0x00009000ff0477ac */ /* 0x000ea20008000c00 */
[----:B------:R-:W-:Y:S02]  /*1a60*/  R2UR UR52, R14 ;  /* 0x000000000e3472ca */ /* 0x000fe400000e0000 */
[----:B------:R-:W-:Y:S01]  /*1a70*/  R2UR UR57, R15 ;  /* 0x000000000f3972ca */ /* 0x000fe200000e0000 */
[----:B------:R-:W4:Y:S01]  /*1a80*/  LDCU.128 UR8, c[0x0][0x490] ;  /* 0x00009200ff0877ac */ /* 0x000f220008000c00 */
[----:B------:R-:W5:Y:S01]  /*1a90*/  LDCU UR56, c[0x0][0x4a0] ;  /* 0x00009400ff3877ac */ /* 0x000f620008000800 */
[----:B------:R-:W3:Y:S08]  /*1aa0*/  LDCU.64 UR76, c[0x0][0x390] ;  /* 0x00007200ff4c77ac */ /* 0x000ef00008000a00 */
[----:B------:R-:W-:-:S02]  /*1ab0*/  UIADD3 UR48, UPT, UPT, UR52, 0x8, URZ ;  /* 0x0000000834307890 */ /* 0x000fc4000fffe0ff */
[----:B------:R-:W-:Y:S02]  /*1ac0*/  UIADD3 UR47, UPT, UPT, UR52, 0x10, URZ ;  /* 0x00000010342f7890 */ /* 0x000fe4000fffe0ff */
[----:B--2---:R-:W-:Y:S02]  /*1ad0*/  UIMAD.WIDE.U32 UR12, UR48, UR5, URZ ;  /* 0x00000005300c72a5 */ /* 0x004fe4000f8e00ff */
[----:B------:R-:W-:Y:S02]  /*1ae0*/  UIADD3 UR46, UPT, UPT, UR52, 0x18, URZ ;  /* 0x00000018342e7890 */ /* 0x000fe4000fffe0ff */
[----:B-1----:R-:W-:Y:S02]  /*1af0*/  UIADD3 UR45, UPT, UPT, UR52, 0x20, URZ ;  /* 0x00000020342d7890 */ /* 0x002fe4000fffe0ff */
[----:B------:R-:W-:Y:S02]  /*1b00*/  UIADD3 UR44, UPT, UPT, UR52, 0x28, URZ ;  /* 0x00000028342c7890 */ /* 0x000fe4000fffe0ff */
[----:B------:R-:W-:-:S02]  /*1b10*/  UIADD3 UR38, UPT, UPT, UR52, 0x30, URZ ;  /* 0x0000003034267890 */ /* 0x000fc4000fffe0ff */
[----:B------:R-:W-:Y:S02]  /*1b20*/  UIADD3 UR31, UPT, UPT, UR52, 0x38, URZ ;  /* 0x00000038341f7890 */ /* 0x000fe4000fffe0ff */
[----:B------:R-:W-:Y:S02]  /*1b30*/  UIMAD.WIDE.U32 UR14, UR47, UR5, URZ ;  /* 0x000000052f0e72a5 */ /* 0x000fe4000f8e00ff */
[----:B------:R-:W-:Y:S02]  /*1b40*/  UIMAD.WIDE.U32 UR24, UR52, UR5, URZ ;  /* 0x00000005341872a5 */ /* 0x000fe4000f8e00ff */
[----:B------:R-:W-:Y:S02]  /*1b50*/  UIMAD.WIDE.U32 UR16, UR46, UR5, URZ ;  /* 0x000000052e1072a5 */ /* 0x000fe4000f8e00ff */
[----:B------:R-:W-:Y:S02]  /*1b60*/  UIMAD.WIDE.U32 UR18, UR45, UR5, URZ ;  /* 0x000000052d1272a5 */ /* 0x000fe4000f8e00ff */
[----:B------:R-:W-:-:S02]  /*1b70*/  UIMAD.WIDE.U32 UR20, UR44, UR5, URZ ;  /* 0x000000052c1472a5 */ /* 0x000fc4000f8e00ff */
[----:B------:R-:W-:Y:S02]  /*1b80*/  UIMAD.WIDE.U32 UR22, UR38, UR5, URZ ;  /* 0x00000005261672a5 */ /* 0x000fe4000f8e00ff */
[----:B------:R-:W-:Y:S02]  /*1b90*/  UIMAD.WIDE.U32 UR26, UR31, UR5, URZ ;  /* 0x000000051f1a72a5 */ /* 0x000fe4000f8e00ff */
[----:B------:R-:W-:Y:S01]  /*1ba0*/  UISETP.NE.AND UP0, UPT, UR4, 0x1, UPT ;  /* 0x000000010400788c */ /* 0x000fe2000bf05270 */
[----:B------:R-:W-:Y:S01]  /*1bb0*/  UMOV UR5, UR13 ;  /* 0x0000000d00057c82 */ /* 0x000fe20008000000 */
[----:B------:R-:W-:Y:S02]  /*1bc0*/  UISETP.NE.AND UP1, UPT, UR7, 0x1, UPT ;  /* 0x000000010700788c */ /* 0x000fe4000bf25270 */
[----:B------:R-:W-:-:S03]  /*1bd0*/  USHF.R.U32.HI UR28, URZ, UR6, UR5 ;  /* 0x00000006ff1c7299 */ /* 0x000fc60008011605 */
[----:B------:R-:W-:Y:S01]  /*1be0*/  UMOV UR5, UR15 ;  /* 0x0000000f00057c82 */ /* 0x000fe20008000000 */
[----:B------:R-:W-:Y:S02]  /*1bf0*/  USEL UR16, UR48, UR28, !UP0 ;  /* 0x0000001c30107287 */ /* 0x000fe4000c000000 */
[----:B------:R-:W-:Y:S02]  /*1c00*/  USHF.R.U32.HI UR15, URZ, UR6, UR5 ;  /* 0x00000006ff0f7299 */ /* 0x000fe40008011605 */
[----:B------:R-:W-:Y:S01]  /*1c10*/  UIADD3 UR29, UPT, UPT, -UR16, URZ, URZ ;  /* 0x000000ff101d7290 */ /* 0x000fe2000fffe1ff */
[----:B------:R-:W-:Y:S01]  /*1c20*/  UMOV UR5, UR17 ;  /* 0x0000001100057c82 */ /* 0x000fe20008000000 */
[----:B------:R-:W-:Y:S02]  /*1c30*/  USEL UR15, UR47, UR15, !UP0 ;  /* 0x0000000f2f0f7287 */ /* 0x000fe4000c000000 */
[----:B------:R-:W-:Y:S02]  /*1c40*/  USHF.R.U32.HI UR14, URZ, UR6, UR5 ;  /* 0x00000006ff0e7299 */ /* 0x000fe40008011605 */
[----:B------:R-:W-:Y:S01]  /*1c50*/  UIADD3 UR28, UPT, UPT, -UR15, URZ, URZ ;  /* 0x000000ff0f1c7290 */ /* 0x000fe2000fffe1ff */
[----:B------:R-:W-:Y:S01]  /*1c60*/  UMOV UR5, UR19 ;  /* 0x0000001300057c82 */ /* 0x000fe20008000000 */
[----:B------:R-:W-:-:S02]  /*1c70*/  USEL UR14, UR46, UR14, !UP0 ;  /* 0x0000000e2e0e7287 */ /* 0x000fc4000c000000 */
[----:B------:R-:W-:Y:S02]  /*1c80*/  USHF.R.U32.HI UR13, URZ, UR6, UR5 ;  /* 0x00000006ff0d7299 */ /* 0x000fe40008011605 */
[----:B----4-:R-:W-:Y:S01]  /*1c90*/  UIMAD.WIDE.U32 UR32, UR14, UR8, URZ ;  /* 0x000000080e2072a5 */ /* 0x010fe2000f8e00ff */
[----:B------:R-:W-:Y:S01]  /*1ca0*/  UMOV UR5, UR21 ;  /* 0x0000001500057c82 */ /* 0x000fe20008000000 */
[----:B------:R-:W-:Y:S02]  /*1cb0*/  USEL UR13, UR45, UR13, !UP0 ;  /* 0x0000000d2d0d7287 */ /* 0x000fe4000c000000 */
[----:B------:R-:W-:Y:S02]  /*1cc0*/  USHF.R.U32.HI UR12, URZ, UR6, UR5 ;  /* 0x00000006ff0c7299 */ /* 0x000fe40008011605 */
[----:B------:R-:W-:Y:S01]  /*1cd0*/  UIMAD.WIDE.U32 UR20, UR16, UR8, URZ ;  /* 0x00000008101472a5 */ /* 0x000fe2000f8e00ff */
[----:B------:R-:W-:Y:S01]  /*1ce0*/  UMOV UR5, UR23 ;  /* 0x0000001700057c82 */ /* 0x000fe20008000000 */
[----:B------:R-:W-:-:S02]  /*1cf0*/  USEL UR12, UR44, UR12, !UP0 ;  /* 0x0000000c2c0c7287 */ /* 0x000fc4000c000000 */
[----:B------:R-:W-:Y:S02]  /*1d00*/  USHF.R.U32.HI UR18, URZ, UR6, UR5 ;  /* 0x00000006ff127299 */ /* 0x000fe40008011605 */
[----:B------:R-:W-:Y:S01]  /*1d10*/  UIMAD.WIDE.U32 UR22, UR15, UR8, URZ ;  /* 0x000000080f1672a5 */ /* 0x000fe2000f8e00ff */
[----:B------:R-:W-:Y:S01]  /*1d20*/  UMOV UR5, UR25 ;  /* 0x0000001900057c82 */ /* 0x000fe20008000000 */
[----:B------:R-:W-:Y:S02]  /*1d30*/  UIMAD.WIDE.U32 UR34, UR13, UR8, URZ ;  /* 0x000000080d2272a5 */ /* 0x000fe4000f8e00ff */
[----:B------:R-:W-:Y:S02]  /*1d40*/  USHF.R.U32.HI UR17, URZ, UR6, UR5 ;  /* 0x00000006ff117299 */ /* 0x000fe40008011605 */
[----:B------:R-:W-:Y:S01]  /*1d50*/  UIMAD.WIDE.U32 UR36, UR12, UR8, URZ ;  /* 0x000000080c2472a5 */ /* 0x000fe2000f8e00ff */
[----:B------:R-:W-:Y:S01]  /*1d60*/  UMOV UR5, UR27 ;  /* 0x0000001b00057c82 */ /* 0x000fe20008000000 */
[----:B------:R-:W-:-:S02]  /*1d70*/  USEL UR17, UR52, UR17, !UP0 ;  /* 0x0000001134117287 */ /* 0x000fc4000c000000 */
[----:B------:R-:W-:Y:S02]  /*1d80*/  USHF.R.U32.HI UR5, URZ, UR6, UR5 ;  /* 0x00000006ff057299 */ /* 0x000fe40008011605 */
[----:B------:R-:W-:Y:S02]  /*1d90*/  USEL UR6, UR38, UR18, !UP0 ;  /* 0x0000001226067287 */ /* 0x000fe4000c000000 */
[----:B------:R-:W-:Y:S02]  /*1da0*/  USEL UR5, UR31, UR5, !UP0 ;  /* 0x000000051f057287 */ /* 0x000fe4000c000000 */
[----:B------:R-:W-:Y:S02]  /*1db0*/  UIMAD.WIDE.U32 UR18, UR17, UR8, URZ ;  /* 0x00000008111272a5 */ /* 0x000fe4000f8e00ff */
[----:B------:R-:W-:Y:S02]  /*1dc0*/  UIMAD.WIDE.U32 UR40, UR6, UR8, URZ ;  /* 0x00000008062872a5 */ /* 0x000fe4000f8e00ff */
[----:B------:R-:W-:-:S02]  /*1dd0*/  UIMAD.WIDE.U32 UR42, UR5, UR8, URZ ;  /* 0x00000008052a72a5 */ /* 0x000fc4000f8e00ff */
[----:B------:R-:W-:Y:S02]  /*1de0*/  UIADD3 UR27, UPT, UPT, -UR14, URZ, URZ ;  /* 0x000000ff0e1b7290 */ /* 0x000fe4000fffe1ff */
[----:B------:R-:W-:Y:S02]  /*1df0*/  UIADD3 UR26, UPT, UPT, -UR13, URZ, URZ ;  /* 0x000000ff0d1a7290 */ /* 0x000fe4000fffe1ff */
[----:B------:R-:W-:Y:S02]  /*1e00*/  UIADD3 UR25, UPT, UPT, -UR12, URZ, URZ ;  /* 0x000000ff0c197290 */ /* 0x000fe4000fffe1ff */
[----:B------:R-:W-:Y:S02]  /*1e10*/  UIADD3 UR24, UPT, UPT, -UR6, URZ, URZ ;  /* 0x000000ff06187290 */ /* 0x000fe4000fffe1ff */
[----:B------:R-:W-:Y:S02]  /*1e20*/  UIADD3 UR30, UPT, UPT, -UR17, URZ, URZ ;  /* 0x000000ff111e7290 */ /* 0x000fe4000fffe1ff */
[----:B------:R-:W-:-:S02]  /*1e30*/  UIADD3 UR8, UPT, UPT, -UR5, URZ, URZ ;  /* 0x000000ff05087290 */ /* 0x000fc4000fffe1ff */
[----:B------:R-:W-:Y:S02]  /*1e40*/  UIMAD UR53, UR4, UR29, UR48 ;  /* 0x0000001d043572a4 */ /* 0x000fe4000f8e0230 */
[----:B------:R-:W-:Y:S02]  /*1e50*/  UIMAD UR67, UR4, UR28, UR47 ;  /* 0x0000001c044372a4 */ /* 0x000fe4000f8e022f */
[----:B------:R-:W-:Y:S02]  /*1e60*/  UIMAD UR59, UR4, UR27, UR46 ;  /* 0x0000001b043b72a4 */ /* 0x000fe4000f8e022e */
[----:B------:R-:W-:Y:S02]  /*1e70*/  UIMAD UR51, UR4, UR26, UR45 ;  /* 0x0000001a043372a4 */ /* 0x000fe4000f8e022d */
[----:B------:R-:W-:Y:S02]  /*1e80*/  UIMAD UR50, UR4, UR25, UR44 ;  /* 0x00000019043272a4 */ /* 0x000fe4000f8e022c */
[----:B------:R-:W-:-:S02]  /*1e90*/  UIMAD UR49, UR4, UR24, UR38 ;  /* 0x00000018043172a4 */ /* 0x000fc4000f8e0226 */
[----:B------:R-:W-:Y:S02]  /*1ea0*/  UIMAD UR47, UR4, UR30, UR52 ;  /* 0x0000001e042f72a4 */ /* 0x000fe4000f8e0234 */
[----:B------:R-:W-:Y:S02]  /*1eb0*/  UIMAD UR48, UR4, UR8, UR31 ;  /* 0x00000008043072a4 */ /* 0x000fe4000f8e021f */
[----:B------:R-:W-:Y:S01]  /*1ec0*/  UISETP.NE.AND UP0, UPT, UR10, 0x1, UPT ;  /* 0x000000010a00788c */ /* 0x000fe2000bf05270 */
[----:B------:R-:W-:Y:S02]  /*1ed0*/  UMOV UR4, UR19 ;  /* 0x0000001300047c82 */ /* 0x000fe40008000000 */
        /* <DEDUP_REMOVED lines=8> */
[----:B------:R-:W-:Y:S01]  /*1f60*/  UIMAD UR40, UR7, UR22, UR17 ;  /* 0x00000016072872a4 */ /* 0x000fe2000f8e0211 */
[----:B------:R-:W-:Y:S01]  /*1f70*/  UMOV UR4, UR33 ;  /* 0x0000002100047c82 */ /* 0x000fe20008000000 */
[----:B------:R-:W-:-:S02]  /*1f80*/  USEL UR28, UR15, UR21, !UP1 ;  /* 0x000000150f1c7287 */ /* 0x000fc4000c800000 */
        /* <DEDUP_REMOVED lines=17> */
[----:B------:R-:W-:Y:S02]  /*20a0*/  UIADD3 UR8, UPT, UPT, -UR24, URZ, URZ ;  /* 0x000000ff18087290 */ /* 0x000fe4000fffe1ff */
[----:B------:R-:W-:Y:S02]  /*20b0*/  USEL UR23, UR5, UR9, !UP1 ;  /* 0x0000000905177287 */ /* 0x000fe4000c800000 */
[----:B------:R-:W-:Y:S02]  /*20c0*/  UIADD3 UR9, UPT, UPT, -UR25, URZ, URZ ;  /* 0x000000ff19097290 */ /* 0x000fe4000fffe1ff */
[----:B------:R-:W-:Y:S02]  /*20d0*/  UIADD3 UR4, UPT, UPT, -UR23, URZ, URZ ;  /* 0x000000ff17047290 */ /* 0x000fe4000fffe1ff */
[----:B------:R-:W-:-:S02]  /*20e0*/  UIMAD UR34, UR7, UR21, UR16 ;  /* 0x00000015072272a4 */ /* 0x000fc4000f8e0210 */
[----:B------:R-:W-:Y:S02]  /*20f0*/  UIMAD UR31, UR7, UR4, UR5 ;  /* 0x00000004071f72a4 */ /* 0x000fe4000f8e0205 */
[----:B------:R-:W-:Y:S02]  /*2100*/  UIMAD.WIDE.U32 UR4, UR30, UR11, URZ ;  /* 0x0000000b1e0472a5 */ /* 0x000fe4000f8e00ff */
[----:B------:R-:W-:Y:S02]  /*2110*/  UIMAD UR68, UR7, UR20, UR15 ;  /* 0x00000014074472a4 */ /* 0x000fe4000f8e020f */
[----:B------:R-:W-:Y:S02]  /*2120*/  UIMAD UR60, UR7, UR19, UR14 ;  /* 0x00000013073c72a4 */ /* 0x000fe4000f8e020e */
[----:B------:R-:W-:Y:S02]  /*2130*/  UIMAD UR52, UR7, UR18, UR13 ;  /* 0x00000012073472a4 */ /* 0x000fe4000f8e020d */
[----:B------:R-:W-:-:S02]  /*2140*/  UIMAD UR44, UR7, UR9, UR12 ;  /* 0x00000009072c72a4 */ /* 0x000fc4000f8e020c */
[----:B------:R-:W-:Y:S02]  /*2150*/  UIMAD UR36, UR7, UR8, UR6 ;  /* 0x00000008072472a4 */ /* 0x000fe4000f8e0206 */
[----:B------:R-:W-:Y:S02]  /*2160*/  UIMAD.WIDE.U32 UR6, UR29, UR11, URZ ;  /* 0x0000000b1d0672a5 */ /* 0x000fe4000f8e00ff */
[----:B------:R-:W-:Y:S01]  /*2170*/  UIMAD.WIDE.U32 UR12, UR28, UR11, URZ ;  /* 0x0000000b1c0c72a5 */ /* 0x000fe2000f8e00ff */
[----:B------:R-:W-:Y:S01]  /*2180*/  UMOV UR4, UR5 ;  /* 0x0000000500047c82 */ /* 0x000fe20008000000 */
[----:B------:R-:W-:Y:S02]  /*2190*/  UIMAD.WIDE.U32 UR14, UR27, UR11, URZ ;  /* 0x0000000b1b0e72a5 */ /* 0x000fe4000f8e00ff */
[----:B------:R-:W-:Y:S02]  /*21a0*/  UIMAD.WIDE.U32 UR16, UR26, UR11, URZ ;  /* 0x0000000b1a1072a5 */ /* 0x000fe4000f8e00ff */
[----:B------:R-:W-:-:S02]  /*21b0*/  UIMAD.WIDE.U32 UR18, UR25, UR11, URZ ;  /* 0x0000000b191272a5 */ /* 0x000fc4000f8e00ff */
[----:B------:R-:W-:Y:S02]  /*21c0*/  UIMAD.WIDE.U32 UR20, UR24, UR11, URZ ;  /* 0x0000000b181472a5 */ /* 0x000fe4000f8e00ff */
[----:B------:R-:W-:Y:S02]  /*21d0*/  UIMAD.WIDE.U32 UR32, UR23, UR11, URZ ;  /* 0x0000000b172072a5 */ /* 0x000fe4000f8e00ff */
[----:B-----5:R-:W-:Y:S01]  /*21e0*/  USHF.R.U32.HI UR11, URZ, UR56, UR4 ;  /* 0x00000038ff0b7299 */ /* 0x020fe20008011604 */
[----:B------:R-:W1:Y:S02]  /*21f0*/  LDCU UR41, c[0x0][0x4ec] ;  /* 0x00009d80ff2977ac */ /* 0x000e640008000800 */
[----:B------:R-:W-:Y:S01]  /*2200*/  UMOV UR4, UR7 ;  /* 0x0000000700047c82 */ /* 0x000fe20008000000 */
[----:B------:R-:W1:Y:S01]  /*2210*/  LDCU.64 UR8, c[0x0][0x4c0] ;  /* 0x00009800ff0877ac */ /* 0x000e620008000a00 */
[----:B------:R-:W-:Y:S01]  /*2220*/  USHF.R.U32.HI UR5, URZ, UR56, UR4 ;  /* 0x00000038ff057299 */ /* 0x000fe20008011604 */
[----:B------:R-:W2:Y:S02]  /*2230*/  LDCU UR16, c[0x0][0x4c8] ;  /* 0x00009900ff1077ac */ /* 0x000ea40008000800 */
[----:B------:R-:W-:Y:S01]  /*2240*/  UMOV UR4, UR13 ;  /* 0x0000000d00047c82 */ /* 0x000fe20008000000 */
[----:B------:R-:W-:-:S02]  /*2250*/  USEL UR58, UR30, UR11, !UP0 ;  /* 0x0000000b1e3a7287 */ /* 0x000fc4000c000000 */
[----:B------:R-:W-:Y:S02]  /*2260*/  USHF.R.U32.HI UR70, URZ, UR56, UR4 ;  /* 0x00000038ff467299 */ /* 0x000fe40008011604 */
[----:B------:R-:W-:Y:S01]  /*2270*/  USEL UR45, UR29, UR5, !UP0 ;  /* 0x000000051d2d7287 */ /* 0x000fe2000c000000 */
[----:B------:R-:W-:Y:S01]  /*2280*/  UMOV UR4, UR15 ;  /* 0x0000000f00047c82 */ /* 0x000fe20008000000 */
[----:B------:R-:W-:Y:S01]  /*2290*/  USEL UR70, UR28, UR70, !UP0 ;  /* 0x000000461c467287 */ /* 0x000fe2000c000000 */
[----:B------:R-:W-:Y:S01]  /*22a0*/  IMAD.U32 R12, RZ, RZ, UR58 ;  /* 0x0000003aff0c7e24 */ /* 0x000fe2000f8e00ff */
[----:B------:R-:W-:Y:S02]  /*22b0*/  USHF.R.U32.HI UR62, URZ, UR56, UR4 ;  /* 0x00000038ff3e7299 */ /* 0x000fe40008011604 */
[----:B------:R-:W-:Y:S01]  /*22c0*/  IMAD.U32 R8, RZ, RZ, UR45 ;  /* 0x0000002dff087e24 */ /* 0x000fe2000f8e00ff */
[----:B------:R-:W-:Y:S01]  /*22d0*/  UIADD3 UR14, UPT, UPT, -UR58, URZ, URZ ;  /* 0x000000ff3a0e7290 */ /* 0x000fe2000fffe1ff */
[----:B------:R-:W-:Y:S01]  /*22e0*/  UMOV UR4, UR17 ;  /* 0x0000001100047c82 */ /* 0x000fe20008000000 */
[----:B------:R-:W-:-:S02]  /*22f0*/  USEL UR62, UR27, UR62, !UP0 ;  /* 0x0000003e1b3e7287 */ /* 0x000fc4000c000000 */
[----:B------:R-:W-:Y:S02]  /*2300*/  USHF.R.U32.HI UR54, URZ, UR56, UR4 ;  /* 0x00000038ff367299 */ /* 0x000fe40008011604 */
[----:B-1----:R-:W-:Y:S01]  /*2310*/  UIMAD UR17, UR53, UR8, UR41 ;  /* 0x00000008351172a4 */ /* 0x002fe2000f8e0229 */
[----:B------:R-:W-:Y:S01]  /*2320*/  UMOV UR4, UR19 ;  /* 0x0000001300047c82 */ /* 0x000fe20008000000 */
[----:B------:R-:W-:Y:S02]  /*2330*/  USEL UR54, UR26, UR54, !UP0 ;  /* 0x000000361a367287 */ /* 0x000fe4000c000000 */
[----:B------:R-:W-:Y:S02]  /*2340*/  USHF.R.U32.HI UR46, URZ, UR56, UR4 ;  /* 0x00000038ff2e7299 */ /* 0x000fe40008011604 */
[----:B------:R-:W-:Y:S01]  /*2350*/  MOV R7, UR17 ;  /* 0x0000001100077c02 */ /* 0x000fe20008000f00 */
[----:B------:R-:W-:Y:S01]  /*2360*/  UIADD3 UR13, UPT, UPT, -UR45, URZ, URZ ;  /* 0x000000ff2d0d7290 */ /* 0x000fe2000fffe1ff */
[----:B------:R-:W-:Y:S01]  /*2370*/  UMOV UR4, UR21 ;  /* 0x0000001500047c82 */ /* 0x000fe20008000000 */
[----:B------:R-:W1:Y:S01]  /*2380*/  LDCU.64 UR20, c[0x0][0x4f0] ;  /* 0x00009e00ff1477ac */ /* 0x000e620008000a00 */
[----:B------:R-:W-:-:S02]  /*2390*/  USHF.R.U32.HI UR38, URZ, UR56, UR4 ;  /* 0x00000038ff267299 */ /* 0x000fc40008011604 */
[----:B------:R-:W-:Y:S01]  /*23a0*/  USEL UR46, UR25, UR46, !UP0 ;  /* 0x0000002e192e7287 */ /* 0x000fe2000c000000 */
[----:B------:R-:W-:Y:S01]  /*23b0*/  UMOV UR4, UR33 ;  /* 0x0000002100047c82 */ /* 0x000fe20008000000 */
[----:B------:R-:W-:Y:S02]  /*23c0*/  USEL UR38, UR24, UR38, !UP0 ;  /* 0x0000002618267287 */ /* 0x000fe4000c000000 */
[----:B------:R-:W-:Y:S02]  /*23d0*/  USHF.R.U32.HI UR4, URZ, UR56, UR4 ;  /* 0x00000038ff047299 */ /* 0x000fe40008011604 */
[----:B------:R-:W-:Y:S02]  /*23e0*/  UIMAD UR18, UR47, UR8, UR41 ;  /* 0x000000082f1272a4 */ /* 0x000fe4000f8e0229 */
[----:B------:R-:W-:Y:S02]  /*23f0*/  USEL UR22, UR23, UR4, !UP0 ;  /* 0x0000000417167287 */ /* 0x000fe4000c000000 */
[----:B------:R-:W-:-:S02]  /*2400*/  UIMAD UR67, UR67, UR8, UR41 ;  /* 0x00000008434372a4 */ /* 0x000fc4000f8e0229 */
[----:B------:R-:W-:Y:S01]  /*2410*/  UIMAD UR59, UR59, UR8, UR41 ;  /* 0x000000083b3b72a4 */ /* 0x000fe2000f8e0229 */
[----:B------:R-:W-:Y:S01]  /*2420*/  IMAD.U32 R11, RZ, RZ, UR18 ;  /* 0x00000012ff0b7e24 */ /* 0x000fe2000f8e00ff */
[----:B------:R-:W-:Y:S02]  /*2430*/  UIMAD UR51, UR51, UR8, UR41 ;  /* 0x00000008333372a4 */ /* 0x000fe4000f8e0229 */
[----:B------:R-:W-:Y:S02]  /*2440*/  UIMAD UR43, UR50, UR8, UR41 ;  /* 0x00000008322b72a4 */ /* 0x000fe4000f8e0229 */
[----:B------:R-:W-:Y:S02]  /*2450*/  UIMAD UR35, UR49, UR8, UR41 ;  /* 0x00000008312372a4 */ /* 0x000fe4000f8e0229 */
[----:B------:R-:W-:Y:S02]  /*2460*/  UIMAD UR19, UR48, UR8, UR41 ;  /* 0x00000008301372a4 */ /* 0x000fe4000f8e0229 */
[----:B-1----:R-:W-:-:S02]  /*2470*/  UIMAD UR8, UR34, UR9, UR20 ;  /* 0x00000009220872a4 */ /* 0x002fc4000f8e0214 */
[----:B------:R-:W-:Y:S02]  /*2480*/  UIADD3 UR12, UPT, UPT, -UR70, URZ, URZ ;  /* 0x000000ff460c7290 */ /* 0x000fe4000fffe1ff */
[----:B------:R-:W-:Y:S02]  /*2490*/  UIADD3 UR11, UPT, UPT, -UR62, URZ, URZ ;  /* 0x000000ff3e0b7290 */ /* 0x000fe4000fffe1ff */
[----:B------:R-:W-:Y:S01]  /*24a0*/  UIADD3 UR7, UPT, UPT, -UR54, URZ, URZ ;  /* 0x000000ff36077290 */ /* 0x000fe2000fffe1ff */
[----:B------:R-:W-:Y:S01]  /*24b0*/  MOV R6, UR8 ;  /* 0x0000000800067c02 */ /* 0x000fe20008000f00 */
        /* <DEDUP_REMOVED lines=8> */
[----:B------:R-:W-:Y:S01]  /*2540*/  UIMAD UR52, UR52, UR9, UR20 ;  /* 0x00000009343472a4 */ /* 0x000fe2000f8e0214 */
[----:B------:R-:W-:Y:S01]  /*2550*/  IMAD.U32 R10, RZ, RZ, UR17 ;  /* 0x00000011ff0a7e24 */ /* 0x000fe2000f8e00ff */
[----:B------:R-:W-:-:S02]  /*2560*/  UIMAD UR44, UR44, UR9, UR20 ;  /* 0x000000092c2c72a4 */ /* 0x000fc4000f8e0214 */
[----:B------:R-:W-:Y:S02]  /*2570*/  UIMAD UR36, UR36, UR9, UR20 ;  /* 0x00000009242472a4 */ /* 0x000fe4000f8e0214 */
[----:B------:R-:W-:Y:S02]  /*2580*/  UIMAD UR12, UR10, UR12, UR28 ;  /* 0x0000000c0a0c72a4 */ /* 0x000fe4000f8e021c */
[----:B------:R-:W-:Y:S02]  /*2590*/  UIMAD UR11, UR10, UR11, UR27 ;  /* 0x0000000b0a0b72a4 */ /* 0x000fe4000f8e021b */
[----:B------:R-:W-:Y:S02]  /*25a0*/  UIMAD UR7, UR10, UR7, UR26 ;  /* 0x000000070a0772a4 */ /* 0x000fe4000f8e021a */
[----:B------:R-:W-:Y:S02]  /*25b0*/  UIMAD UR45, UR10, UR6, UR25 ;  /* 0x000000060a2d72a4 */ /* 0x000fe4000f8e0219 */
[----:B------:R-:W-:-:S02]  /*25c0*/  UIMAD UR37, UR10, UR5, UR24 ;  /* 0x000000050a2572a4 */ /* 0x000fc4000f8e0218 */
[----:B------:R-:W-:Y:S01]  /*25d0*/  UIMAD UR20, UR31, UR9, UR20 ;  /* 0x000000091f1472a4 */ /* 0x000fe2000f8e0214 */
[----:B------:R-:W-:Y:S01]  /*25e0*/  R2UR UR31, R23 ;  /* 0x00000000171f72ca */ /* 0x000fe200000e0000 */
[----:B------:R-:W-:Y:S02]  /*25f0*/  UIMAD UR10, UR10, UR4, UR23 ;  /* 0x000000040a0a72a4 */ /* 0x000fe4000f8e0217 */
[----:B--2---:R-:W-:Y:S02]  /*2600*/  UIMAD UR9, UR14, UR16, UR21 ;  /* 0x000000100e0972a4 */ /* 0x004fe4000f8e0215 */
[----:B------:R-:W-:Y:S02]  /*2610*/  UIMAD UR8, UR13, UR16, UR21 ;  /* 0x000000100d0872a4 */ /* 0x000fe4000f8e0215 */
[----:B------:R-:W-:Y:S02]  /*2620*/  UIADD3 UR4, UPT, UPT, UR57, UR71, URZ ;  /* 0x0000004739047290 */ /* 0x000fe4000fffe0ff */
[----:B------:R-:W-:Y:S01]  /*2630*/  IMAD.U32 R9, RZ, RZ, UR9 ;  /* 0x00000009ff097e24 */ /* 0x000fe2000f8e00ff */
[----:B------:R-:W-:Y:S01]  /*2640*/  UIMAD UR53, UR7, UR16, UR21 ;  /* 0x00000010073572a4 */ /* 0x000fe2000f8e0215 */
[----:B------:R-:W-:Y:S01]  /*2650*/  MOV R5, UR8 ;  /* 0x0000000800057c02 */ /* 0x000fe20008000f00 */
[----:B------:R-:W-:Y:S01]  /*2660*/  UMOV UR9, URZ ;  /* 0x000000ff00097c82 */ /* 0x000fe20008000000 */
[----:B------:R-:W-:Y:S01]  /*2670*/  UMOV UR8, URZ ;  /* 0x000000ff00087c82 */ /* 0x000fe20008000000 */
[----:B------:R-:W-:Y:S01]  /*2680*/  UMOV UR7, URZ ;  /* 0x000000ff00077c82 */ /* 0x000fe20008000000 */
[----:B------:R-:W-:Y:S01]  /*2690*/  IMAD.U32 R0, RZ, RZ, UR9 ;  /* 0x00000009ff007e24 */ /* 0x000fe2000f8e00ff */
[----:B------:R-:W-:Y:S01]  /*26a0*/  MOV R21, UR7 ;  /* 0x0000000700157c02 */ /* 0x000fe20008000f00 */
[----:B------:R-:W-:Y:S01]  /*26b0*/  IMAD.U32 R2, RZ, RZ, UR8 ;  /* 0x00000008ff027e24 */ /* 0x000fe2000f8e00ff */
[----:B------:R-:W-:Y:S01]  /*26c0*/  MOV R22, UR4 ;  /* 0x0000000400167c02 */ /* 0x000fe20008000f00 */
[----:B------:R-:W-:-:S02]  /*26d0*/  UIMAD UR69, UR12, UR16, UR21 ;  /* 0x000000100c4572a4 */ /* 0x000fc4000f8e0215 */
[----:B------:R-:W-:Y:S02]  /*26e0*/  UIMAD UR61, UR11, UR16, UR21 ;  /* 0x000000100b3d72a4 */ /* 0x000fe4000f8e0215 */
[----:B------:R-:W-:Y:S02]  /*26f0*/  UIMAD UR45, UR45, UR16, UR21 ;  /* 0x000000102d2d72a4 */ /* 0x000fe4000f8e0215 */
[----:B------:R-:W-:Y:S01]  /*2700*/  UIMAD UR37, UR37, UR16, UR21 ;  /* 0x00000010252572a4 */ /* 0x000fe2000f8e0215 */
[----:B------:R-:W1:Y:S01]  /*2710*/  LDCU UR15, c[0x0][0x4cc] ;  /* 0x00009980ff0f77ac */ /* 0x000e620008000800 */
[----:B------:R-:W2:Y:S01]  /*2720*/  LDCU UR6, c[0x0][0x500] ;  /* 0x0000a000ff0677ac */ /* 0x000ea20008000800 */
[----:B------:R-:W4:Y:S01]  /*2730*/  LDCU.64 UR4, c[0x0][0x4f8] ;  /* 0x00009f00ff0477ac */ /* 0x000f220008000a00 */
[----:B------:R-:W-:Y:S01]  /*2740*/  UIMAD UR21, UR10, UR16, UR21 ;  /* 0x000000100a1572a4 */ /* 0x000fe2000f8e0215 */
[----:B---3--:R-:W-:-:S11]  /*2750*/  UMOV UR47, URZ ;  /* 0x000000ff002f7c82 */ /* 0x008fd60008000000 */
.L_x_28:
[----:B------:R-:W-:Y:S01]  /*2760*/  @!P3 MOV R23, 0xc000 ;  /* 0x0000c0000017b802 */ /* 0x000fe20000000f00 */
[----:B------:R-:W-:Y:S01]  /*2770*/  ULEA UR12, UR31, UR63, 0x3 ;  /* 0x0000003f1f0c7291 */ /* 0x000fe2000f8e18ff */
[----:B------:R-:W-:Y:S11]  /*2780*/  @P0 BRA `(.L_x_23) ;  /* 0x0000000000100947 */ /* 0x000ff60003800000 */
[----:B------:R-:W-:Y:S04]  /*2790*/  MOV R3, UR55 ;  /* 0x0000003700037c02 */ /* 0x000fe80008000f00 */
[----:B------:R-:W-:Y:S04]  /*27a0*/  SHF.L.U32 R28, R3, 0x1f, RZ ;  /* 0x0000001f031c7819 */ /* 0x000fe800000006ff */
[----:B------:R-:W3:Y:S02]  /*27b0*/  SYNCS.PHASECHK.TRANS64.TRYWAIT P0, [UR12+0x40], R28 ;  /* 0x0000401cff0075a7 */ /* 0x000ee4000800110c */
[----:B---3--:R-:W-:Y:S05]  /*27c0*/  @!P0 BRA `(.L_x_24) ;  /* 0x0000008800748947 */ /* 0x008fea0003800000 */
.L_x_23:
[----:B------:R1:W-:Y:S01]  /*27d0*/  @!P3 SYNCS.ARRIVE.TRANS64 RZ, [UR12], R23 ;  /* 0x00000017ffffb9a7 */ /* 0x0003e2000800000c */
[----:B------:R-:W-:Y:S11]  /*27e0*/  R2UR UR7, R16 ;  /* 0x00000000100772ca */ /* 0x000ff600000e0000 */
[----:B------:R-:W-:Y:S02]  /*27f0*/  @!UPT UIADD3 URZ, UPT, UPT, URZ, URZ, URZ ;  /* 0x000000fffffff290 */ /* 0x000fe4000fffe0ff */
[----:B------:R-:W-:Y:S04]  /*2800*/  ULOP3.LUT UR7, UR7, 0x2, URZ, 0xfc, !UPT ;  /* 0x0000000207077892 */ /* 0x000fe8000f8efcff */
[----:B------:R-:W-:Y:S09]  /*2810*/  UISETP.NE.AND UP0, UPT, UR7, 0x2, UPT ;  /* 0x000000020700788c */ /* 0x000ff2000bf05270 */
[----:B-1----:R-:W-:Y:S05]  /*2820*/  BRA.U UP0, `(.L_x_25) ;  /* 0x0000000100047547 */ /* 0x002fea000b800000 */
[----:B--2-4-:R-:W-:Y:S05]  /*2830*/  BPT.TRAP 0x1 ;  /* 0x000000040000795c */ /* 0x014fea0000300000 */
.L_x_25:
[----:B------:R-:W-:Y:S04]  /*2840*/  BSSY.RECONVERGENT B0, `(.L_x_26) ;  /* 0x0000003000007945 */ /* 0x000fe80003800200 */
[----:B------:R-:W-:Y:S05]  /*2850*/  @P2 BRA `(.L_x_27) ;  /* 0x0000000000042947 */ /* 0x000fea0003800000 */
[----:B--2-4-:R-:W-:Y:S05]  /*2860*/  BPT.TRAP 0x1 ;  /* 0x000000040000795c */ /* 0x014fea0000300000 */
.L_x_27:
[----:B--2-4-:R-:W-:Y:S05]  /*2870*/  BSYNC.RECONVERGENT B0 ;  /* 0x0000000000007941 */ /* 0x014fea0003800200 */
.L_x_26:
[----:B------:R-:W1:Y:S01]  /*2880*/  LDCU.64 UR10, c[0x0][0x4d0] ;  /* 0x00009a00ff0a77ac */ /* 0x000e620008000a00 */
[----:B------:R-:W-:Y:S02]  /*2890*/  R2UR UR9, R0 ;  /* 0x00000000000972ca */ /* 0x000fe400000e0000 */
[----:B------:R-:W-:Y:S01]  /*28a0*/  R2UR UR8, R2 ;  /* 0x00000000020872ca */ /* 0x000fe200000e0000 */
[----:B------:R-:W-:Y:S01]  /*28b0*/  ULOP3.LUT UR65, UR12, 0xfefffff8, URZ, 0xc0, !UPT ;  /* 0xfefffff80c417892 */ /* 0x000fe2000f8ec0ff */
[----:B------:R-:W-:Y:S01]  /*28c0*/  MOV.SPILL R36, UR70 ;  /* 0x0000004600247c02 */ /* 0x000fe20009000f00 */
[----:B------:R-:W2:Y:S01]  /*28d0*/  LDCU.64 UR24, c[0x0][0x348] ;  /* 0x00006900ff1877ac */ /* 0x000ea20008000a00 */
[----:B------:R-:W-:Y:S02]  /*28e0*/  R2UR UR7, R21 ;  /* 0x00000000150772ca */ /* 0x000fe400000e0000 */
[----:B------:R-:W-:Y:S01]  /*28f0*/  R2UR UR70, R12 ;  /* 0x000000000c4672ca */ /* 0x000fe200000e0000 */
[----:B------:R-:W-:Y:S01]  /*2900*/  UIADD3 UR13, UPT, UPT, UR31, 0x1, URZ ;  /* 0x000000011f0d7890 */ /* 0x000fe2000fffe0ff */
[----:B------:R-:W-:Y:S01]  /*2910*/  MOV.SPILL R35, UR69 ;  /* 0x0000004500237c02 */ /* 0x000fe20009000f00 */
[----:B------:R-:W-:Y:S01]  /*2920*/  ULEA UR23, UR31, UR63, 0xe ;  /* 0x0000003f1f177291 */ /* 0x000fe2000f8e70ff */
[----:B------:R-:W-:Y:S01]  /*2930*/  R2UR UR69, R9 ;  /* 0x00000000094572ca */ /* 0x000fe200000e0000 */
[----:B------:R-:W-:Y:S01]  /*2940*/  UIMAD UR9, UR9, UR15, UR4 ;  /* 0x0000000f090972a4 */ /* 0x000fe2000f8e0204 */
[----:B------:R-:W-:Y:S01]  /*2950*/  MOV.SPILL R34, UR68 ;  /* 0x0000004400227c02 */ /* 0x000fe20009000f00 */
[----:B------:R-:W-:Y:S01]  /*2960*/  UISETP.NE.AND UP0, UPT, UR13, 0x8, UPT ;  /* 0x000000080d00788c */ /* 0x000fe2000bf05270 */
[----:B------:R-:W-:Y:S01]  /*2970*/  R2UR UR68, R10 ;  /* 0x000000000a4472ca */ /* 0x000fe200000e0000 */
[----:B-1----:R-:W-:Y:S01]  /*2980*/  UIMAD UR8, UR8, UR10, UR5 ;  /* 0x0000000a080872a4 */ /* 0x002fe2000f8e0205 */
[----:B------:R-:W-:Y:S01]  /*2990*/  MOV.SPILL R33, UR67 ;  /* 0x0000004300217c02 */ /* 0x000fe20009000f00 */
[----:B------:R-:W-:Y:S01]  /*29a0*/  USEL UR10, URZ, 0x1, UP0 ;  /* 0x00000001ff0a7887 */ /* 0x000fe20008000000 */
[----:B------:R-:W-:Y:S01]  /*29b0*/  R2UR UR67, R11 ;  /* 0x000000000b4372ca */ /* 0x000fe200000e0000 */
[----:B------:R-:W-:Y:S01]  /*29c0*/  UIMAD UR7, UR7, UR11, UR6 ;  /* 0x0000000b070772a4 */ /* 0x000fe2000f8e0206 */
[----:B------:R-:W-:Y:S01]  /*29d0*/  MOV.SPILL R31, UR38 ;  /* 0x00000026001f7c02 */ /* 0x000fe20009000f00 */
[----:B------:R-:W-:Y:S01]  /*29e0*/  ULEA UR8, UR8, UR9, 0x5 ;  /* 0x0000000908087291 */ /* 0x000fe2000f8e28ff */
[----:B------:R-:W-:Y:S01]  /*29f0*/  R2UR UR38, R8 ;  /* 0x00000000082672ca */ /* 0x000fe200000e0000 */
[----:B------:R-:W-:Y:S01]  /*2a00*/  ULOP3.LUT UR55, UR55, UR10, URZ, 0x3c, !UPT ;  /* 0x0000000a37377292 */ /* 0x000fe2000f8e3cff */
[----:B------:R-:W-:Y:S01]  /*2a10*/  MOV.SPILL R30, UR37 ;  /* 0x00000025001e7c02 */ /* 0x000fe20009000f00 */
[----:B--2---:R-:W-:Y:S01]  /*2a20*/  UIADD3 UR72, UP1, UPT, UR24, 0x80, URZ ;  /* 0x0000008018487890 */ /* 0x004fe2000ff3e0ff */
[----:B------:R-:W-:Y:S01]  /*2a30*/  R2UR UR37, R5 ;  /* 0x00000000052572ca */ /* 0x000fe200000e0000 */
[----:B------:R-:W-:Y:S01]  /*2a40*/  USEL UR17, UR13, URZ, UP0 ;  /* 0x000000ff0d117287 */ /* 0x000fe20008000000 */
[----:B------:R-:W-:Y:S01]  /*2a50*/  MOV.SPILL R29, UR36 ;  /* 0x00000024001d7c02 */ /* 0x000fe20009000f00 */
[----:B------:R-:W-:Y:S01]  /*2a60*/  ULEA UR7, UR7, UR8, 0xa ;  /* 0x0000000807077291 */ /* 0x000fe2000f8e50ff */
[----:B------:R-:W-:Y:S01]  /*2a70*/  R2UR UR36, R6 ;  /* 0x00000000062472ca */ /* 0x000fe200000e0000 */
[----:B------:R-:W-:Y:S01]  /*2a80*/  USHF.L.U32 UR66, UR47, 0x6, URZ ;  /* 0x000000062f427899 */ /* 0x000fe200080006ff */
[----:B---3--:R-:W-:Y:S01]  /*2a90*/  IMAD.U32 R3, RZ, RZ, UR55 ;  /* 0x00000037ff037e24 */ /* 0x008fe2000f8e00ff */
[----:B------:R-:W-:Y:S01]  /*2aa0*/  UIADD3.X UR73, UPT, UPT, URZ, UR25, URZ, UP1, !UPT ;  /* 0x00000019ff497290 */ /* 0x000fe20008ffe4ff */
[----:B------:R-:W-:Y:S01]  /*2ab0*/  MOV.SPILL R28, UR35 ;  /* 0x00000023001c7c02 */ /* 0x000fe20009000f00 */
[----:B------:R-:W-:Y:S01]  /*2ac0*/  ULEA UR9, UR17, UR63, 0x3 ;  /* 0x0000003f11097291 */ /* 0x000fe2000f8e18ff */
[----:B------:R-:W-:Y:S01]  /*2ad0*/  R2UR UR35, R7 ;  /* 0x00000000072372ca */ /* 0x000fe200000e0000 */
[----:B------:R-:W-:Y:S01]  /*2ae0*/  UIADD3 UR64, UPT, UPT, UR23, 0x6400, URZ ;  /* 0x0000640017407890 */ /* 0x000fe2000fffe0ff */
[----:B------:R-:W-:Y:S01]  /*2af0*/  SHF.L.U32 R38, R3, 0x1f, RZ ;  /* 0x0000001f03267819 */ /* 0x000fe200000006ff */
[----:B------:R-:W-:Y:S01]  /*2b00*/  UPRMT UR7, UR7, 0x5410, URZ ;  /* 0x0000541007077896 */ /* 0x000fe200080000ff */
[----:B------:R-:W-:Y:S01]  /*2b10*/  IMAD.U32 R23, RZ, RZ, UR17 ;  /* 0x00000011ff177e24 */ /* 0x000fe2000f8e00ff */
[----:B------:R-:W-:Y:S01]  /*2b20*/  UIADD3 UR24, UPT, UPT, UR23, 0x6800, URZ ;  /* 0x0000680017187890 */ /* 0x000fe2000fffe0ff */
[----:B------:R-:W-:Y:S01]  /*2b30*/  MOV.SPILL R3, UR51 ;  /* 0x0000003300037c02 */ /* 0x000fe20009000f00 */
[----:B------:R-:W-:Y:S01]  /*2b40*/  UIADD3 UR32, UPT, UPT, UR23, 0x6c00, URZ ;  /* 0x00006c0017207890 */ /* 0x000fe2000fffe0ff */
[----:B------:R1:W2:Y:S01]  /*2b50*/  SYNCS.PHASECHK.TRANS64.TRYWAIT P0, [UR9+0x40], R38 ;  /* 0x00004026ff0075a7 */ /* 0x0002a20008001109 */
[----:B------:R-:W-:Y:S01]  /*2b60*/  UIADD3 UR56, UPT, UPT, UR23, 0x7c00, URZ ;  /* 0x00007c0017387890 */ /* 0x000fe2000fffe0ff */
[----:B------:R-:W-:Y:S01]  /*2b70*/  MOV.SPILL R37, UR71 ;  /* 0x0000004700257c02 */ /* 0x000fe20009000f00 */
[----:B------:R-:W-:Y:S01]  /*2b80*/  UIADD3 UR48, UPT, UPT, UR23, 0x8400, URZ ;  /* 0x0000840017307890 */ /* 0x000fe2000fffe0ff */
[----:B------:R-:W-:Y:S01]  /*2b90*/  MOV.SPILL R32, UR39 ;  /* 0x0000002700207c02 */ /* 0x000fe20009000f00 */
[----:B------:R-:W-:Y:S01]  /*2ba0*/  UIADD3 UR40, UPT, UPT, UR23, 0x8c00, URZ ;  /* 0x00008c0017287890 */ /* 0x000fe2000fffe0ff */
[----:B------:R-:W-:Y:S01]  /*2bb0*/  R2UR.FILL UR71, R37 ;  /* 0x00000000254772ca */ /* 0x000fe200004e0000 */
[----:B------:R-:W-:Y:S01]  /*2bc0*/  UMOV UR74, 0x0 ;  /* 0x00000000004a7882 */ /* 0x000fe20000000000 */
[----:B------:R-:W-:Y:S01]  /*2bd0*/  UMOV UR75, 0x10000000 ;  /* 0x10000000004b7882 */ /* 0x000fe20000000000 */
[----:B------:R-:W-:Y:S01]  /*2be0*/  UMOV UR12, UR36 ;  /* 0x00000024000c7c82 */ /* 0x000fe20008000000 */
[----:B------:R3:W-:Y:S01]  /*2bf0*/  UTMALDG.5D.IM2COL.2CTA [UR64], [UR72], UR7, desc[UR74] ;  /* 0x00004a40480073b4 */ /* 0x0007e20008261007 */
[----:B------:R-:W-:Y:S01]  /*2c00*/  UMOV UR16, UR65 ;  /* 0x0000004100107c82 */ /* 0x000fe20008000000 */
[----:B------:R-:W-:Y:S01]  /*2c10*/  UMOV UR18, UR66 ;  /* 0x0000004200127c82 */ /* 0x000fe20008000000 */
[----:B------:R-:W-:Y:S01]  /*2c20*/  UMOV UR25, UR16 ;  /* 0x0000001000197c82 */ /* 0x000fe20008000000 */
[----:B------:R-:W-:Y:S01]  /*2c30*/  UIADD3 UR26, UPT, UPT, UR18, 0x20, URZ ;  /* 0x00000020121a7890 */ /* 0x000fe2000fffe0ff */
[----:B------:R-:W-:Y:S01]  /*2c40*/  R2UR.FILL UR39, R32 ;  /* 0x00000000202772ca */ /* 0x000fe200004e0000 */
[----:B------:R-:W-:Y:S01]  /*2c50*/  UMOV UR33, UR16 ;  /* 0x0000001000217c82 */ /* 0x000fe20008000000 */
        /* <DEDUP_REMOVED lines=10> */
[----:B------:R-:W-:Y:S01]  /*2d00*/  UIADD3 UR8, UPT, UPT, UR23, 0x7000, URZ ;  /* 0x0000700017087890 */ /* 0x000fe2000fffe0ff */
[----:B------:R4:W-:Y:S01]  /*2d10*/  UTMALDG.5D.IM2COL.2CTA [UR24], [UR72], UR7, desc[UR74] ;  /* 0x00004a18480073b4 */ /* 0x0009e20008261007 */
[----:B------:R-:W-:Y:S01]  /*2d20*/  UMOV UR11, UR35 ;  /* 0x00000023000b7c82 */ /* 0x000fe20008000000 */
[----:B------:R-:W-:Y:S01]  /*2d30*/  UMOV UR10, UR37 ;  /* 0x00000025000a7c82 */ /* 0x000fe20008000000 */
[----:B------:R-:W-:Y:S01]  /*2d40*/  UMOV UR9, UR38 ;  /* 0x0000002600097c82 */ /* 0x000fe20008000000 */
[----:B------:R-:W-:Y:S01]  /*2d50*/  UMOV UR13, UR10 ;  /* 0x0000000a000d7c82 */ /* 0x000fe20008000000 */
[----:B------:R-:W-:Y:S01]  /*2d60*/  UMOV UR14, UR9 ;  /* 0x00000009000e7c82 */ /* 0x000fe20008000000 */
[----:B------:R-:W-:Y:S01]  /*2d70*/  UMOV UR9, UR16 ;  /* 0x0000001000097c82 */ /* 0x000fe20008000000 */
[----:B------:R-:W-:Y:S01]  /*2d80*/  UMOV UR10, UR26 ;  /* 0x0000001a000a7c82 */ /* 0x000fe20008000000 */
[----:B------:R5:W-:Y:S01]  /*2d90*/  UTMALDG.5D.IM2COL.2CTA [UR32], [UR72], UR7, desc[UR74] ;  /* 0x00004a20480073b4 */ /* 0x000be20008261007 */
[----:B------:R-:W-:Y:S01]  /*2da0*/  UIADD3 UR71, UPT, UPT, UR71, 0x1, URZ ;  /* 0x0000000147477890 */ /* 0x000fe2000fffe0ff */
[----:B------:R1:W-:Y:S01]  /*2db0*/  UTMALDG.5D.IM2COL.2CTA [UR8], [UR72], UR7, desc[UR74] ;  /* 0x00004a08480073b4 */ /* 0x0003e20008261007 */
[----:B---3--:R-:W-:Y:S01]  /*2dc0*/  UIADD3 UR64, UPT, UPT, UR23, 0x7400, URZ ;  /* 0x0000740017407890 */ /* 0x008fe2000fffe0ff */
[----:B------:R-:W-:Y:S01]  /*2dd0*/  R2UR.FILL UR70, R36 ;  /* 0x00000000244672ca */ /* 0x000fe200004e0000 */
[----:B------:R-:W-:Y:S01]  /*2de0*/  UMOV UR65, UR16 ;  /* 0x0000001000417c82 */ /* 0x000fe20008000000 */
[----:B------:R-:W-:Y:S01]  /*2df0*/  R2UR.FILL UR69, R35 ;  /* 0x00000000234572ca */ /* 0x000fe200004e0000 */
[----:B------:R-:W-:Y:S01]  /*2e00*/  UMOV UR66, UR18 ;  /* 0x0000001200427c82 */ /* 0x000fe20008000000 */
[----:B------:R-:W-:Y:S02]  /*2e10*/  R2UR.FILL UR68, R34 ;  /* 0x00000000224472ca */ /* 0x000fe400004e0000 */
[----:B------:R-:W-:Y:S01]  /*2e20*/  R2UR.FILL UR67, R33 ;  /* 0x00000000214372ca */ /* 0x000fe200004e0000 */
[----:B----4-:R-:W-:Y:S11]  /*2e30*/  UIADD3 UR24, UPT, UPT, UR23, 0x7800, URZ ;  /* 0x0000780017187890 */ /* 0x010ff6000fffe0ff */
[----:B------:R-:W-:Y:S01]  /*2e40*/  @!UPT UIADD3 URZ, UPT, UPT, URZ, URZ, URZ ;  /* 0x000000fffffff290 */ /* 0x000fe2000fffe0ff */
[----:B------:R3:W-:Y:S01]  /*2e50*/  UTMALDG.5D.IM2COL.2CTA [UR64], [UR72], UR7, desc[UR74] ;  /* 0x00004a40480073b4 */ /* 0x0007e20008261007 */
[----:B------:R-:W-:Y:S01]  /*2e60*/  UMOV UR27, UR67 ;  /* 0x00000043001b7c82 */ /* 0x000fe20008000000 */
[----:B------:R-:W-:Y:S01]  /*2e70*/  UMOV UR28, UR68 ;  /* 0x00000044001c7c82 */ /* 0x000fe20008000000 */
[----:B------:R-:W-:Y:S01]  /*2e80*/  UMOV UR29, UR69 ;  /* 0x00000045001d7c82 */ /* 0x000fe20008000000 */
[----:B------:R-:W-:Y:S01]  /*2e90*/  UMOV UR30, UR70 ;  /* 0x00000046001e7c82 */ /* 0x000fe20008000000 */
[----:B-----5:R-:W-:Y:S01]  /*2ea0*/  UIADD3 UR32, UPT, UPT, UR23, 0x9400, URZ ;  /* 0x0000940017207890 */ /* 0x020fe2000fffe0ff */
[----:B------:R-:W-:Y:S01]  /*2eb0*/  R2UR.FILL UR38, R31 ;  /* 0x000000001f2672ca */ /* 0x000fe200004e0000 */
[----:B------:R4:W-:Y:S01]  /*2ec0*/  UTMALDG.5D.IM2COL.2CTA [UR24], [UR72], UR7, desc[UR74] ;  /* 0x00004a18480073b4 */ /* 0x0009e20008261007 */
[----:B------:R-:W-:Y:S02]  /*2ed0*/  R2UR.FILL UR37, R30 ;  /* 0x000000001e2572ca */ /* 0x000fe400004e0000 */
[----:B------:R-:W-:Y:S02]  /*2ee0*/  R2UR.FILL UR36, R29 ;  /* 0x000000001d2472ca */ /* 0x000fe400004e0000 */
[----:B------:R-:W-:Y:S01]  /*2ef0*/  R2UR.FILL UR35, R28 ;  /* 0x000000001c2372ca */ /* 0x000fe200004e0000 */
[----:B-1----:R-:W-:Y:S01]  /*2f00*/  UIADD3 UR8, UPT, UPT, UR23, 0x8000, URZ ;  /* 0x0000800017087890 */ /* 0x002fe2000fffe0ff */
[----:B------:R-:W-:Y:S01]  /*2f10*/  MOV.SPILL R28, UR52 ;  /* 0x00000034001c7c02 */ /* 0x000fe20009000f00 */
[----:B------:R-:W-:Y:S01]  /*2f20*/  UMOV UR11, UR59 ;  /* 0x0000003b000b7c82 */ /* 0x000fe20008000000 */
[----:B------:R-:W-:Y:S01]  /*2f30*/  UMOV UR12, UR60 ;  /* 0x0000003c000c7c82 */ /* 0x000fe20008000000 */
[----:B------:R-:W-:Y:S01]  /*2f40*/  UMOV UR13, UR61 ;  /* 0x0000003d000d7c82 */ /* 0x000fe20008000000 */
[----:B------:R-:W-:Y:S01]  /*2f50*/  UMOV UR14, UR62 ;  /* 0x0000003e000e7c82 */ /* 0x000fe20008000000 */
[----:B------:R-:W-:Y:S02]  /*2f60*/  MOV.SPILL R30, UR54 ;  /* 0x00000036001e7c02 */ /* 0x000fe40009000f00 */
[----:B------:R-:W-:Y:S02]  /*2f70*/  MOV.SPILL R29, UR53 ;  /* 0x00000035001d7c02 */ /* 0x000fe40009000f00 */
[----:B------:R-:W-:Y:S04]  /*2f80*/  MOV.SPILL R31, UR55 ;  /* 0x00000037001f7c02 */ /* 0x000fe80009000f00 */
[----:B------:R-:W-:Y:S01]  /*2f90*/  R2UR.FILL UR55, R31 ;  /* 0x000000001f3772ca */ /* 0x000fe200004e0000 */
[----:B---3--:R-:W-:Y:S01]  /*2fa0*/  USHF.L.U32 UR65, UR47, 0x6, URZ ;  /* 0x000000062f417899 */ /* 0x008fe200080006ff */
[----:B------:R-:W-:Y:S01]  /*2fb0*/  R2UR UR64, R22 ;  /* 0x00000000164072ca */ /* 0x000fe200000e0000 */
[----:B------:R-:W-:Y:S05]  /*2fc0*/  UMOV UR66, UR17 ;  /* 0x0000001100427c82 */ /* 0x000fea0008000000 */
[----:B------:R-:W-:Y:S01]  /*2fd0*/  UMOV UR58, UR65 ;  /* 0x00000041003a7c82 */ /* 0x000fe20008000000 */
[----:B------:R-:W-:Y:S01]  /*2fe0*/  UMOV UR50, UR65 ;  /* 0x0000004100327c82 */ /* 0x000fe20008000000 */
[----:B------:R1:W-:Y:S01]  /*2ff0*/  UTMALDG.5D.IM2COL.2CTA [UR56], [UR72], UR7, desc[UR74] ;  /* 0x00004a38480073b4 */ /* 0x0003e20008261007 */
[----:B----4-:R-:W-:Y:S01]  /*3000*/  UIADD3 UR24, UPT, UPT, UR23, 0x8800, URZ ;  /* 0x0000880017187890 */ /* 0x010fe2000fffe0ff */
[----:B------:R-:W-:Y:S01]  /*3010*/  UMOV UR27, UR51 ;  /* 0x00000033001b7c82 */ /* 0x000fe20008000000 */
[----:B------:R-:W-:Y:S01]  /*3020*/  UMOV UR28, UR52 ;  /* 0x00000034001c7c82 */ /* 0x000fe20008000000 */
[----:B------:R-:W-:Y:S01]  /*3030*/  UMOV UR29, UR53 ;  /* 0x00000035001d7c82 */ /* 0x000fe20008000000 */
[----:B------:R-:W-:Y:S01]  /*3040*/  UMOV UR30, UR54 ;  /* 0x00000036001e7c82 */ /* 0x000fe20008000000 */
[----:B------:R-:W-:Y:S01]  /*3050*/  UMOV UR42, UR65 ;  /* 0x00000041002a7c82 */ /* 0x000fe20008000000 */
[----:B------:R-:W-:Y:S01]  /*3060*/  UMOV UR34, UR65 ;  /* 0x0000004100227c82 */ /* 0x000fe20008000000 */
[----:B------:R-:W-:Y:S01]  /*3070*/  UMOV UR18, UR65 ;  /* 0x0000004100127c82 */ /* 0x000fe20008000000 */
[----:B-1----:R-:W-:Y:S01]  /*3080*/  UMOV UR58, UR16 ;  /* 0x00000010003a7c82 */ /* 0x002fe20008000000 */
[----:B------:R-:W-:Y:S01]  /*3090*/  UIADD3 UR16, UPT, UPT, UR23, 0x9c00, URZ ;  /* 0x00009c0017107890 */ /* 0x000fe2000fffe0ff */
[----:B------:R-:W-:Y:S01]  /*30a0*/  UMOV UR9, UR58 ;  /* 0x0000003a00097c82 */ /* 0x000fe20008000000 */
[----:B------:R-:W-:Y:S01]  /*30b0*/  UMOV UR49, UR58 ;  /* 0x0000003a00317c82 */ /* 0x000fe20008000000 */
[----:B------:R1:W-:Y:S01]  /*30c0*/  UTMALDG.5D.IM2COL.2CTA [UR8], [UR72], UR7, desc[UR74] ;  /* 0x00004a08480073b4 */ /* 0x0003e20008261007 */
[----:B------:R-:W-:Y:S01]  /*30d0*/  UMOV UR25, UR58 ;  /* 0x0000003a00197c82 */ /* 0x000fe20008000000 */
[----:B------:R-:W-:Y:S01]  /*30e0*/  UMOV UR41, UR58 ;  /* 0x0000003a00297c82 */ /* 0x000fe20008000000 */
[----:B------:R-:W-:Y:S01]  /*30f0*/  UMOV UR33, UR58 ;  /* 0x0000003a00217c82 */ /* 0x000fe20008000000 */
[----:B------:R-:W-:Y:S01]  /*3100*/  UMOV UR17, UR58 ;  /* 0x0000003a00117c82 */ /* 0x000fe20008000000 */
[----:B------:R-:W3:Y:S01]  /*3110*/  LDCU.64 UR56, c[0x0][0x348] ;  /* 0x00006900ff3877ac */ /* 0x000ee20008000a00 */
[----:B------:R4:W-:Y:S01]  /*3120*/  UTMALDG.5D.IM2COL.2CTA [UR48], [UR72], UR7, desc[UR74] ;  /* 0x00004a30480073b4 */ /* 0x0009e20008261007 */
[----:B------:R5:W-:Y:S01]  /*3130*/  UTMALDG.5D.IM2COL.2CTA [UR24], [UR72], UR7, desc[UR74] ;  /* 0x00004a18480073b4 */ /* 0x000be20008261007 */
[----:B------:R-:W-:Y:S01]  /*3140*/  UTMALDG.5D.IM2COL.2CTA [UR40], [UR72], UR7, desc[UR74] ;  /* 0x00004a28480073b4 */ /* 0x000fe20008261007 */
[----:B-1----:R-:W-:Y:S01]  /*3150*/  UIADD3 UR8, UPT, UPT, UR23, 0x9000, URZ ;  /* 0x0000900017087890 */ /* 0x002fe2000fffe0ff */
[----:B------:R-:W-:Y:S01]  /*3160*/  UMOV UR11, UR43 ;  /* 0x0000002b000b7c82 */ /* 0x000fe20008000000 */
[----:B------:R-:W-:Y:S01]  /*3170*/  UMOV UR12, UR44 ;  /* 0x0000002c000c7c82 */ /* 0x000fe20008000000 */
[----:B------:R-:W-:Y:S01]  /*3180*/  UMOV UR13, UR45 ;  /* 0x0000002d000d7c82 */ /* 0x000fe20008000000 */
[----:B------:R-:W-:Y:S01]  /*3190*/  UMOV UR14, UR46 ;  /* 0x0000002e000e7c82 */ /* 0x000fe20008000000 */
[----:B----4-:R-:W1:Y:S04]  /*31a0*/  LDCU UR49, c[0x0][0x38c] ;  /* 0x00007180ff3177ac */ /* 0x010e680008000800 */
[----:B------:R4:W-:Y:S01]  /*31b0*/  UTMALDG.5D.IM2COL.2CTA [UR8], [UR72], UR7, desc[UR74] ;  /* 0x00004a08480073b4 */ /* 0x0009e20008261007 */
[----:B------:R-:W-:Y:S02]  /*31c0*/  R2UR UR52, R0 ;  /* 0x00000000003472ca */ /* 0x000fe400000e0000 */
[----:B------:R-:W-:Y:S01]  /*31d0*/  R2UR UR50, R13 ;  /* 0x000000000d3272ca */ /* 0x000fe200000e0000 */
[----:B------:R-:W-:Y:S01]  /*31e0*/  UMOV UR51, UR65 ;  /* 0x0000004100337c82 */ /* 0x000fe20008000000 */
[----:B------:R-:W-:Y:S01]  /*31f0*/  R2UR UR53, R2 ;  /* 0x00000000023572ca */ /* 0x000fe200000e0000 */
[----:B-----5:R-:W-:Y:S01]  /*3200*/  UIADD3 UR24, UPT, UPT, UR23, 0x9800, URZ ;  /* 0x0000980017187890 */ /* 0x020fe2000fffe0ff */
[----:B------:R-:W-:Y:S01]  /*3210*/  UTMALDG.5D.IM2COL.2CTA [UR32], [UR72], UR7, desc[UR74] ;  /* 0x00004a20480073b4 */ /* 0x000fe20008261007 */
[----:B------:R-:W-:Y:S01]  /*3220*/  UMOV UR27, UR35 ;  /* 0x00000023001b7c82 */ /* 0x000fe20008000000 */
[----:B------:R-:W-:Y:S01]  /*3230*/  UMOV UR28, UR36 ;  /* 0x00000024001c7c82 */ /* 0x000fe20008000000 */
[----:B------:R-:W-:Y:S01]  /*3240*/  UMOV UR29, UR37 ;  /* 0x00000025001d7c82 */ /* 0x000fe20008000000 */
[----:B------:R-:W-:Y:S01]  /*3250*/  UMOV UR30, UR38 ;  /* 0x00000026001e7c82 */ /* 0x000fe20008000000 */
[----:B------:R-:W-:Y:S03]  /*3260*/  R2UR UR54, R21 ;  /* 0x00000000153672ca */ /* 0x000fe600000e0000 */
[----:B------:R-:W-:Y:S01]  /*3270*/  UTMALDG.5D.IM2COL.2CTA [UR24], [UR72], UR7, desc[UR74] ;  /* 0x00004a18480073b4 */ /* 0x000fe20008261007 */
[----:B------:R-:W-:Y:S01]  /*3280*/  UTMALDG.5D.IM2COL.2CTA [UR16], [UR72], UR7, desc[UR74] ;  /* 0x00004a10480073b4 */ /* 0x000fe20008261007 */
[----:B----4-:R-:W-:Y:S01]  /*3290*/  UIADD3 UR8, UPT, UPT, UR23, 0xa000, URZ ;  /* 0x0000a00017087890 */ /* 0x010fe2000fffe0ff */
[----:B------:R-:W-:Y:S01]  /*32a0*/  UMOV UR11, UR19 ;  /* 0x00000013000b7c82 */ /* 0x000fe20008000000 */
[----:B------:R-:W-:Y:S01]  /*32b0*/  UMOV UR12, UR20 ;  /* 0x00000014000c7c82 */ /* 0x000fe20008000000 */
[----:B------:R-:W-:Y:S01]  /*32c0*/  UMOV UR13, UR21 ;  /* 0x00000015000d7c82 */ /* 0x000fe20008000000 */
[----:B------:R-:W-:Y:S05]  /*32d0*/  UMOV UR14, UR22 ;  /* 0x00000016000e7c82 */ /* 0x000fea0008000000 */
[----:B------:R4:W-:Y:S02]  /*32e0*/  UTMALDG.5D.IM2COL.2CTA [UR8], [UR72], UR7, desc[UR74] ;  /* 0x00004a08480073b4 */ /* 0x0009e40008261007 */
[----:B----4-:R-:W-:Y:S02]  /*32f0*/  ULEA UR7, UR31, UR63, 0xd ;  /* 0x0000003f1f077291 */ /* 0x010fe4000f8e68ff */
[----:B---3--:R-:W-:Y:S02]  /*3300*/  UIADD3 UR10, UP0, UPT, UR56, 0x200, URZ ;  /* 0x00000200380a7890 */ /* 0x008fe4000ff1e0ff */
[----:B------:R-:W-:Y:S02]  /*3310*/  UIADD3 UR12, UPT, UPT, UR52, 0x1, URZ ;  /* 0x00000001340c7890 */ /* 0x000fe4000fffe0ff */
[----:B------:R-:W-:Y:S02]  /*3320*/  UIADD3 UR48, UPT, UPT, UR7, 0x26400, URZ ;  /* 0x0002640007307890 */ /* 0x000fe4000fffe0ff */
[----:B------:R-:W-:Y:S02]  /*3330*/  UIADD3.X UR11, UPT, UPT, URZ, UR57, URZ, UP0, !UPT ;  /* 0x00000039ff0b7290 */ /* 0x000fe400087fe4ff */
[----:B-1----:R-:W-:Y:S02]  /*3340*/  UISETP.NE.AND UP2, UPT, UR12, UR49, UPT ;  /* 0x000000310c00728c */ /* 0x002fe4000bf45270 */
[----:B------:R-:W-:Y:S01]  /*3350*/  UIADD3 UR8, UPT, UPT, UR53, 0x1, URZ ;  /* 0x0000000135087890 */ /* 0x000fe2000fffe0ff */
[----:B------:R-:W-:Y:S01]  /*3360*/  UMOV UR49, UR58 ;  /* 0x0000003a00317c82 */ /* 0x000fe20008000000 */
[----:B------:R-:W-:Y:S01]  /*3370*/  UMOV UR9, UR54 ;  /* 0x0000003600097c82 */ /* 0x000fe20008000000 */
[----:B------:R-:W-:Y:S01]  /*3380*/  UMOV UR31, UR66 ;  /* 0x00000042001f7c82 */ /* 0x000fe20008000000 */
[----:B------:R-:W-:Y:S01]  /*3390*/  UIADD3 UR7, UPT, UPT, UR9, 0x1, URZ ;  /* 0x0000000109077890 */ /* 0x000fe2000fffe0ff */
[----:B------:R1:W-:Y:S04]  /*33a0*/  UTMALDG.5D.2CTA [UR48], [UR10], desc[UR74] ;  /* 0x00004a300a0075b4 */ /* 0x0003e80008221000 */
[----:B------:R-:W-:Y:S04]  /*33b0*/  @UP2 UIADD3 UR8, UPT, UPT, UR53, URZ, URZ ;  /* 0x000000ff35082290 */ /* 0x000fe8000fffe0ff */
[----:B------:R-:W-:Y:S04]  /*33c0*/  UISETP.NE.AND UP1, UPT, UR8, UR76, UPT ;  /* 0x0000004c0800728c */ /* 0x000fe8000bf25270 */
[----:B------:R-:W-:Y:S06]  /*33d0*/  USEL UR8, UR8, URZ, UP1 ;  /* 0x000000ff08087287 */ /* 0x000fec0008800000 */
[----:B------:R-:W-:Y:S01]  /*33e0*/  IMAD.U32 R2, RZ, RZ, UR8 ;  /* 0x00000008ff027e24 */ /* 0x000fe2000f8e00ff */
[----:B------:R-:W-:Y:S02]  /*33f0*/  @UP1 UIADD3 UR7, UPT, UPT, UR9, URZ, URZ ;  /* 0x000000ff09071290 */ /* 0x000fe4000fffe0ff */
[----:B------:R-:W-:Y:S02]  /*3400*/  UIADD3 UR9, UPT, UPT, UR47, 0x1, URZ ;  /* 0x000000012f097890 */ /* 0x000fe4000fffe0ff */
[----:B------:R-:W-:Y:S04]  /*3410*/  UISETP.NE.AND UP0, UPT, UR7, UR77, UPT ;  /* 0x0000004d0700728c */ /* 0x000fe8000bf05270 */
[----:B------:R-:W-:Y:S06]  /*3420*/  USEL UR7, UR7, URZ, UP0 ;  /* 0x000000ff07077287 */ /* 0x000fec0008000000 */
[----:B------:R-:W-:Y:S01]  /*3430*/  IMAD.U32 R21, RZ, RZ, UR7 ;  /* 0x00000007ff157e24 */ /* 0x000fe2000f8e00ff */
[----:B------:R-:W-:Y:S02]  /*3440*/  @UP0 UIADD3 UR9, UPT, UPT, UR47, URZ, URZ ;  /* 0x000000ff2f090290 */ /* 0x000fe4000fffe0ff */
[----:B------:R-:W-:Y:S05]  /*3450*/  UISETP.NE.AND UP0, UPT, UR71, UR64, UPT ;  /* 0x000000404700728c */ /* 0x000fea000bf05270 */
[----:B------:R-:W-:Y:S01]  /*3460*/  UMOV UR47, UR9 ;  /* 0x00000009002f7c82 */ /* 0x000fe20008000000 */
[----:B-1----:R-:W-:Y:S01]  /*3470*/  R2UR.FILL UR54, R30 ;  /* 0x000000001e3672ca */ /* 0x002fe200004e0000 */
[----:B------:R-:W-:Y:S01]  /*3480*/  USEL UR10, UR12, URZ, UP2 ;  /* 0x000000ff0c0a7287 */ /* 0x000fe20009000000 */
[----:B------:R-:W-:Y:S02]  /*3490*/  R2UR.FILL UR53, R29 ;  /* 0x000000001d3572ca */ /* 0x000fe400004e0000 */
[----:B------:R-:W-:Y:S02]  /*34a0*/  R2UR.FILL UR52, R28 ;  /* 0x000000001c3472ca */ /* 0x000fe400004e0000 */
[----:B------:R-:W-:Y:S01]  /*34b0*/  R2UR.FILL UR51, R3 ;  /* 0x00000000033372ca */ /* 0x000fe200004e0000 */
[----:B------:R-:W-:Y:S01]  /*34c0*/  IMAD.U32 R0, RZ, RZ, UR10 ;  /* 0x0000000aff007e24 */ /* 0x000fe2000f8e00ff */
[----:B------:R-:W-:Y:S02]  /*34d0*/  @!UPT UIADD3 URZ, UPT, UPT, URZ, URZ, URZ ;  /* 0x000000fffffff290 */ /* 0x000fe4000fffe0ff */
[----:B--2---:R-:W-:Y:S11]  /*34e0*/  BRA.U UP0, `(.L_x_28) ;  /* 0xfffffff1009c7547 */ /* 0x004ff6000b83ffff */
.L_x_22:
[----:B------:R-:W-:Y:S01]  /*34f0*/  R2UR UR4, R23 ;  /* 0x00000000170472ca */ /* 0x000fe200000e0000 */
[----:B------:R-:W-:Y:S01]  /*3500*/  IMAD.U32 R3, RZ, RZ, UR55 ;  /* 0x00000037ff037e24 */ /* 0x000fe2000f8e00ff */
[----:B------:R-:W-:Y:S01]  /*3510*/  @!P1 SYNCS.ARRIVE.TRANS64.A1T0 RZ, [UR63+0xb8], RZ ;  /* 0x0000b8ffffff99a7 */ /* 0x000fe2000810003f */
[----:B------:R-:W-:-:S03]  /*3520*/  R2UR UR5, R26 ;  /* 0x000000001a0572ca */ /* 0x000fc600000e0000 */
[----:B------:R-:W-:-:S07]  /*3530*/  SHF.L.U32 R3, R3, 0x1f, RZ ;  /* 0x0000001f03037819 */ /* 0x000fce00000006ff */
[----:B------:R-:W-:-:S03]  /*3540*/  ULEA UR4, UR4, UR63, 0x3 ;  /* 0x0000003f04047291 */ /* 0x000fc6000f8e18ff */
[----:B------:R-:W-:-:S06]  /*3550*/  UISETP.GE.AND UP0, UPT, UR5, 0x1, UPT ;  /* 0x000000010500788c */ /* 0x000fcc000bf06270 */
[----:B---3--:R2:W3:Y:S03]  /*3560*/  SYNCS.PHASECHK.TRANS64.TRYWAIT P0, [UR4+0x40], R3 ;  /* 0x00004003ff0075a7 */ /* 0x0084e60008001104 */
[----:B------:R-:W-:Y:S05]  /*3570*/  BRA.U !UP0, `(.L_x_29) ;  /* 0x0000001908647547 */ /* 0x000fea000b800000 */
[----:B------:R-:W4:Y:S01]  /*3580*/  LDCU.128 UR4, c[0x0][0x480] ;  /* 0x00009000ff0477ac */ /* 0x000f220008000c00 */
[----:B------:R-:W-:Y:S02]  /*3590*/  R2UR UR46, R14 ;  /* 0x000000000e2e72ca */ /* 0x000fe400000e0000 */
[----:B------:R-:W-:Y:S01]  /*35a0*/  R2UR UR58, R22 ;  /* 0x00000000163a72ca */ /* 0x000fe200000e0000 */
[----:B------:R-:W5:Y:S01]  /*35b0*/  LDCU.128 UR8, c[0x0][0x490] ;  /* 0x00009200ff0877ac */ /* 0x000f620008000c00 */
[----:B------:R-:W-:Y:S01]  /*35c0*/  R2UR UR57, R26 ;  /* 0x000000001a3972ca */ /* 0x000fe200000e0000 */
[----:B------:R-:W2:Y:S01]  /*35d0*/  LDCU UR56, c[0x0][0x4a0] ;  /* 0x00009400ff3877ac */ /* 0x000ea20008000800 */
[----:B------:R-:W1:Y:S07]  /*35e0*/  LDCU.64 UR72, c[0x0][0x4d0] ;  /* 0x00009a00ff4877ac */ /* 0x000e6e0008000a00 */
[----:B------:R-:W-:-:S02]  /*35f0*/  UIADD3 UR44, UPT, UPT, UR46, 0x8, URZ ;  /* 0x000000082e2c7890 */ /* 0x000fc4000fffe0ff */
[----:B------:R-:W-:Y:S02]  /*3600*/  UIADD3 UR43, UPT, UPT, UR46, 0x10, URZ ;  /* 0x000000102e2b7890 */ /* 0x000fe4000fffe0ff */
[----:B----4-:R-:W-:Y:S02]  /*3610*/  UIMAD.WIDE.U32 UR12, UR44, UR5, URZ ;  /* 0x000000052c0c72a5 */ /* 0x010fe4000f8e00ff */
[----:B------:R-:W-:Y:S02]  /*3620*/  UIADD3 UR42, UPT, UPT, UR46, 0x18, URZ ;  /* 0x000000182e2a7890 */ /* 0x000fe4000fffe0ff */
[----:B------:R-:W-:Y:S02]  /*3630*/  UIADD3 UR41, UPT, UPT, UR46, 0x20, URZ ;  /* 0x000000202e297890 */ /* 0x000fe4000fffe0ff */
        /* <DEDUP_REMOVED lines=13> */
[----:B------:R-:W-:Y:S02]  /*3710*/  USHF.R.U32.HI UR28, URZ, UR6, UR5 ;  /* 0x00000006ff1c7299 */ /* 0x000fe40008011605 */
[----:B------:R-:W-:Y:S01]  /*3720*/  UIADD3 UR58, UPT, UPT, UR57, UR58, URZ ;  /* 0x0000003a393a7290 */ /* 0x000fe2000fffe0ff */
[----:B------:R-:W-:Y:S01]  /*3730*/  UMOV UR5, UR15 ;  /* 0x0000000f00057c82 */ /* 0x000fe20008000000 */
[----:B------:R-:W-:-:S02]  /*3740*/  USEL UR16, UR44, UR28, !UP0 ;  /* 0x0000001c2c107287 */ /* 0x000fc4000c000000 */
[----:B------:R-:W-:Y:S02]  /*3750*/  USHF.R.U32.HI UR15, URZ, UR6, UR5 ;  /* 0x00000006ff0f7299 */ /* 0x000fe40008011605 */
[----:B------:R-:W-:Y:S01]  /*3760*/  MOV R22, UR58 ;  /* 0x0000003a00167c02 */ /* 0x000fe20008000f00 */
[----:B------:R-:W-:Y:S01]  /*3770*/  UMOV UR71, UR57 ;  /* 0x0000003900477c82 */ /* 0x000fe20008000000 */
[----:B------:R-:W-:Y:S01]  /*3780*/  UMOV UR5, UR17 ;  /* 0x0000001100057c82 */ /* 0x000fe20008000000 */
[----:B------:R-:W-:Y:S02]  /*3790*/  USEL UR15, UR43, UR15, !UP0 ;  /* 0x0000000f2b0f7287 */ /* 0x000fe4000c000000 */
[----:B------:R-:W-:Y:S02]  /*37a0*/  USHF.R.U32.HI UR14, URZ, UR6, UR5 ;  /* 0x00000006ff0e7299 */ /* 0x000fe40008011605 */
[----:B------:R-:W-:Y:S01]  /*37b0*/  UIADD3 UR26, UPT, UPT, -UR15, URZ, URZ ;  /* 0x000000ff0f1a7290 */ /* 0x000fe2000fffe1ff */
[----:B------:R-:W-:Y:S01]  /*37c0*/  UMOV UR5, UR19 ;  /* 0x0000001300057c82 */ /* 0x000fe20008000000 */
[----:B------:R-:W-:-:S02]  /*37d0*/  USEL UR14, UR42, UR14, !UP0 ;  /* 0x0000000e2a0e7287 */ /* 0x000fc4000c000000 */
[----:B------:R-:W-:Y:S02]  /*37e0*/  USHF.R.U32.HI UR13, URZ, UR6, UR5 ;  /* 0x00000006ff0d7299 */ /* 0x000fe40008011605 */
[----:B-----5:R-:W-:Y:S01]  /*37f0*/  UIMAD.WIDE.U32 UR30, UR15, UR8, URZ ;  /* 0x000000080f1e72a5 */ /* 0x020fe2000f8e00ff */
        /* <DEDUP_REMOVED lines=26> */
[----:B------:R-:W-:Y:S02]  /*39a0*/  UIADD3 UR8, UPT, UPT, -UR5, URZ, URZ ;  /* 0x000000ff05087290 */ /* 0x000fe4000fffe1ff */
[----:B------:R-:W-:Y:S02]  /*39b0*/  UIMAD UR67, UR4, UR26, UR43 ;  /* 0x0000001a044372a4 */ /* 0x000fe4000f8e022b */
[----:B------:R-:W-:Y:S02]  /*39c0*/  UIMAD UR59, UR4, UR25, UR42 ;  /* 0x00000019043b72a4 */ /* 0x000fe4000f8e022a */
[----:B-1----:R-:W-:Y:S02]  /*39d0*/  UIMAD UR45, UR4, UR24, UR41 ;  /* 0x00000018042d72a4 */ /* 0x002fe4000f8e0229 */
[----:B------:R-:W-:Y:S02]  /*39e0*/  UIMAD UR43, UR4, UR23, UR40 ;  /* 0x00000017042b72a4 */ /* 0x000fe4000f8e0228 */
[----:B------:R-:W-:-:S02]  /*39f0*/  UIMAD UR53, UR4, UR27, UR44 ;  /* 0x0000001b043572a4 */ /* 0x000fc4000f8e022c */
[----:B------:R-:W-:Y:S02]  /*3a00*/  UIMAD UR42, UR4, UR22, UR38 ;  /* 0x00000016042a72a4 */ /* 0x000fe4000f8e0226 */
[----:B------:R-:W-:Y:S02]  /*3a10*/  UIMAD UR40, UR4, UR28, UR46 ;  /* 0x0000001c042872a4 */ /* 0x000fe4000f8e022e */
[----:B------:R-:W-:Y:S02]  /*3a20*/  UIMAD UR41, UR4, UR8, UR29 ;  /* 0x00000008042972a4 */ /* 0x000fe4000f8e021d */
[----:B------:R-:W-:Y:S01]  /*3a30*/  UISETP.NE.AND UP0, UPT, UR10, 0x1, UPT ;  /* 0x000000010a00788c */ /* 0x000fe2000bf05270 */
[----:B------:R-:W-:Y:S01]  /*3a40*/  UMOV UR4, UR19 ;  /* 0x0000001300047c82 */ /* 0x000fe20008000000 */
[----:B------:R-:W1:Y:S01]  /*3a50*/  LDCU UR48, c[0x0][0x4ec] ;  /* 0x00009d80ff3077ac */ /* 0x000e620008000800 */
        /* <DEDUP_REMOVED lines=22> */
[----:B------:R-:W-:Y:S02]  /*3bc0*/  UIMAD UR68, UR7, UR28, UR15 ;  /* 0x0000001c074472a4 */ /* 0x000fe4000f8e020f */
[----:B------:R-:W-:Y:S02]  /*3bd0*/  USHF.R.U32.HI UR8, URZ, UR9, UR4 ;  /* 0x00000009ff087299 */ /* 0x000fe40008011604 */
[----:B------:R-:W-:Y:S01]  /*3be0*/  UIMAD UR52, UR7, UR26, UR13 ;  /* 0x0000001a073472a4 */ /* 0x000fe2000f8e020d */
[----:B------:R-:W-:Y:S01]  /*3bf0*/  UMOV UR4, UR51 ;  /* 0x0000003300047c82 */ /* 0x000fe20008000000 */
[----:B------:R-:W-:-:S02]  /*3c00*/  USEL UR8, UR6, UR8, !UP1 ;  /* 0x0000000806087287 */ /* 0x000fc4000c800000 */
[----:B------:R-:W-:Y:S02]  /*3c10*/  USHF.R.U32.HI UR4, URZ, UR9, UR4 ;  /* 0x00000009ff047299 */ /* 0x000fe40008011604 */
[----:B------:R-:W-:Y:S02]  /*3c20*/  USEL UR9, UR12, UR23, !UP1 ;  /* 0x000000170c097287 */ /* 0x000fe4000c800000 */
[----:B------:R-:W-:Y:S02]  /*3c30*/  USEL UR4, UR5, UR4, !UP1 ;  /* 0x0000000405047287 */ /* 0x000fe4000c800000 */
[----:B------:R-:W-:Y:S02]  /*3c40*/  UIADD3 UR25, UPT, UPT, -UR9, URZ, URZ ;  /* 0x000000ff09197290 */ /* 0x000fe4000fffe1ff */
[----:B------:R-:W-:Y:S02]  /*3c50*/  UIADD3 UR23, UPT, UPT, -UR4, URZ, URZ ;  /* 0x000000ff04177290 */ /* 0x000fe4000fffe1ff */
[----:B------:R-:W-:-:S02]  /*3c60*/  UIMAD UR44, UR7, UR25, UR12 ;  /* 0x00000019072c72a4 */ /* 0x000fc4000f8e020c */
[----:B------:R-:W-:Y:S02]  /*3c70*/  UIMAD.WIDE.U32 UR12, UR22, UR11, URZ ;  /* 0x0000000b160c72a5 */ /* 0x000fe4000f8e00ff */
[----:B------:R-:W-:Y:S02]  /*3c80*/  UIMAD UR60, UR7, UR27, UR14 ;  /* 0x0000001b073c72a4 */ /* 0x000fe4000f8e020e */
[----:B------:R-:W-:Y:S02]  /*3c90*/  UIMAD.WIDE.U32 UR14, UR21, UR11, URZ ;  /* 0x0000000b150e72a5 */ /* 0x000fe4000f8e00ff */
[----:B------:R-:W-:Y:S02]  /*3ca0*/  UIADD3 UR24, UPT, UPT, -UR8, URZ, URZ ;  /* 0x000000ff08187290 */ /* 0x000fe4000fffe1ff */
[----:B------:R-:W-:Y:S02]  /*3cb0*/  UIMAD UR37, UR7, UR30, UR17 ;  /* 0x0000001e072572a4 */ /* 0x000fe4000f8e0211 */
[----:B------:R-:W-:-:S02]  /*3cc0*/  UIMAD UR34, UR7, UR29, UR16 ;  /* 0x0000001d072272a4 */ /* 0x000fc4000f8e0210 */
[----:B------:R-:W-:Y:S02]  /*3cd0*/  UIMAD UR23, UR7, UR23, UR5 ;  /* 0x00000017071772a4 */ /* 0x000fe4000f8e0205 */
[----:B------:R-:W-:Y:S01]  /*3ce0*/  UIMAD.WIDE.U32 UR16, UR20, UR11, URZ ;  /* 0x0000000b141072a5 */ /* 0x000fe2000f8e00ff */
[----:B------:R-:W-:Y:S01]  /*3cf0*/  UMOV UR5, UR13 ;  /* 0x0000000d00057c82 */ /* 0x000fe20008000000 */
[----:B------:R-:W-:Y:S02]  /*3d00*/  UIMAD UR36, UR7, UR24, UR6 ;  /* 0x00000018072472a4 */ /* 0x000fe4000f8e0206 */
[----:B------:R-:W-:Y:S02]  /*3d10*/  UIMAD.WIDE.U32 UR24, UR19, UR11, URZ ;  /* 0x0000000b131872a5 */ /* 0x000fe4000f8e00ff */
[----:B--2---:R-:W-:Y:S02]  /*3d20*/  USHF.R.U32.HI UR12, URZ, UR56, UR5 ;  /* 0x00000038ff0c7299 */ /* 0x004fe40008011605 */
[----:B------:R-:W-:Y:S01]  /*3d30*/  UIMAD.WIDE.U32 UR26, UR18, UR11, URZ ;  /* 0x0000000b121a72a5 */ /* 0x000fe2000f8e00ff */
[----:B------:R-:W-:Y:S01]  /*3d40*/  UMOV UR5, UR15 ;  /* 0x0000000f00057c82 */ /* 0x000fe20008000000 */
[----:B------:R-:W-:-:S02]  /*3d50*/  UIMAD.WIDE.U32 UR28, UR9, UR11, URZ ;  /* 0x0000000b091c72a5 */ /* 0x000fc4000f8e00ff */
[----:B------:R-:W-:Y:S02]  /*3d60*/  UIMAD.WIDE.U32 UR30, UR8, UR11, URZ ;  /* 0x0000000b081e72a5 */ /* 0x000fe4000f8e00ff */
[----:B------:R-:W-:Y:S02]  /*3d70*/  UIMAD.WIDE.U32 UR32, UR4, UR11, URZ ;  /* 0x0000000b042072a5 */ /* 0x000fe4000f8e00ff */
[----:B------:R-:W-:Y:S01]  /*3d80*/  USHF.R.U32.HI UR11, URZ, UR56, UR5 ;  /* 0x00000038ff0b7299 */ /* 0x000fe20008011605 */
[----:B------:R-:W1:Y:S02]  /*3d90*/  LDCU.64 UR6, c[0x0][0x4c0] ;  /* 0x00009800ff0677ac */ /* 0x000e640008000a00 */
[----:B------:R-:W-:Y:S01]  /*3da0*/  UMOV UR5, UR17 ;  /* 0x0000001100057c82 */ /* 0x000fe20008000000 */
[----:B------:R-:W-:Y:S02]  /*3db0*/  USEL UR61, UR21, UR11, !UP0 ;  /* 0x0000000b153d7287 */ /* 0x000fe4000c000000 */
[----:B------:R-:W-:-:S02]  /*3dc0*/  USHF.R.U32.HI UR70, URZ, UR56, UR5 ;  /* 0x00000038ff467299 */ /* 0x000fc40008011605 */
[----:B------:R-:W-:Y:S01]  /*3dd0*/  USEL UR64, UR22, UR12, !UP0 ;  /* 0x0000000c16407287 */ /* 0x000fe2000c000000 */
[----:B------:R-:W-:Y:S01]  /*3de0*/  UMOV UR5, UR25 ;  /* 0x0000001900057c82 */ /* 0x000fe20008000000 */
[----:B------:R-:W-:Y:S01]  /*3df0*/  UIADD3 UR16, UPT, UPT, -UR61, URZ, URZ ;  /* 0x000000ff3d107290 */ /* 0x000fe2000fffe1ff */
[----:B------:R-:W-:Y:S01]  /*3e00*/  IMAD.U32 R8, RZ, RZ, UR61 ;  /* 0x0000003dff087e24 */ /* 0x000fe2000f8e00ff */
[----:B------:R-:W-:Y:S02]  /*3e10*/  USHF.R.U32.HI UR62, URZ, UR56, UR5 ;  /* 0x00000038ff3e7299 */ /* 0x000fe40008011605 */
[----:B------:R-:W-:Y:S01]  /*3e20*/  IMAD.U32 R11, RZ, RZ, UR64 ;  /* 0x00000040ff0b7e24 */ /* 0x000fe2000f8e00ff */
[----:B------:R-:W-:Y:S01]  /*3e30*/  UIADD3 UR17, UPT, UPT, -UR64, URZ, URZ ;  /* 0x000000ff40117290 */ /* 0x000fe2000fffe1ff */
[----:B------:R-:W-:Y:S01]  /*3e40*/  UMOV UR5, UR27 ;  /* 0x0000001b00057c82 */ /* 0x000fe20008000000 */
[----:B------:R-:W-:Y:S02]  /*3e50*/  USEL UR62, UR19, UR62, !UP0 ;  /* 0x0000003e133e7287 */ /* 0x000fe4000c000000 */
[----:B------:R-:W-:-:S02]  /*3e60*/  USHF.R.U32.HI UR54, URZ, UR56, UR5 ;  /* 0x00000038ff367299 */ /* 0x000fc40008011605 */
[----:B------:R-:W-:Y:S01]  /*3e70*/  UIADD3 UR14, UPT, UPT, -UR62, URZ, URZ ;  /* 0x000000ff3e0e7290 */ /* 0x000fe2000fffe1ff */
[----:B------:R-:W-:Y:S01]  /*3e80*/  UMOV UR5, UR29 ;  /* 0x0000001d00057c82 */ /* 0x000fe20008000000 */
[----:B------:R-:W-:Y:S02]  /*3e90*/  USEL UR54, UR18, UR54, !UP0 ;  /* 0x0000003612367287 */ /* 0x000fe4000c000000 */
[----:B------:R-:W-:Y:S02]  /*3ea0*/  USHF.R.U32.HI UR46, URZ, UR56, UR5 ;  /* 0x00000038ff2e7299 */ /* 0x000fe40008011605 */
[----:B------:R-:W-:Y:S01]  /*3eb0*/  UIADD3 UR13, UPT, UPT, -UR54, URZ, URZ ;  /* 0x000000ff360d7290 */ /* 0x000fe2000fffe1ff */
[----:B------:R-:W-:Y:S01]  /*3ec0*/  UMOV UR5, UR31 ;  /* 0x0000001f00057c82 */ /* 0x000fe20008000000 */
[----:B------:R-:W-:Y:S01]  /*3ed0*/  UIMAD UR14, UR10, UR14, UR19 ;  /* 0x0000000e0a0e72a4 */ /* 0x000fe2000f8e0213 */
[----:B------:R-:W-:Y:S01]  /*3ee0*/  R2UR UR31, R23 ;  /* 0x00000000171f72ca */ /* 0x000fe200000e0000 */
[----:B------:R-:W-:-:S02]  /*3ef0*/  USHF.R.U32.HI UR38, URZ, UR56, UR5 ;  /* 0x00000038ff267299 */ /* 0x000fc40008011605 */
[----:B------:R-:W-:Y:S02]  /*3f00*/  UIMAD UR13, UR10, UR13, UR18 ;  /* 0x0000000d0a0d72a4 */ /* 0x000fe4000f8e0212 */
[----:B------:R-:W-:Y:S01]  /*3f10*/  USEL UR38, UR8, UR38, !UP0 ;  /* 0x0000002608267287 */ /* 0x000fe2000c000000 */
[----:B------:R-:W2:Y:S01]  /*3f20*/  LDCU.64 UR18, c[0x0][0x390] ;  /* 0x00007200ff1277ac */ /* 0x000ea20008000a00 */
[----:B------:R-:W4:Y:S02]  /*3f30*/  LDCU.64 UR28, c[0x0][0x4f0] ;  /* 0x00009e00ff1c77ac */ /* 0x000f240008000a00 */
[----:B------:R-:W-:Y:S02]  /*3f40*/  UIADD3 UR11, UPT, UPT, -UR38, URZ, URZ ;  /* 0x000000ff260b7290 */ /* 0x000fe4000fffe1ff */
[----:B------:R-:W-:Y:S02]  /*3f50*/  USEL UR46, UR9, UR46, !UP0 ;  /* 0x0000002e092e7287 */ /* 0x000fe4000c000000 */
[----:B------:R-:W-:Y:S01]  /*3f60*/  UIMAD UR11, UR10, UR11, UR8 ;  /* 0x0000000b0a0b72a4 */ /* 0x000fe2000f8e0208 */
[----:B------:R-:W5:Y:S01]  /*3f70*/  LDCU UR8, c[0x0][0x4c8] ;  /* 0x00009900ff0877ac */ /* 0x000f620008000800 */
[----:B------:R-:W-:Y:S01]  /*3f80*/  UIADD3 UR12, UPT, UPT, -UR46, URZ, URZ ;  /* 0x000000ff2e0c7290 */ /* 0x000fe2000fffe1ff */
[----:B--2---:R-:W-:Y:S01]  /*3f90*/  IMAD.U32 R5, RZ, RZ, UR18 ;  /* 0x00000012ff057e24 */ /* 0x004fe2000f8e00ff */
[----:B------:R-:W-:Y:S01]  /*3fa0*/  UMOV UR5, UR33 ;  /* 0x0000002100057c82 */ /* 0x000fe20008000000 */
[----:B-1----:R-:W-:Y:S01]  /*3fb0*/  UIMAD UR18, UR40, UR6, UR48 ;  /* 0x00000006281272a4 */ /* 0x002fe2000f8e0230 */
[----:B------:R-:W-:Y:S01]  /*3fc0*/  MOV R3, UR19 ;  /* 0x0000001300037c02 */ /* 0x000fe20008000f00 */
[----:B------:R-:W-:-:S02]  /*3fd0*/  USHF.R.U32.HI UR5, URZ, UR56, UR5 ;  /* 0x00000038ff057299 */ /* 0x000fc40008011605 */
[----:B------:R-:W-:Y:S02]  /*3fe0*/  UIMAD UR12, UR10, UR12, UR9 ;  /* 0x0000000c0a0c72a4 */ /* 0x000fe4000f8e0209 */
[----:B------:R-:W-:Y:S01]  /*3ff0*/  UIMAD UR9, UR53, UR6, UR48 ;  /* 0x00000006350972a4 */ /* 0x000fe2000f8e0230 */
[----:B------:R-:W-:Y:S01]  /*4000*/  IMAD.U32 R10, RZ, RZ, UR18 ;  /* 0x00000012ff0a7e24 */ /* 0x000fe2000f8e00ff */
[----:B------:R-:W-:Y:S02]  /*4010*/  UIMAD UR67, UR67, UR6, UR48 ;  /* 0x00000006434372a4 */ /* 0x000fe4000f8e0230 */
[----:B------:R-:W-:Y:S02]  /*4020*/  UIMAD UR59, UR59, UR6, UR48 ;  /* 0x000000063b3b72a4 */ /* 0x000fe4000f8e0230 */
[----:B------:R-:W-:Y:S01]  /*4030*/  UIMAD UR51, UR45, UR6, UR48 ;  /* 0x000000062d3372a4 */ /* 0x000fe2000f8e0230 */
[----:B------:R-:W-:Y:S01]  /*4040*/  MOV R7, UR9 ;  /* 0x0000000900077c02 */ /* 0x000fe20008000f00 */
[----:B------:R-:W-:-:S02]  /*4050*/  UIMAD UR43, UR43, UR6, UR48 ;  /* 0x000000062b2b72a4 */ /* 0x000fc4000f8e0230 */
[----:B------:R-:W-:Y:S02]  /*4060*/  UIMAD UR35, UR42, UR6, UR48 ;  /* 0x000000062a2372a4 */ /* 0x000fe4000f8e0230 */
[----:B------:R-:W-:Y:S02]  /*4070*/  UIMAD UR27, UR41, UR6, UR48 ;  /* 0x00000006291b72a4 */ /* 0x000fe4000f8e0230 */
[----:B----4-:R-:W-:Y:S02]  /*4080*/  UIMAD UR6, UR34, UR7, UR28 ;  /* 0x00000007220672a4 */ /* 0x010fe4000f8e021c */
[----:B------:R-:W-:Y:S02]  /*4090*/  USEL UR70, UR20, UR70, !UP0 ;  /* 0x0000004614467287 */ /* 0x000fe4000c000000 */
[----:B------:R-:W-:Y:S02]  /*40a0*/  USEL UR30, UR4, UR5, !UP0 ;  /* 0x00000005041e7287 */ /* 0x000fe4000c000000 */
[----:B------:R-:W-:Y:S01]  /*40b0*/  UIMAD UR17, UR10, UR17, UR22 ;  /* 0x000000110a1172a4 */ /* 0x000fe2000f8e0216 */
[----:B------:R-:W-:Y:S01]  /*40c0*/  MOV R6, UR6 ;  /* 0x0000000600067c02 */ /* 0x000fe20008000f00 */
[----:B------:R-:W-:-:S02]  /*40d0*/  UIMAD UR16, UR10, UR16, UR21 ;  /* 0x000000100a1072a4 */ /* 0x000fc4000f8e0215 */
[----:B------:R-:W-:Y:S02]  /*40e0*/  UIADD3 UR15, UPT, UPT, -UR70, URZ, URZ ;  /* 0x000000ff460f7290 */ /* 0x000fe4000fffe1ff */
[----:B------:R-:W-:Y:S02]  /*40f0*/  UIADD3 UR5, UPT, UPT, -UR30, URZ, URZ ;  /* 0x000000ff1e057290 */ /* 0x000fe4000fffe1ff */
        /* <DEDUP_REMOVED lines=8> */
[----:B-----5:R-:W-:Y:S02]  /*4180*/  UIMAD UR7, UR17, UR8, UR29 ;  /* 0x00000008110772a4 */ /* 0x020fe4000f8e021d */
[----:B------:R-:W-:Y:S02]  /*4190*/  UIMAD UR6, UR16, UR8, UR29 ;  /* 0x00000008100672a4 */ /* 0x000fe4000f8e021d */
[----:B------:R-:W-:Y:S02]  /*41a0*/  UIMAD UR69, UR10, UR15, UR20 ;  /* 0x0000000f0a4572a4 */ /* 0x000fe4000f8e0214 */
[----:B------:R-:W-:Y:S01]  /*41b0*/  UIMAD UR10, UR10, UR5, UR4 ;  /* 0x000000050a0a72a4 */ /* 0x000fe2000f8e0204 */
[----:B------:R-:W-:Y:S01]  /*41c0*/  IMAD.U32 R14, RZ, RZ, UR7 ;  /* 0x00000007ff0e7e24 */ /* 0x000fe2000f8e00ff */
[----:B------:R-:W-:Y:S01]  /*41d0*/  MOV R12, UR6 ;  /* 0x00000006000c7c02 */ /* 0x000fe20008000f00 */
[----:B------:R-:W-:-:S02]  /*41e0*/  UIMAD UR69, UR69, UR8, UR29 ;  /* 0x00000008454572a4 */ /* 0x000fc4000f8e021d */
[----:B------:R-:W-:Y:S02]  /*41f0*/  UIMAD UR61, UR14, UR8, UR29 ;  /* 0x000000080e3d72a4 */ /* 0x000fe4000f8e021d */
[----:B------:R-:W-:Y:S02]  /*4200*/  UIMAD UR53, UR13, UR8, UR29 ;  /* 0x000000080d3572a4 */ /* 0x000fe4000f8e021d */
[----:B------:R-:W-:Y:S02]  /*4210*/  UIMAD UR45, UR12, UR8, UR29 ;  /* 0x000000080c2d72a4 */ /* 0x000fe4000f8e021d */
[----:B------:R-:W-:Y:S01]  /*4220*/  UIMAD UR37, UR11, UR8, UR29 ;  /* 0x000000080b2572a4 */ /* 0x000fe2000f8e021d */
[----:B------:R-:W1:Y:S01]  /*4230*/  LDCU UR15, c[0x0][0x4cc] ;  /* 0x00009980ff0f77ac */ /* 0x000e620008000800 */
[----:B------:R-:W2:Y:S01]  /*4240*/  LDCU.64 UR4, c[0x0][0x4f8] ;  /* 0x00009f00ff0477ac */ /* 0x000ea20008000a00 */
[----:B------:R-:W-:-:S12]  /*4250*/  UIMAD UR29, UR10, UR8, UR29 ;  /* 0x000000080a1d72a4 */ /* 0x000fd8000f8e021d */
.L_x_35:
[----:B------:R-:W-:Y:S01]  /*4260*/  @!P3 MOV R28, 0xc000 ;  /* 0x0000c000001cb802 */ /* 0x000fe20000000f00 */
[----:B------:R-:W-:Y:S01]  /*4270*/  ULEA UR7, UR31, UR63, 0x3 ;  /* 0x0000003f1f077291 */ /* 0x000fe2000f8e18ff */
[----:B---3--:R-:W-:Y:S11]  /*4280*/  @P0 BRA `(.L_x_30) ;  /* 0x0000000000100947 */ /* 0x008ff60003800000 */
[----:B------:R-:W-:Y:S04]  /*4290*/  MOV R23, UR55 ;  /* 0x0000003700177c02 */ /* 0x000fe80008000f00 */
[----:B------:R-:W-:Y:S04]  /*42a0*/  SHF.L.U32 R30, R23, 0x1f, RZ ;  /* 0x0000001f171e7819 */ /* 0x000fe800000006ff */
[----:B------:R-:W3:Y:S02]  /*42b0*/  SYNCS.PHASECHK.TRANS64.TRYWAIT P0, [UR7+0x40], R30 ;  /* 0x0000401eff0075a7 */ /* 0x000ee40008001107 */
[----:B---3--:R-:W-:Y:S05]  /*42c0*/  @!P0 BRA `(.L_x_31) ;  /* 0x0000006c00cc8947 */ /* 0x008fea0003800000 */
.L_x_30:
[----:B------:R4:W-:Y:S01]  /*42d0*/  @!P3 SYNCS.ARRIVE.TRANS64 RZ, [UR7], R28 ;  /* 0x0000001cffffb9a7 */ /* 0x0009e20008000007 */
[----:B------:R-:W-:Y:S11]  /*42e0*/  R2UR UR6, R16 ;  /* 0x00000000100672ca */ /* 0x000ff600000e0000 */
[----:B------:R-:W-:Y:S02]  /*42f0*/  @!UPT UIADD3 URZ, UPT, UPT, URZ, URZ, URZ ;  /* 0x000000fffffff290 */ /* 0x000fe4000fffe0ff */
[----:B------:R-:W-:Y:S04]  /*4300*/  ULOP3.LUT UR6, UR6, 0x2, URZ, 0xfc, !UPT ;  /* 0x0000000206067892 */ /* 0x000fe8000f8efcff */
[----:B------:R-:W-:Y:S09]  /*4310*/  UISETP.NE.AND UP0, UPT, UR6, 0x2, UPT ;  /* 0x000000020600788c */ /* 0x000ff2000bf05270 */
[----:B----4-:R-:W-:Y:S05]  /*4320*/  BRA.U UP0, `(.L_x_32) ;  /* 0x0000000100047547 */ /* 0x010fea000b800000 */
[----:B-12---:R-:W-:Y:S05]  /*4330*/  BPT.TRAP 0x1 ;  /* 0x000000040000795c */ /* 0x006fea0000300000 */
.L_x_32:
[----:B------:R-:W-:Y:S04]  /*4340*/  BSSY.RECONVERGENT B0, `(.L_x_33) ;  /* 0x0000003000007945 */ /* 0x000fe80003800200 */
[----:B------:R-:W-:Y:S05]  /*4350*/  @P2 BRA `(.L_x_34) ;  /* 0x0000000000042947 */ /* 0x000fea0003800000 */
[----:B-12---:R-:W-:Y:S05]  /*4360*/  BPT.TRAP 0x1 ;  /* 0x000000040000795c */ /* 0x006fea0000300000 */
.L_x_34:
[----:B-12---:R-:W-:Y:S05]  /*4370*/  BSYNC.RECONVERGENT B0 ;  /* 0x0000000000007941 */ /* 0x006fea0003800200 */
.L_x_33:
[----:B------:R-:W1:Y:S01]  /*4380*/  LDCU UR6, c[0x0][0x500] ;  /* 0x0000a000ff0677ac */ /* 0x000e620008000800 */
[----:B------:R-:W-:Y:S02]  /*4390*/  R2UR UR26, R0 ;  /* 0x00000000001a72ca */ /* 0x000fe400000e0000 */
[----:B------:R-:W-:Y:S01]  /*43a0*/  R2UR UR25, R2 ;  /* 0x00000000021972ca */ /* 0x000fe200000e0000 */
[----:B------:R-:W2:Y:S01]  /*43b0*/  LDCU.64 UR12, c[0x0][0x348] ;  /* 0x00006900ff0c77ac */ /* 0x000ea20008000a00 */
[----:B------:R-:W-:Y:S02]  /*43c0*/  R2UR UR32, R21 ;  /* 0x00000000152072ca */ /* 0x000fe400000e0000 */
[----:B------:R-:W-:Y:S01]  /*43d0*/  MOV.SPILL R29, UR68 ;  /* 0x00000044001d7c02 */ /* 0x000fe20009000f00 */
[----:B------:R-:W-:Y:S01]  /*43e0*/  UIADD3 UR9, UPT, UPT, UR31, 0x1, URZ ;  /* 0x000000011f097890 */ /* 0x000fe2000fffe0ff */
[----:B------:R-:W-:Y:S01]  /*43f0*/  MOV.SPILL R28, UR67 ;  /* 0x00000043001c7c02 */ /* 0x000fe20009000f00 */
[----:B------:R-:W-:Y:S01]  /*4400*/  ULOP3.LUT UR65, UR7, 0xfefffff8, URZ, 0xc0, !UPT ;  /* 0xfefffff807417892 */ /* 0x000fe2000f8ec0ff */
[----:B------:R-:W-:Y:S01]  /*4410*/  MOV.SPILL R31, UR70 ;  /* 0x00000046001f7c02 */ /* 0x000fe20009000f00 */
[----:B------:R-:W-:Y:S01]  /*4420*/  UISETP.NE.AND UP0, UPT, UR9, 0x8, UPT ;  /* 0x000000080900788c */ /* 0x000fe2000bf05270 */
[----:B---3--:R-:W-:Y:S01]  /*4430*/  MOV.SPILL R30, UR69 ;  /* 0x00000045001e7c02 */ /* 0x008fe20009000f00 */
[----:B------:R-:W-:Y:S01]  /*4440*/  UIMAD UR8, UR26, UR15, UR4 ;  /* 0x0000000f1a0872a4 */ /* 0x000fe2000f8e0204 */
[----:B------:R-:W-:Y:S01]  /*4450*/  R2UR UR67, R7 ;  /* 0x00000000074372ca */ /* 0x000fe200000e0000 */
[----:B------:R-:W-:Y:S01]  /*4460*/  UIMAD UR7, UR25, UR72, UR5 ;  /* 0x00000048190772a4 */ /* 0x000fe2000f8e0205 */
[----:B------:R-:W-:Y:S01]  /*4470*/  R2UR UR68, R6 ;  /* 0x00000000064472ca */ /* 0x000fe200000e0000 */
[----:B------:R-:W-:Y:S01]  /*4480*/  USEL UR10, URZ, 0x1, UP0 ;  /* 0x00000001ff0a7887 */ /* 0x000fe20008000000 */
[----:B------:R-:W-:Y:S01]  /*4490*/  R2UR UR69, R12 ;  /* 0x000000000c4572ca */ /* 0x000fe200000e0000 */
[----:B------:R-:W-:Y:S01]  /*44a0*/  ULEA UR7, UR7, UR8, 0x5 ;  /* 0x0000000807077291 */ /* 0x000fe2000f8e28ff */
[----:B------:R-:W-:Y:S01]  /*44b0*/  R2UR UR70, R8 ;  /* 0x00000000084672ca */ /* 0x000fe200000e0000 */
[----:B-1----:R-:W-:Y:S01]  /*44c0*/  UIMAD UR6, UR32, UR73, UR6 ;  /* 0x00000049200672a4 */ /* 0x002fe2000f8e0206 */
[----:B------:R-:W-:Y:S01]  /*44d0*/  MOV.SPILL R32, UR71 ;  /* 0x0000004700207c02 */ /* 0x000fe20009000f00 */
[----:B------:R-:W-:Y:S02]  /*44e0*/  ULOP3.LUT UR55, UR55, UR10, URZ, 0x3c, !UPT ;  /* 0x0000000a37377292 */ /* 0x000fe4000f8e3cff */
[----:B--2---:R-:W-:Y:S01]  /*44f0*/  UIADD3 UR74, UP1, UPT, UR12, 0x80, URZ ;  /* 0x000000800c4a7890 */ /* 0x004fe2000ff3e0ff */
[----:B------:R-:W-:Y:S01]  /*4500*/  R2UR.FILL UR71, R32 ;  /* 0x00000000204772ca */ /* 0x000fe200004e0000 */
[----:B------:R-:W-:Y:S01]  /*4510*/  ULEA UR23, UR31, UR63, 0xe ;  /* 0x0000003f1f177291 */ /* 0x000fe2000f8e70ff */
[----:B------:R-:W-:Y:S01]  /*4520*/  MOV.SPILL R33, UR67 ;  /* 0x0000004300217c02 */ /* 0x000fe20009000f00 */
[----:B------:R-:W-:Y:S01]  /*4530*/  ULEA UR6, UR6, UR7, 0xa ;  /* 0x0000000706067291 */ /* 0x000fe2000f8e50ff */
[----:B------:R-:W-:Y:S01]  /*4540*/  MOV.SPILL R34, UR68 ;  /* 0x0000004400227c02 */ /* 0x000fe20009000f00 */
[----:B------:R-:W-:Y:S01]  /*4550*/  USHF.L.U32 UR66, UR47, 0x6, URZ ;  /* 0x000000062f427899 */ /* 0x000fe200080006ff */
[----:B------:R-:W-:Y:S01]  /*4560*/  MOV.SPILL R35, UR69 ;  /* 0x0000004500237c02 */ /* 0x000fe20009000f00 */
[----:B------:R-:W-:Y:S01]  /*4570*/  UIADD3 UR56, UPT, UPT, UR23, 0x7c00, URZ ;  /* 0x00007c0017387890 */ /* 0x000fe2000fffe0ff */
[----:B------:R-:W-:Y:S01]  /*4580*/  MOV.SPILL R36, UR70 ;  /* 0x0000004600247c02 */ /* 0x000fe20009000f00 */
[----:B------:R-:W-:Y:S01]  /*4590*/  USEL UR33, UR9, URZ, UP0 ;  /* 0x000000ff09217287 */ /* 0x000fe20008000000 */
[----:B------:R-:W-:Y:S01]  /*45a0*/  R2UR UR67, R10 ;  /* 0x000000000a4372ca */ /* 0x000fe200000e0000 */
[----:B------:R-:W-:Y:S01]  /*45b0*/  UIADD3.X UR75, UPT, UPT, URZ, UR13, URZ, UP1, !UPT ;  /* 0x0000000dff4b7290 */ /* 0x000fe20008ffe4ff */
[----:B------:R-:W-:Y:S01]  /*45c0*/  R2UR UR68, R9 ;  /* 0x00000000094472ca */ /* 0x000fe200000e0000 */
[----:B------:R-:W-:Y:S01]  /*45d0*/  ULEA UR8, UR33, UR63, 0x3 ;  /* 0x0000003f21087291 */ /* 0x000fe2000f8e18ff */
[----:B------:R-:W-:Y:S01]  /*45e0*/  R2UR UR69, R14 ;  /* 0x000000000e4572ca */ /* 0x000fe200000e0000 */
[----:B------:R-:W-:Y:S01]  /*45f0*/  UIADD3 UR64, UPT, UPT, UR23, 0x6400, URZ ;  /* 0x0000640017407890 */ /* 0x000fe2000fffe0ff */
[----:B------:R-:W-:Y:S01]  /*4600*/  R2UR UR70, R11 ;  /* 0x000000000b4672ca */ /* 0x000fe200000e0000 */
[----:B------:R-:W-:Y:S01]  /*4610*/  UPRMT UR6, UR6, 0x5410, URZ ;  /* 0x0000541006067896 */ /* 0x000fe200080000ff */
[----:B------:R-:W-:Y:S01]  /*4620*/  IMAD.U32 R21, RZ, RZ, UR55 ;  /* 0x00000037ff157e24 */ /* 0x000fe2000f8e00ff */
[----:B------:R-:W-:Y:S01]  /*4630*/  UIADD3 UR16, UPT, UPT, UR23, 0x7000, URZ ;  /* 0x0000700017107890 */ /* 0x000fe2000fffe0ff */
[----:B------:R-:W-:Y:S01]  /*4640*/  IMAD.U32 R23, RZ, RZ, UR33 ;  /* 0x00000021ff177e24 */ /* 0x000fe2000f8e00ff */
[----:B------:R-:W-:Y:S02]  /*4650*/  UIADD3 UR48, UPT, UPT, UR23, 0x8400, URZ ;  /* 0x0000840017307890 */ /* 0x000fe4000fffe0ff */
[----:B------:R-:W-:Y:S01]  /*4660*/  UIADD3 UR40, UPT, UPT, UR23, 0x8c00, URZ ;  /* 0x00008c0017287890 */ /* 0x000fe2000fffe0ff */
[----:B------:R-:W-:Y:S01]  /*4670*/  SHF.L.U32 R37, R21, 0x1f, RZ ;  /* 0x0000001f15257819 */ /* 0x000fe200000006ff */
[----:B------:R-:W-:Y:S01]  /*4680*/  UMOV UR7, UR66 ;  /* 0x0000004200077c82 */ /* 0x000fe20008000000 */
[----:B------:R-:W-:Y:S01]  /*4690*/  UMOV UR11, UR67 ;  /* 0x00000043000b7c82 */ /* 0x000fe20008000000 */
[----:B------:R-:W-:Y:S01]  /*46a0*/  UIADD3 UR10, UPT, UPT, UR7, 0x20, URZ ;  /* 0x00000020070a7890 */ /* 0x000fe2000fffe0ff */
[----:B------:R4:W1:Y:S01]  /*46b0*/  SYNCS.PHASECHK.TRANS64.TRYWAIT P0, [UR8+0x40], R37 ;  /* 0x00004025ff0075a7 */ /* 0x0008620008001108 */
[----:B------:R-:W-:Y:S01]  /*46c0*/  UIADD3 UR8, UPT, UPT, UR23, 0x6800, URZ ;  /* 0x0000680017087890 */ /* 0x000fe2000fffe0ff */
[----:B------:R-:W-:Y:S01]  /*46d0*/  UMOV UR76, 0x0 ;  /* 0x00000000004c7882 */ /* 0x000fe20000000000 */
[----:B------:R-:W-:Y:S01]  /*46e0*/  UMOV UR77, 0x10000000 ;  /* 0x10000000004d7882 */ /* 0x000fe20000000000 */
[----:B------:R-:W-:Y:S01]  /*46f0*/  UMOV UR12, UR68 ;  /* 0x00000044000c7c82 */ /* 0x000fe20008000000 */
        /* <DEDUP_REMOVED lines=12> */
[----:B------:R-:W-:Y:S01]  /*47c0*/  UMOV UR18, UR10 ;  /* 0x0000000a00127c82 */ /* 0x000fe20008000000 */
[----:B------:R-:W-:Y:S01]  /*47d0*/  UMOV UR57, UR24 ;  /* 0x0000001800397c82 */ /* 0x000fe20008000000 */
[----:B------:R-:W-:Y:S01]  /*47e0*/  UMOV UR49, UR24 ;  /* 0x0000001800317c82 */ /* 0x000fe20008000000 */
[----:B--2---:R-:W-:Y:S01]  /*47f0*/  R2UR.FILL UR68, R34 ;  /* 0x00000000224472ca */ /* 0x004fe200004e0000 */
[----:B------:R-:W-:Y:S01]  /*4800*/  UIADD3 UR64, UPT, UPT, UR23, 0x6c00, URZ ;  /* 0x00006c0017407890 */ /* 0x000fe2000fffe0ff */
[----:B------:R-:W-:Y:S01]  /*4810*/  R2UR.FILL UR67, R33 ;  /* 0x00000000214372ca */ /* 0x000fe200004e0000 */
[----:B------:R-:W-:Y:S01]  /*4820*/  UMOV UR66, UR7 ;  /* 0x0000000700427c82 */ /* 0x000fe20008000000 */
[----:B------:R-:W-:Y:S01]  /*4830*/  R2UR.FILL UR70, R36 ;  /* 0x00000000244672ca */ /* 0x000fe200004e0000 */
[----:B------:R-:W-:Y:S01]  /*4840*/  UMOV UR65, UR24 ;  /* 0x0000001800417c82 */ /* 0x000fe20008000000 */
[----:B------:R-:W-:Y:S07]  /*4850*/  R2UR.FILL UR69, R35 ;  /* 0x00000000234572ca */ /* 0x000fee00004e0000 */
[----:B---3--:R-:W-:Y:S02]  /*4860*/  UMOV UR11, UR68 ;  /* 0x00000044000b7c82 */ /* 0x008fe40008000000 */
        /* <DEDUP_REMOVED lines=8> */
[----:B------:R-:W-:Y:S01]  /*48f0*/  UIADD3 UR8, UPT, UPT, UR23, 0x7800, URZ ;  /* 0x0000780017087890 */ /* 0x000fe2000fffe0ff */
[----:B------:R-:W-:Y:S01]  /*4900*/  UMOV UR9, UR24 ;  /* 0x0000001800097c82 */ /* 0x000fe20008000000 */
[----:B------:R3:W-:Y:S01]  /*4910*/  UTMALDG.5D.IM2COL.2CTA [UR16], [UR74], UR6, desc[UR76] ;  /* 0x00004c104a0073b4 */ /* 0x0007e20008261006 */
[----:B--2---:R-:W-:Y:S01]  /*4920*/  UIADD3 UR64, UPT, UPT, UR23, 0x7400, URZ ;  /* 0x0000740017407890 */ /* 0x004fe2000fffe0ff */
[----:B------:R-:W-:Y:S02]  /*4930*/  R2UR.FILL UR67, R28 ;  /* 0x000000001c4372ca */ /* 0x000fe400004e0000 */
[----:B------:R-:W-:Y:S02]  /*4940*/  R2UR.FILL UR70, R31 ;  /* 0x000000001f4672ca */ /* 0x000fe400004e0000 */
[----:B------:R-:W-:Y:S02]  /*4950*/  R2UR.FILL UR69, R30 ;  /* 0x000000001e4572ca */ /* 0x000fe400004e0000 */
[----:B------:R-:W-:Y:S01]  /*4960*/  R2UR.FILL UR68, R29 ;  /* 0x000000001d4472ca */ /* 0x000fe200004e0000 */
[----:B---3--:R-:W-:Y:S01]  /*4970*/  UIADD3 UR16, UPT, UPT, UR23, 0x8000, URZ ;  /* 0x0000800017107890 */ /* 0x008fe2000fffe0ff */
[----:B------:R-:W-:Y:S01]  /*4980*/  UMOV UR19, UR59 ;  /* 0x0000003b00137c82 */ /* 0x000fe20008000000 */
[----:B------:R-:W-:Y:S01]  /*4990*/  UMOV UR20, UR60 ;  /* 0x0000003c00147c82 */ /* 0x000fe20008000000 */
[----:B------:R-:W-:Y:S01]  /*49a0*/  UMOV UR21, UR61 ;  /* 0x0000003d00157c82 */ /* 0x000fe20008000000 */
[----:B------:R-:W-:Y:S02]  /*49b0*/  UMOV UR22, UR62 ;  /* 0x0000003e00167c82 */ /* 0x000fe40008000000 */
[----:B------:R-:W-:Y:S02]  /*49c0*/  UMOV UR11, UR67 ;  /* 0x00000043000b7c82 */ /* 0x000fe40008000000 */
[----:B------:R-:W-:Y:S02]  /*49d0*/  UMOV UR14, UR70 ;  /* 0x00000046000e7c82 */ /* 0x000fe40008000000 */
[----:B------:R-:W-:Y:S02]  /*49e0*/  UMOV UR13, UR69 ;  /* 0x00000045000d7c82 */ /* 0x000fe40008000000 */
[----:B------:R2:W-:Y:S01]  /*49f0*/  UTMALDG.5D.IM2COL.2CTA [UR64], [UR74], UR6, desc[UR76] ;  /* 0x00004c404a0073b4 */ /* 0x0005e20008261006 */
[----:B------:R-:W-:Y:S02]  /*4a00*/  UMOV UR12, UR68 ;  /* 0x00000044000c7c82 */ /* 0x000fe40008000000 */
[----:B------:R3:W-:Y:S01]  /*4a10*/  UTMALDG.5D.IM2COL.2CTA [UR8], [UR74], UR6, desc[UR76] ;  /* 0x00004c084a0073b4 */ /* 0x0007e20008261006 */
[----:B------:R5:W-:Y:S01]  /*4a20*/  UTMALDG.5D.IM2COL.2CTA [UR56], [UR74], UR6, desc[UR76] ;  /* 0x00004c384a0073b4 */ /* 0x000be20008261006 */
[----:B------:R4:W-:Y:S01]  /*4a30*/  UTMALDG.5D.IM2COL.2CTA [UR16], [UR74], UR6, desc[UR76] ;  /* 0x00004c104a0073b4 */ /* 0x0009e20008261006 */
[----:B------:R4:W-:Y:S01]  /*4a40*/  UTMALDG.5D.IM2COL.2CTA [UR48], [UR74], UR6, desc[UR76] ;  /* 0x00004c304a0073b4 */ /* 0x0009e20008261006 */
[----:B--2---:R-:W-:Y:S01]  /*4a50*/  UMOV UR65, UR32 ;  /* 0x0000002000417c82 */ /* 0x004fe20008000000 */
[----:B------:R-:W-:Y:S01]  /*4a60*/  UIADD3 UR32, UPT, UPT, UR23, 0x9400, URZ ;  /* 0x0000940017207890 */ /* 0x000fe2000fffe0ff */
[----:B------:R-:W-:Y:S01]  /*4a70*/  R2UR UR64, R3 ;  /* 0x00000000034072ca */ /* 0x000fe200000e0000 */
[----:B------:R-:W-:Y:S01]  /*4a80*/  UMOV UR66, UR33 ;  /* 0x0000002100427c82 */ /* 0x000fe20008000000 */
[----:B---3--:R-:W-:Y:S01]  /*4a90*/  UIADD3 UR8, UPT, UPT, UR23, 0x8800, URZ ;  /* 0x0000880017087890 */ /* 0x008fe2000fffe0ff */
[----:B------:R-:W-:Y:S01]  /*4aa0*/  UMOV UR11, UR51 ;  /* 0x00000033000b7c82 */ /* 0x000fe20008000000 */
[----:B------:R-:W-:Y:S01]  /*4ab0*/  UMOV UR12, UR52 ;  /* 0x00000034000c7c82 */ /* 0x000fe20008000000 */
[----:B------:R-:W-:Y:S01]  /*4ac0*/  UMOV UR13, UR53 ;  /* 0x00000035000d7c82 */ /* 0x000fe20008000000 */
[----:B------:R-:W-:Y:S01]  /*4ad0*/  UMOV UR14, UR54 ;  /* 0x00000036000e7c82 */ /* 0x000fe20008000000 */
[----:B-----5:R-:W-:Y:S01]  /*4ae0*/  UMOV UR56, UR26 ;  /* 0x0000001a00387c82 */ /* 0x020fe20008000000 */
[----:B------:R-:W-:Y:S01]  /*4af0*/  UMOV UR26, UR7 ;  /* 0x00000007001a7c82 */ /* 0x000fe20008000000 */
[----:B------:R-:W-:Y:S01]  /*4b00*/  UMOV UR57, UR25 ;  /* 0x0000001900397c82 */ /* 0x000fe20008000000 */
[----:B------:R-:W-:Y:S01]  /*4b10*/  R2UR UR58, R5 ;  /* 0x00000000053a72ca */ /* 0x000fe200000e0000 */
[----:B----4-:R-:W-:Y:S01]  /*4b20*/  UIADD3 UR16, UPT, UPT, UR23, 0x9000, URZ ;  /* 0x0000900017107890 */ /* 0x010fe2000fffe0ff */
[----:B------:R-:W-:Y:S01]  /*4b30*/  UMOV UR19, UR43 ;  /* 0x0000002b00137c82 */ /* 0x000fe20008000000 */
[----:B------:R-:W-:Y:S01]  /*4b40*/  UMOV UR20, UR44 ;  /* 0x0000002c00147c82 */ /* 0x000fe20008000000 */
[----:B------:R-:W-:Y:S01]  /*4b50*/  UMOV UR21, UR45 ;  /* 0x0000002d00157c82 */ /* 0x000fe20008000000 */
[----:B------:R-:W-:Y:S01]  /*4b60*/  UMOV UR22, UR46 ;  /* 0x0000002e00167c82 */ /* 0x000fe20008000000 */
[----:B------:R-:W2:Y:S01]  /*4b70*/  LDCU.64 UR48, c[0x0][0x348] ;  /* 0x00006900ff3077ac */ /* 0x000ea20008000a00 */
[----:B------:R-:W-:Y:S01]  /*4b80*/  UMOV UR50, UR24 ;  /* 0x0000001800327c82 */ /* 0x000fe20008000000 */
[----:B------:R-:W-:Y:S01]  /*4b90*/  UIADD3 UR24, UPT, UPT, UR23, 0x9c00, URZ ;  /* 0x00009c0017187890 */ /* 0x000fe2000fffe0ff */
[----:B------:R-:W-:Y:S01]  /*4ba0*/  UMOV UR9, UR50 ;  /* 0x0000003200097c82 */ /* 0x000fe20008000000 */
[----:B------:R-:W-:Y:S01]  /*4bb0*/  UMOV UR41, UR50 ;  /* 0x0000003200297c82 */ /* 0x000fe20008000000 */
[----:B------:R3:W-:Y:S01]  /*4bc0*/  UTMALDG.5D.IM2COL.2CTA [UR8], [UR74], UR6, desc[UR76] ;  /* 0x00004c084a0073b4 */ /* 0x0007e20008261006 */
[----:B------:R-:W-:Y:S01]  /*4bd0*/  UMOV UR17, UR50 ;  /* 0x0000003200117c82 */ /* 0x000fe20008000000 */
[----:B------:R-:W-:Y:S01]  /*4be0*/  UMOV UR33, UR50 ;  /* 0x0000003200217c82 */ /* 0x000fe20008000000 */
[----:B------:R-:W-:Y:S01]  /*4bf0*/  UMOV UR25, UR50 ;  /* 0x0000003200197c82 */ /* 0x000fe20008000000 */
[----:B------:R-:W-:Y:S01]  /*4c00*/  UTMALDG.5D.IM2COL.2CTA [UR40], [UR74], UR6, desc[UR76] ;  /* 0x00004c284a0073b4 */ /* 0x000fe20008261006 */
[----:B------:R4:W-:Y:S01]  /*4c10*/  UTMALDG.5D.IM2COL.2CTA [UR16], [UR74], UR6, desc[UR76] ;  /* 0x00004c104a0073b4 */ /* 0x0009e20008261006 */
[----:B------:R2:W-:Y:S01]  /*4c20*/  UTMALDG.5D.IM2COL.2CTA [UR32], [UR74], UR6, desc[UR76] ;  /* 0x00004c204a0073b4 */ /* 0x0005e20008261006 */
[----:B---3--:R-:W-:Y:S01]  /*4c30*/  UIADD3 UR8, UPT, UPT, UR23, 0x9800, URZ ;  /* 0x0000980017087890 */ /* 0x008fe2000fffe0ff */
[----:B------:R-:W-:Y:S01]  /*4c40*/  UMOV UR11, UR35 ;  /* 0x00000023000b7c82 */ /* 0x000fe20008000000 */
[----:B------:R-:W-:Y:S01]  /*4c50*/  UMOV UR12, UR36 ;  /* 0x00000024000c7c82 */ /* 0x000fe20008000000 */
[----:B------:R-:W-:Y:S01]  /*4c60*/  UMOV UR13, UR37 ;  /* 0x00000025000d7c82 */ /* 0x000fe20008000000 */
[----:B------:R-:W-:Y:S05]  /*4c70*/  UMOV UR14, UR38 ;  /* 0x00000026000e7c82 */ /* 0x000fea0008000000 */
[----:B------:R3:W-:Y:S01]  /*4c80*/  UTMALDG.5D.IM2COL.2CTA [UR8], [UR74], UR6, desc[UR76] ;  /* 0x00004c084a0073b4 */ /* 0x0007e20008261006 */
[----:B----4-:R-:W-:Y:S01]  /*4c90*/  UIADD3 UR16, UPT, UPT, UR23, 0xa000, URZ ;  /* 0x0000a00017107890 */ /* 0x010fe2000fffe0ff */
[----:B------:R-:W-:Y:S01]  /*4ca0*/  UTMALDG.5D.IM2COL.2CTA [UR24], [UR74], UR6, desc[UR76] ;  /* 0x00004c184a0073b4 */ /* 0x000fe20008261006 */
[----:B------:R-:W-:Y:S01]  /*4cb0*/  UMOV UR19, UR27 ;  /* 0x0000001b00137c82 */ /* 0x000fe20008000000 */
[----:B------:R-:W-:Y:S01]  /*4cc0*/  UMOV UR20, UR28 ;  /* 0x0000001c00147c82 */ /* 0x000fe20008000000 */
[----:B------:R-:W-:Y:S01]  /*4cd0*/  UMOV UR21, UR29 ;  /* 0x0000001d00157c82 */ /* 0x000fe20008000000 */
[----:B------:R-:W-:Y:S01]  /*4ce0*/  UMOV UR22, UR30 ;  /* 0x0000001e00167c82 */ /* 0x000fe20008000000 */
[----:B--2---:R-:W-:Y:S03]  /*4cf0*/  UIADD3 UR32, UP0, UPT, UR48, 0x200, URZ ;  /* 0x0000020030207890 */ /* 0x004fe6000ff1e0ff */
[----:B------:R2:W-:Y:S01]  /*4d00*/  UTMALDG.5D.IM2COL.2CTA [UR16], [UR74], UR6, desc[UR76] ;  /* 0x00004c104a0073b4 */ /* 0x0005e20008261006 */
[----:B------:R-:W-:Y:S02]  /*4d10*/  UIADD3.X UR33, UPT, UPT, URZ, UR49, URZ, UP0, !UPT ;  /* 0x00000031ff217290 */ /* 0x000fe400087fe4ff */
[----:B---3--:R-:W-:Y:S01]  /*4d20*/  ULEA UR8, UR31, UR63, 0xd ;  /* 0x0000003f1f087291 */ /* 0x008fe2000f8e68ff */
[----:B------:R-:W-:Y:S01]  /*4d30*/  R2UR UR10, R13 ;  /* 0x000000000d0a72ca */ /* 0x000fe200000e0000 */
[----:B------:R-:W-:Y:S01]  /*4d40*/  UMOV UR11, UR7 ;  /* 0x00000007000b7c82 */ /* 0x000fe20008000000 */
[----:B------:R-:W3:Y:S01]  /*4d50*/  LDCU UR7, c[0x0][0x38c] ;  /* 0x00007180ff0777ac */ /* 0x000ee20008000800 */
[----:B------:R-:W-:Y:S01]  /*4d60*/  UIADD3 UR8, UPT, UPT, UR8, 0x26400, URZ ;  /* 0x0002640008087890 */ /* 0x000fe2000fffe0ff */
[----:B------:R-:W-:Y:S01]  /*4d70*/  UMOV UR12, UR56 ;  /* 0x00000038000c7c82 */ /* 0x000fe20008000000 */
[----:B------:R-:W-:Y:S01]  /*4d80*/  UMOV UR13, UR57 ;  /* 0x00000039000d7c82 */ /* 0x000fe20008000000 */
[----:B------:R-:W-:Y:S01]  /*4d90*/  UMOV UR14, UR65 ;  /* 0x00000041000e7c82 */ /* 0x000fe20008000000 */
[----:B------:R-:W-:Y:S01]  /*4da0*/  UMOV UR31, UR66 ;  /* 0x00000042001f7c82 */ /* 0x000fe20008000000 */
[----:B--2---:R-:W-:Y:S05]  /*4db0*/  UIADD3 UR6, UPT, UPT, UR65, 0x1, URZ ;  /* 0x0000000141067890 */ /* 0x004fea000fffe0ff */
[----:B------:R2:W-:Y:S02]  /*4dc0*/  UTMALDG.5D.2CTA [UR8], [UR32], desc[UR76] ;  /* 0x00004c08200075b4 */ /* 0x0005e40008221000 */
[----:B--2---:R-:W-:Y:S02]  /*4dd0*/  UIADD3 UR8, UPT, UPT, UR56, 0x1, URZ ;  /* 0x0000000138087890 */ /* 0x004fe4000fffe0ff */
[----:B------:R-:W-:Y:S02]  /*4de0*/  UIADD3 UR9, UPT, UPT, UR47, 0x1, URZ ;  /* 0x000000012f097890 */ /* 0x000fe4000fffe0ff */
[----:B---3--:R-:W-:Y:S02]  /*4df0*/  UISETP.NE.AND UP2, UPT, UR8, UR7, UPT ;  /* 0x000000070800728c */ /* 0x008fe4000bf45270 */
[----:B------:R-:W-:Y:S02]  /*4e00*/  UIADD3 UR7, UPT, UPT, UR57, 0x1, URZ ;  /* 0x0000000139077890 */ /* 0x000fe4000fffe0ff */
[----:B------:R-:W-:Y:S02]  /*4e10*/  USEL UR8, UR8, URZ, UP2 ;  /* 0x000000ff08087287 */ /* 0x000fe40009000000 */
[----:B------:R-:W-:Y:S04]  /*4e20*/  UIADD3 UR10, UPT, UPT, UR71, -0x1, URZ ;  /* 0xffffffff470a7890 */ /* 0x000fe8000fffe0ff */
[----:B------:R-:W-:Y:S01]  /*4e30*/  IMAD.U32 R0, RZ, RZ, UR8 ;  /* 0x00000008ff007e24 */ /* 0x000fe2000f8e00ff */
[----:B------:R-:W-:Y:S04]  /*4e40*/  @UP2 UIADD3 UR7, UPT, UPT, UR57, URZ, URZ ;  /* 0x000000ff39072290 */ /* 0x000fe8000fffe0ff */
[----:B------:R-:W-:Y:S04]  /*4e50*/  UISETP.NE.AND UP1, UPT, UR7, UR58, UPT ;  /* 0x0000003a0700728c */ /* 0x000fe8000bf25270 */
[----:B------:R-:W-:Y:S06]  /*4e60*/  USEL UR7, UR7, URZ, UP1 ;  /* 0x000000ff07077287 */ /* 0x000fec0008800000 */
[----:B------:R-:W-:Y:S01]  /*4e70*/  IMAD.U32 R2, RZ, RZ, UR7 ;  /* 0x00000007ff027e24 */ /* 0x000fe2000f8e00ff */
[----:B------:R-:W-:Y:S04]  /*4e80*/  @UP1 UIADD3 UR6, UPT, UPT, UR65, URZ, URZ ;  /* 0x000000ff41061290 */ /* 0x000fe8000fffe0ff */
[----:B------:R-:W-:Y:S04]  /*4e90*/  UISETP.NE.AND UP0, UPT, UR6, UR64, UPT ;  /* 0x000000400600728c */ /* 0x000fe8000bf05270 */
[----:B------:R-:W-:Y:S06]  /*4ea0*/  USEL UR6, UR6, URZ, UP0 ;  /* 0x000000ff06067287 */ /* 0x000fec0008000000 */
[----:B------:R-:W-:Y:S01]  /*4eb0*/  IMAD.U32 R21, RZ, RZ, UR6 ;  /* 0x00000006ff157e24 */ /* 0x000fe2000f8e00ff */
[----:B------:R-:W-:Y:S02]  /*4ec0*/  @UP0 UIADD3 UR9, UPT, UPT, UR47, URZ, URZ ;  /* 0x000000ff2f090290 */ /* 0x000fe4000fffe0ff */
[----:B------:R-:W-:Y:S03]  /*4ed0*/  UISETP.GT.U32.AND UP0, UPT, UR71, 0x1, UPT ;  /* 0x000000014700788c */ /* 0x000fe6000bf04070 */
[----:B------:R-:W-:Y:S02]  /*4ee0*/  UMOV UR71, UR10 ;  /* 0x0000000a00477c82 */ /* 0x000fe40008000000 */
[----:B------:R-:W-:Y:S04]  /*4ef0*/  UMOV UR47, UR9 ;  /* 0x00000009002f7c82 */ /* 0x000fe80008000000 */
[----:B-1----:R-:W-:Y:S05]  /*4f00*/  BRA.U UP0, `(.L_x_35) ;  /* 0xfffffff100d47547 */ /* 0x002fea000b83ffff */
.L_x_29:
[----:B--2---:R-:W-:Y:S01]  /*4f10*/  SHF.L.U32 R3, R4, 0x1f, RZ ;  /* 0x0000001f04037819 */ /* 0x004fe200000006ff */
[----:B------:R-:W-:-:S03]  /*4f20*/  NOP ;  /* 0x0000000000007918 */ /* 0x000fc60000000000 */
[----:B---3--:R-:W2:Y:S02]  /*4f30*/  SYNCS.PHASECHK.TRANS64.TRYWAIT P0, [UR63+0xc0], R3 ;  /* 0x0000c003ff0075a7 */ /* 0x008ea4000800113f */
[----:B--2---:R-:W-:Y:S05]  /*4f40*/  @!P0 BRA `(.L_x_36) ;  /* 0x0000006000c48947 */ /* 0x004fea0003800000 */
.L_x_133:
[----:B------:R-:W3:Y:S01]  /*4f50*/  LDS.128 R8, [UR63+0x100] ;  /* 0x0001003fff087984 */ /* 0x000ee20008000c00 */
[----:B------:R-:W-:Y:S01]  /*4f60*/  UIADD3 UR4, UPT, UPT, UR63, 0xc8, URZ ;  /* 0x000000c83f047890 */ /* 0x000fe2000fffe0ff */
[----:B------:R-:W-:Y:S01]  /*4f70*/  R2UR UR8, R20 ;  /* 0x00000000140872ca */ /* 0x000fe200000e0000 */
[----:B------:R-:W-:Y:S01]  /*4f80*/  UISETP.GE.AND UP0, UPT, UR39, 0x1, UPT ;  /* 0x000000012700788c */ /* 0x000fe2000bf06270 */
[----:B------:R-:W-:Y:S01]  /*4f90*/  @!PT LDS RZ, [RZ] ;  /* 0x00000000fffff984 */ /* 0x000fe20000000800 */
[----:B------:R-:W-:Y:S01]  /*4fa0*/  @!PT LDS RZ, [RZ] ;  /* 0x00000000fffff984 */ /* 0x000fe20000000800 */
[----:B------:R-:W-:Y:S01]  /*4fb0*/  @!PT LDS RZ, [RZ] ;  /* 0x00000000fffff984 */ /* 0x000fe20000000800 */
[----:B------:R-:W-:Y:S01]  /*4fc0*/  @!PT LDS RZ, [RZ] ;  /* 0x00000000fffff984 */ /* 0x000fe20000000800 */
[----:B------:R4:W-:Y:S06]  /*4fd0*/  MEMBAR.ALL.CTA ;  /* 0x0000000000007992 */ /* 0x0009ec0000008000 */
[----:B----4-:R-:W4:Y:S01]  /*4fe0*/  FENCE.VIEW.ASYNC.S ;  /* 0x00000000000073c6 */ /* 0x010f220000000000 */
[----:B------:R-:W-:Y:S01]  /*4ff0*/  UPRMT UR4, URZ, 0x654, UR4 ;  /* 0x00000654ff047896 */ /* 0x000fe20008000004 */
[----:B------:R-:W-:-:S08]  /*5000*/  R2UR UR7, R19 ;  /* 0x00000000130772ca */ /* 0x000fd000000e0000 */
[----:B----4-:R-:W-:Y:S01]  /*5010*/  SYNCS.ARRIVE.TRANS64.RED.A1T0 RZ, [UR4], RZ ;  /* 0x000000ffffff79a7 */ /* 0x010fe20008100404 */
[----:B---3--:R-:W-:-:S13]  /*5020*/  LOP3.LUT P0, RZ, R10, 0x1, RZ, 0xc0, !PT ;  /* 0x000000010aff7812 */ /* 0x008fda000780c0ff */
[----:B------:R-:W-:Y:S01]  /*5030*/  VOTEU.ANY UP1, P0 ;  /* 0x0000000000ff7886 */ /* 0x000fe20000020100 */
[----:B------:R-:W-:-:S13]  /*5040*/  PLOP3.LUT P0, PT, PT, PT, UP1, 0x80, 0x8 ;  /* 0x000000000008781c */ /* 0x000fda0003f0f018 */
[----:B--2---:R-:W-:Y:S02]  /*5050*/  @P0 MOV R0, R8 ;  /* 0x0000000800000202 */ /* 0x004fe40000000f00 */
[----:B------:R-:W-:Y:S02]  /*5060*/  @P0 LOP3.LUT R8, R9, 0xffff, RZ, 0xc0, !PT ;  /* 0x0000ffff09080812 */ /* 0x000fe400078ec0ff */
[----:B------:R-:W-:Y:S02]  /*5070*/  @P0 R2UR UR6, R0 ;  /* 0x00000000000602ca */ /* 0x000fe400000e0000 */
[----:B------:R-:W-:-:S11]  /*5080*/  @P0 R2UR UR5, R8 ;  /* 0x00000000080502ca */ /* 0x000fd600000e0000 */
[----:B------:R-:W-:Y:S02]  /*5090*/  @UP1 UMOV UR8, UR6 ;  /* 0x0000000600081c82 */ /* 0x000fe40008000000 */
[----:B------:R-:W-:Y:S01]  /*50a0*/  @UP1 UMOV UR7, UR5 ;  /* 0x0000000500071c82 */ /* 0x000fe20008000000 */
[----:B------:R-:W-:Y:S02]  /*50b0*/  IMAD.U32 R20, RZ, RZ, UR8 ;  /* 0x00000008ff147e24 */ /* 0x000fe4000f8e00ff */
[----:B------:R-:W-:Y:S01]  /*50c0*/  IMAD.U32 R19, RZ, RZ, UR7 ;  /* 0x00000007ff137e24 */ /* 0x000fe2000f8e00ff */
[----:B------:R-:W-:Y:S06]  /*50d0*/  BRA.U !UP0, `(.L_x_37) ;  /* 0x0000000108ec7547 */ /* 0x000fec000b800000 */
[----:B------:R-:W2:Y:S01]  /*50e0*/  LDCU.128 UR16, c[0x0][0xc10] ;  /* 0x00018200ff1077ac */ /* 0x000ea20008000c00 */
[----:B------:R-:W-:Y:S02]  /*50f0*/  R2UR UR8, R17 ;  /* 0x00000000110872ca */ /* 0x000fe400000e0000 */
[----:B------:R-:W-:Y:S01]  /*5100*/  R2UR UR9, R18 ;  /* 0x00000000120972ca */ /* 0x000fe200000e0000 */
[----:B------:R-:W3:Y:S01]  /*5110*/  LDCU UR20, c[0x0][0xc20] ;  /* 0x00018400ff1477ac */ /* 0x000ee20008000800 */
[----:B------:R-:W-:Y:S02]  /*5120*/  R2UR UR22, R19 ;  /* 0x00000000131672ca */ /* 0x000fe400000e0000 */
[----:B------:R-:W-:Y:S01]  /*5130*/  R2UR UR21, R20 ;  /* 0x00000000141572ca */ /* 0x000fe200000e0000 */
[----:B------:R-:W4:Y:S01]  /*5140*/  LDCU UR13, c[0x0][0xc0c] ;  /* 0x00018180ff0d77ac */ /* 0x000f220008000800 */
[----:B------:R-:W5:Y:S01]  /*5150*/  LDCU.64 UR14, c[0x0][0xc28] ;  /* 0x00018500ff0e77ac */ /* 0x000f620008000a00 */
[----:B------:R-:W-:-:S04]  /*5160*/  UISETP.NE.AND UP3, UPT, UR39, 0x1, UPT ;  /* 0x000000012700788c */ /* 0x000fc8000bf65270 */
[----:B--2---:R-:W-:Y:S02]  /*5170*/  UIMAD.WIDE.U32 UR4, UR8, UR19, URZ ;  /* 0x00000013080472a5 */ /* 0x004fe4000f8e00ff */
[----:B------:R-:W-:Y:S02]  /*5180*/  UIMAD.WIDE.U32 UR6, UR9, UR16, URZ ;  /* 0x00000010090672a5 */ /* 0x000fe4000f8e00ff */
[----:B------:R-:W-:Y:S02]  /*5190*/  UISETP.NE.AND UP0, UPT, UR18, 0x1, UPT ;  /* 0x000000011200788c */ /* 0x000fe4000bf05270 */
[----:B------:R-:W-:Y:S01]  /*51a0*/  UIMAD.WIDE.U32 UR10, UR22, UR19, URZ ;  /* 0x00000013160a72a5 */ /* 0x000fe2000f8e00ff */
[----:B------:R-:W-:Y:S01]  /*51b0*/  UMOV UR4, UR5 ;  /* 0x0000000500047c82 */ /* 0x000fe20008000000 */
[----:B----4-:R-:W-:Y:S02]  /*51c0*/  UISETP.NE.AND UP2, UPT, UR13, 0x1, UPT ;  /* 0x000000010d00788c */ /* 0x010fe4000bf45270 */
[----:B---3--:R-:W-:-:S03]  /*51d0*/  USHF.R.U32.HI UR5, URZ, UR20, UR4 ;  /* 0x00000014ff057299 */ /* 0x008fc60008011604 */
[----:B------:R-:W-:Y:S01]  /*51e0*/  UMOV UR4, UR7 ;  /* 0x0000000700047c82 */ /* 0x000fe20008000000 */
[----:B------:R-:W-:Y:S02]  /*51f0*/  USEL UR8, UR8, UR5, !UP0 ;  /* 0x0000000508087287 */ /* 0x000fe4000c000000 */
[----:B------:R-:W-:Y:S02]  /*5200*/  USHF.R.U32.HI UR4, URZ, UR17, UR4 ;  /* 0x00000011ff047299 */ /* 0x000fe40008011604 */
[----:B------:R-:W-:Y:S02]  /*5210*/  UIMAD.WIDE.U32 UR6, UR21, UR16, URZ ;  /* 0x00000010150672a5 */ /* 0x000fe4000f8e00ff */
[----:B------:R-:W-:Y:S02]  /*5220*/  USEL UR12, UR9, UR4, !UP2 ;  /* 0x00000004090c7287 */ /* 0x000fe4000d000000 */
[----:B-----5:R-:W-:Y:S01]  /*5230*/  UIMAD.WIDE.U32 UR4, UR8, UR14, URZ ;  /* 0x0000000e080472a5 */ /* 0x020fe2000f8e00ff */
[----:B------:R-:W-:Y:S01]  /*5240*/  UMOV UR9, UR11 ;  /* 0x0000000b00097c82 */ /* 0x000fe20008000000 */
[----:B------:R-:W-:-:S02]  /*5250*/  UIMAD.WIDE.U32 UR10, UR12, UR14, URZ ;  /* 0x0000000e0c0a72a5 */ /* 0x000fc4000f8e00ff */
[----:B------:R-:W-:-:S03]  /*5260*/  USHF.R.U32.HI UR9, URZ, UR20, UR9 ;  /* 0x00000014ff097299 */ /* 0x000fc60008011609 */
[----:B------:R-:W-:Y:S01]  /*5270*/  UMOV UR4, UR5 ;  /* 0x0000000500047c82 */ /* 0x000fe20008000000 */
[----:B------:R-:W-:Y:S01]  /*5280*/  UMOV UR6, UR7 ;  /* 0x0000000700067c82 */ /* 0x000fe20008000000 */
[----:B------:R-:W-:Y:S01]  /*5290*/  @UP3 USHF.R.U32.HI UR8, URZ, UR15, UR4 ;  /* 0x0000000fff083299 */ /* 0x000fe20008011604 */
[----:B------:R-:W-:Y:S01]  /*52a0*/  UMOV UR5, UR11 ;  /* 0x0000000b00057c82 */ /* 0x000fe20008000000 */
[----:B------:R-:W-:Y:S02]  /*52b0*/  USHF.R.U32.HI UR17, URZ, UR17, UR6 ;  /* 0x00000011ff117299 */ /* 0x000fe40008011606 */
[----:B------:R-:W-:Y:S02]  /*52c0*/  USEL UR4, UR22, UR9, !UP0 ;  /* 0x0000000916047287 */ /* 0x000fe4000c000000 */
[----:B------:R-:W-:Y:S02]  /*52d0*/  @UP3 USHF.R.U32.HI UR12, URZ, UR15, UR5 ;  /* 0x0000000fff0c3299 */ /* 0x000fe40008011605 */
[----:B------:R-:W-:-:S02]  /*52e0*/  UIMAD UR6, UR39, UR8, URZ ;  /* 0x00000008270672a4 */ /* 0x000fc4000f8e02ff */
[----:B------:R-:W-:Y:S02]  /*52f0*/  USEL UR5, UR21, UR17, !UP2 ;  /* 0x0000001115057287 */ /* 0x000fe4000d000000 */
[----:B------:R-:W-:Y:S02]  /*5300*/  UIMAD UR8, UR39, UR12, URZ ;  /* 0x0000000c270872a4 */ /* 0x000fe4000f8e02ff */
[----:B------:R-:W-:Y:S02]  /*5310*/  UISETP.GE.AND UP0, UPT, UR4, UR6, UPT ;  /* 0x000000060400728c */ /* 0x000fe4000bf06270 */
[----:B------:R-:W-:Y:S02]  /*5320*/  UIMAD.WIDE.U32 UR6, UR4, UR14, URZ ;  /* 0x0000000e040672a5 */ /* 0x000fe4000f8e00ff */
[----:B------:R-:W-:Y:S02]  /*5330*/  UISETP.GE.OR UP0, UPT, UR5, UR8, UP0 ;  /* 0x000000080500728c */ /* 0x000fe40008706670 */
[----:B------:R-:W-:-:S02]  /*5340*/  UIMAD.WIDE.U32 UR8, UR5, UR14, URZ ;  /* 0x0000000e050872a5 */ /* 0x000fc4000f8e00ff */
[----:B------:R-:W-:Y:S01]  /*5350*/  UIADD3 UR10, UPT, UPT, -UR4, URZ, URZ ;  /* 0x000000ff040a7290 */ /* 0x000fe2000fffe1ff */
[----:B------:R-:W-:Y:S02]  /*5360*/  UMOV UR6, UR7 ;  /* 0x0000000700067c82 */ /* 0x000fe40008000000 */
[----:B------:R-:W-:Y:S02]  /*5370*/  USHF.R.U32.HI UR6, URZ, UR15, UR6 ;  /* 0x0000000fff067299 */ /* 0x000fe40008011606 */
[----:B------:R-:W-:Y:S02]  /*5380*/  UIMAD UR10, UR18, UR10, UR22 ;  /* 0x0000000a120a72a4 */ /* 0x000fe4000f8e0216 */
[----:B------:R-:W-:Y:S01]  /*5390*/  USEL UR6, UR4, UR6, !UP3 ;  /* 0x0000000604067287 */ /* 0x000fe2000d800000 */
[----:B------:R-:W-:Y:S01]  /*53a0*/  @!UP0 UMOV UR7, UR9 ;  /* 0x0000000900078c82 */ /* 0x000fe20008000000 */
[----:B------:R-:W-:Y:S02]  /*53b0*/  UIADD3 UR9, UPT, UPT, -UR5, URZ, URZ ;  /* 0x000000ff05097290 */ /* 0x000fe4000fffe1ff */
[----:B------:R-:W-:-:S02]  /*53c0*/  @!UP0 USHF.R.U32.HI UR7, URZ, UR15, UR7 ;  /* 0x0000000fff078299 */ /* 0x000fc40008011607 */
[----:B------:R-:W-:Y:S02]  /*53d0*/  UIADD3 UR8, UPT, UPT, -UR6, URZ, URZ ;  /* 0x000000ff06087290 */ /* 0x000fe4000fffe1ff */
[----:B------:R-:W-:Y:S02]  /*53e0*/  @!UP0 USEL UR7, UR5, UR7, !UP3 ;  /* 0x0000000705078287 */ /* 0x000fe4000d800000 */
[----:B------:R-:W-:Y:S02]  /*53f0*/  UIMAD UR8, UR39, UR8, UR4 ;  /* 0x00000008270872a4 */ /* 0x000fe4000f8e0204 */
[----:B------:R-:W-:Y:S02]  /*5400*/  @!UP0 UIADD3 UR6, UPT, UPT, UR6, -UR7, URZ ;  /* 0x8000000706068290 */ /* 0x000fe4000fffe0ff */
[----:B------:R-:W-:Y:S02]  /*5410*/  @!UP0 UIMAD UR7, UR8, UR12, UR7 ;  /* 0x0000000c080782a4 */ /* 0x000fe4000f8e0207 */
[----:B------:R-:W-:-:S02]  /*5420*/  @!UP0 UIMAD UR4, UR39, UR6, UR5 ;  /* 0x00000006270482a4 */ /* 0x000fc4000f8e0205 */
[----:B------:R-:W-:Y:S02]  /*5430*/  UIMAD UR6, UR13, UR9, UR21 ;  /* 0x000000090d0672a4 */ /* 0x000fe4000f8e0215 */
[----:B------:R-:W-:Y:S01]  /*5440*/  UIMAD UR8, UR4, UR18, UR10 ;  /* 0x00000012040872a4 */ /* 0x000fe2000f8e020a */
[----:B------:R-:W-:Y:S02]  /*5450*/  @!UP0 UMOV UR5, UR7 ;  /* 0x0000000700058c82 */ /* 0x000fe40008000000 */
[----:B------:R-:W-:-:S03]  /*5460*/  UIMAD UR4, UR5, UR13, UR6 ;  /* 0x0000000d050472a4 */ /* 0x000fc6000f8e0206 */
[----:B------:R-:W-:-:S03]  /*5470*/  IMAD.U32 R19, RZ, RZ, UR8 ;  /* 0x00000008ff137e24 */ /* 0x000fc6000f8e00ff */
[----:B------:R-:W-:-:S07]  /*5480*/  IMAD.U32 R20, RZ, RZ, UR4 ;  /* 0x00000004ff147e24 */ /* 0x000fce000f8e00ff */
.L_x_37:
[----:B------:R-:W2:Y:S02]  /*5490*/  LDCU UR4, c[0x0][0xc30] ;  /* 0x00018600ff0477ac */ /* 0x000ea40008000800 */
[----:B--2---:R-:W-:-:S09]  /*54a0*/  UISETP.NE.AND UP0, UPT, UR4, 0x1, UPT ;  /* 0x000000010400788c */ /* 0x004fd2000bf05270 */
[----:B------:R-:W-:Y:S05]  /*54b0*/  BRA.U UP0, `(.L_x_38) ;  /* 0x0000000100547547 */ /* 0x000fea000b800000 */
[----:B------:R-:W2:Y:S01]  /*54c0*/  LDCU.128 UR8, c[0x0][0xc10] ;  /* 0x00018200ff0877ac */ /* 0x000ea20008000c00 */
[----:B------:R-:W-:Y:S02]  /*54d0*/  R2UR UR15, R19 ;  /* 0x00000000130f72ca */ /* 0x000fe400000e0000 */
[----:B------:R-:W-:Y:S01]  /*54e0*/  R2UR UR14, R20 ;  /* 0x00000000140e72ca */ /* 0x000fe200000e0000 */
[----:B------:R-:W3:Y:S01]  /*54f0*/  LDCU UR12, c[0x0][0xc0c] ;  /* 0x00018180ff0c77ac */ /* 0x000ee20008000800 */
[----:B------:R-:W4:Y:S11]  /*5500*/  LDCU UR13, c[0x0][0xc20] ;  /* 0x00018400ff0d77ac */ /* 0x000f360008000800 */
[----:B--2---:R-:W-:-:S02]  /*5510*/  UIMAD.WIDE.U32 UR6, UR14, UR8, URZ ;  /* 0x000000080e0672a5 */ /* 0x004fc4000f8e00ff */
[----:B------:R-:W-:Y:S02]  /*5520*/  UIMAD.WIDE.U32 UR4, UR15, UR11, URZ ;  /* 0x0000000b0f0472a5 */ /* 0x000fe4000f8e00ff */
[----:B---3--:R-:W-:Y:S02]  /*5530*/  UISETP.NE.AND UP2, UPT, UR12, 0x1, UPT ;  /* 0x000000010c00788c */ /* 0x008fe4000bf45270 */
[----:B------:R-:W-:Y:S01]  /*5540*/  UISETP.NE.AND UP0, UPT, UR10, 0x1, UPT ;  /* 0x000000010a00788c */ /* 0x000fe2000bf05270 */
[----:B------:R-:W-:Y:S02]  /*5550*/  UMOV UR6, UR7 ;  /* 0x0000000700067c82 */ /* 0x000fe40008000000 */
[----:B------:R-:W-:Y:S01]  /*5560*/  UMOV UR4, UR5 ;  /* 0x0000000500047c82 */ /* 0x000fe20008000000 */
[----:B------:R-:W-:Y:S02]  /*5570*/  USHF.R.U32.HI UR6, URZ, UR9, UR6 ;  /* 0x00000009ff067299 */ /* 0x000fe40008011606 */
[----:B----4-:R-:W-:-:S02]  /*5580*/  USHF.R.U32.HI UR4, URZ, UR13, UR4 ;  /* 0x0000000dff047299 */ /* 0x010fc40008011604 */
[----:B------:R-:W-:Y:S02]  /*5590*/  USEL UR5, UR14, UR6, !UP2 ;  /* 0x000000060e057287 */ /* 0x000fe4000d000000 */
[----:B------:R-:W-:-:S04]  /*55a0*/  USEL UR4, UR15, UR4, !UP0 ;  /* 0x000000040f047287 */ /* 0x000fc8000c000000 */
[----:B------:R-:W-:Y:S02]  /*55b0*/  UIADD3 UR6, UPT, UPT, UR5, -UR4, URZ ;  /* 0x8000000405067290 */ /* 0x000fe4000fffe0ff */
[----:B------:R-:W-:Y:S02]  /*55c0*/  UIADD3 UR4, UPT, UPT, -UR5, UR4, URZ ;  /* 0x0000000405047290 */ /* 0x000fe4000fffe1ff */
[----:B------:R-:W-:Y:S02]  /*55d0*/  UIMAD UR15, UR6, UR10, UR15 ;  /* 0x0000000a060f72a4 */ /* 0x000fe4000f8e020f */
[----:B------:R-:W-:-:S04]  /*55e0*/  UIMAD UR14, UR4, UR12, UR14 ;  /* 0x0000000c040e72a4 */ /* 0x000fc8000f8e020e */
[----:B------:R-:W-:Y:S02]  /*55f0*/  IMAD.U32 R19, RZ, RZ, UR15 ;  /* 0x0000000fff137e24 */ /* 0x000fe4000f8e00ff */
[----:B------:R-:W-:-:S07]  /*5600*/  IMAD.U32 R20, RZ, RZ, UR14 ;  /* 0x0000000eff147e24 */ /* 0x000fce000f8e00ff */
.L_x_38:
[----:B------:R-:W-:Y:S02]  /*5610*/  R2UR UR7, R57 ;  /* 0x00000000390772ca */ /* 0x000fe400000e0000 */
[----:B------:R-:W-:Y:S02]  /*5620*/  R2UR UR6, R20 ;  /* 0x00000000140672ca */ /* 0x000fe400000e0000 */
[----:B------:R-:W-:Y:S02]  /*5630*/  R2UR UR5, R56 ;  /* 0x00000000380572ca */ /* 0x000fe400000e0000 */
[----:B------:R-:W-:Y:S02]  /*5640*/  R2UR UR4, R19 ;  /* 0x00000000130472ca */ /* 0x000fe400000e0000 */
[----:B------:R-:W-:Y:S02]  /*5650*/  R2UR UR71, R22 ;  /* 0x00000000164772ca */ /* 0x000fe400000e0000 */
[----:B------:R-:W-:-:S02]  /*5660*/  PLOP3.LUT P1, PT, PT, PT, PT, 0x80, 0x8 ;  /* 0x000000000008781c */ /* 0x000fc40003f2f070 */
[----:B------:R-:W-:-:S03]  /*5670*/  LOP3.LUT R4, R4, 0x1, RZ, 0x3c, !PT ;  /* 0x0000000104047812 */ /* 0x000fc600078e3cff */
[----:B------:R-:W-:-:S04]  /*5680*/  UIADD3 UR44, UPT, UPT, UR6, UR7, URZ ;  /* 0x00000007062c7290 */ /* 0x000fc8000fffe0ff */
[----:B------:R-:W-:Y:S01]  /*5690*/  UIADD3 UR19, UPT, UPT, UR4, UR5, URZ ;  /* 0x0000000504137290 */ /* 0x000fe2000fffe0ff */
[----:B------:R-:W-:Y:S11]  /*56a0*/  BRA.U UP1, `(.L_x_39) ;  /* 0xffffffc1017c7547 */ /* 0x000ff6000b83ffff */
[----:B------:R-:W-:Y:S01]  /*56b0*/  R2UR UR4, R23 ;  /* 0x00000000170472ca */ /* 0x000fe200000e0000 */
[----:B------:R-:W-:Y:S01]  /*56c0*/  UIADD3 UR63, UPT, UPT, UR63, 0x40, URZ ;  /* 0x000000403f3f7890 */ /* 0x000fe2000fffe0ff */
[----:B------:R-:W-:-:S05]  /*56d0*/  IMAD.U32 R3, RZ, RZ, UR55 ;  /* 0x00000037ff037e24 */ /* 0x000fca000f8e00ff */
[----:B------:R-:W-:-:S06]  /*56e0*/  SHF.L.U32 R3, R3, 0x1f, RZ ;  /* 0x0000001f03037819 */ /* 0x000fcc00000006ff */
[----:B------:R-:W-:-:S09]  /*56f0*/  ULEA UR4, UR4, UR63, 0x3 ;  /* 0x0000003f04047291 */ /* 0x000fd2000f8e18ff */
[----:B------:R-:W2:Y:S02]  /*5700*/  SYNCS.PHASECHK.TRANS64.TRYWAIT P0, [UR4], R3 ;  /* 0x00000003ff0075a7 */ /* 0x000ea40008001104 */
[----:B--2---:R-:W-:Y:S05]  /*5710*/  @!P0 BRA `(.L_x_40) ;  /* 0x0000005800e88947 */ /* 0x004fea0003800000 */
.L_x_135:
[----:B------:R-:W-:-:S13]  /*5720*/  R2UR UR4, R23 ;  /* 0x00000000170472ca */ /* 0x000fda00000e0000 */
[----:B------:R-:W-:-:S04]  /*5730*/  UIADD3 UR4, UPT, UPT, UR4, 0x1, URZ ;  /* 0x0000000104047890 */ /* 0x000fc8000fffe0ff */
[----:B------:R-:W-:-:S04]  /*5740*/  UISETP.NE.AND UP0, UPT, UR4, 0x8, UPT ;  /* 0x000000080400788c */ /* 0x000fc8000bf05270 */
[----:B------:R-:W-:Y:S02]  /*5750*/  USEL UR5, URZ, 0x1, UP0 ;  /* 0x00000001ff057887 */ /* 0x000fe40008000000 */
[----:B------:R-:W-:Y:S02]  /*5760*/  USEL UR4, UR4, URZ, UP0 ;  /* 0x000000ff04047287 */ /* 0x000fe40008000000 */
[----:B------:R-:W-:Y:S02]  /*5770*/  ULOP3.LUT UR6, UR55, UR5, URZ, 0x3c, !UPT ;  /* 0x0000000537067292 */ /* 0x000fe4000f8e3cff */
[----:B------:R-:W-:-:S04]  /*5780*/  ULEA UR5, UR4, UR63, 0x3 ;  /* 0x0000003f04057291 */ /* 0x000fc8000f8e18ff */
[----:B--2---:R-:W-:-:S05]  /*5790*/  IMAD.U32 R3, RZ, RZ, UR6 ;  /* 0x00000006ff037e24 */ /* 0x004fca000f8e00ff */
[----:B------:R-:W-:-:S04]  /*57a0*/  SHF.L.U32 R3, R3, 0x1f, RZ ;  /* 0x0000001f03037819 */ /* 0x000fc800000006ff */
[----:B------:R-:W2:Y:S02]  /*57b0*/  SYNCS.PHASECHK.TRANS64.TRYWAIT P0, [UR5], R3 ;  /* 0x00000003ff0075a7 */ /* 0x000ea40008001105 */
[----:B--2---:R-:W-:Y:S05]  /*57c0*/  @!P0 BRA `(.L_x_41) ;  /* 0x0000005800d48947 */ /* 0x004fea0003800000 */
.L_x_137:
[----:B------:R-:W-:-:S04]  /*57d0*/  UIADD3 UR4, UPT, UPT, UR4, 0x1, URZ ;  /* 0x0000000104047890 */ /* 0x000fc8000fffe0ff */
[----:B------:R-:W-:-:S04]  /*57e0*/  UISETP.NE.AND UP0, UPT, UR4, 0x8, UPT ;  /* 0x000000080400788c */ /* 0x000fc8000bf05270 */
[----:B------:R-:W-:Y:S02]  /*57f0*/  USEL UR5, URZ, 0x1, UP0 ;  /* 0x00000001ff057887 */ /* 0x000fe40008000000 */
[----:B------:R-:W-:Y:S02]  /*5800*/  USEL UR4, UR4, URZ, UP0 ;  /* 0x000000ff04047287 */ /* 0x000fe40008000000 */
[----:B------:R-:W-:Y:S02]  /*5810*/  ULOP3.LUT UR6, UR6, UR5, URZ, 0x3c, !UPT ;  /* 0x0000000506067292 */ /* 0x000fe4000f8e3cff */
[----:B------:R-:W-:-:S04]  /*5820*/  ULEA UR5, UR4, UR63, 0x3 ;  /* 0x0000003f04057291 */ /* 0x000fc8000f8e18ff */
[----:B--2---:R-:W-:-:S04]  /*5830*/  MOV R3, UR6 ;  /* 0x0000000600037c02 */ /* 0x004fc80008000f00 */
[----:B------:R-:W-:-:S04]  /*5840*/  SHF.L.U32 R3, R3, 0x1f, RZ ;  /* 0x0000001f03037819 */ /* 0x000fc800000006ff */
[----:B------:R-:W2:Y:S02]  /*5850*/  SYNCS.PHASECHK.TRANS64.TRYWAIT P0, [UR5], R3 ;  /* 0x00000003ff0075a7 */ /* 0x000ea40008001105 */
[----:B--2---:R-:W-:Y:S05]  /*5860*/  @!P0 BRA `(.L_x_42) ;  /* 0x0000005800c48947 */ /* 0x004fea0003800000 */
.L_x_139:
        /* <DEDUP_REMOVED lines=10> */
.L_x_141:
        /* <DEDUP_REMOVED lines=10> */
.L_x_143:
        /* <DEDUP_REMOVED lines=10> */
.L_x_145:
        /* <DEDUP_REMOVED lines=10> */
.L_x_147:
[----:B------:R-:W-:-:S04]  /*5af0*/  UIADD3 UR4, UPT, UPT, UR4, 0x1, URZ ;  /* 0x0000000104047890 */ /* 0x000fc8000fffe0ff */
[----:B------:R-:W-:-:S04]  /*5b00*/  UISETP.NE.AND UP0, UPT, UR4, 0x8, UPT ;  /* 0x000000080400788c */ /* 0x000fc8000bf05270 */
[----:B------:R-:W-:Y:S02]  /*5b10*/  USEL UR5, URZ, 0x1, UP0 ;  /* 0x00000001ff057887 */ /* 0x000fe40008000000 */
[----:B------:R-:W-:Y:S02]  /*5b20*/  USEL UR4, UR4, URZ, UP0 ;  /* 0x000000ff04047287 */ /* 0x000fe40008000000 */
[----:B------:R-:W-:Y:S02]  /*5b30*/  ULOP3.LUT UR5, UR6, UR5, URZ, 0x3c, !UPT ;  /* 0x0000000506057292 */ /* 0x000fe4000f8e3cff */
[----:B------:R-:W-:-:S04]  /*5b40*/  ULEA UR4, UR4, UR63, 0x3 ;  /* 0x0000003f04047291 */ /* 0x000fc8000f8e18ff */
[----:B------:R-:W-:Y:S02]  /*5b50*/  IMAD.U32 R2, RZ, RZ, UR5 ;  /* 0x00000005ff027e24 */ /* 0x000fe4000f8e00ff */
[----:B--2---:R-:W-:-:S03]  /*5b60*/  MOV R0, UR4 ;  /* 0x0000000400007c02 */ /* 0x004fc60008000f00 */
[----:B------:R-:W-:-:S07]  /*5b70*/  SHF.L.U32 R3, R2, 0x1f, RZ ;  /* 0x0000001f02037819 */ /* 0x000fce00000006ff */
.L_x_47:
[----:B--2---:R2:W3:Y:S02]  /*5b80*/  SYNCS.PHASECHK.TRANS64.TRYWAIT P0, [R0+URZ], R3 ;  /* 0x00000003000075a7 */ /* 0x0044e400080011ff */
[----:B---3--:R-:W-:Y:S05]  /*5b90*/  @!P0 NANOSLEEP.SYNCS 0x989680 ;  /* 0x009896800000895d */ /* 0x008fea0003900000 */
[----:B------:R-:W3:Y:S02]  /*5ba0*/  @!P0 SYNCS.PHASECHK.TRANS64 P0, [R0+URZ], R3 ;  /* 0x00000003000085a7 */ /* 0x000ee400080010ff */
[----:B-1-3--:R-:W-:Y:S05]  /*5bb0*/  @P0 EXIT ;  /* 0x000000000000094d */ /* 0x00afea0003800000 */
[----:B------:R-:W-:Y:S05]  /*5bc0*/  BRA `(.L_x_47) ;  /* 0xfffffffc00ec7947 */ /* 0x000fea000383ffff */
.L_x_21:
[----:B------:R-:W2:Y:S02]  /*5bd0*/  S2UR UR4, SR_CgaCtaId ;  /* 0x00000000000479c3 */ /* 0x000ea40000008800 */
[----:B--2---:R-:W-:-:S04]  /*5be0*/  UISETP.NE.AND UP0, UPT, UR4, URZ, UPT ;  /* 0x000000ff0400728c */ /* 0x004fc8000bf05270 */
[----:B------:R-:W-:-:S09]  /*5bf0*/  UISETP.NE.OR UP0, UPT, UR18, 0x1, UP0 ;  /* 0x000000011200788c */ /* 0x000fd20008705670 */
[----:B------:R-:W-:Y:S05]  /*5c00*/  BRA.U UP0, `(.L_x_48) ;  /* 0x0000000100b47547 */ /* 0x000fea000b800000 */
[----:B------:R-:W2:Y:S01]  /*5c10*/  S2UR UR5, SR_CgaCtaId ;  /* 0x00000000000579c3 */ /* 0x000ea20000008800 */
[----:B------:R-:W-:Y:S01]  /*5c20*/  UMOV UR4, 0x400 ;  /* 0x0000040000047882 */ /* 0x000fe20000000000 */
[----:B------:R-:W-:Y:S01]  /*5c30*/  HFMA2 R3, -RZ, RZ, 0, 5.9604644775390625e-08 ;  /* 0x00000001ff037431 */ /* 0x000fe200000001ff */
[----:B------:R-:W-:Y:S01]  /*5c40*/  ISETP.GE.U32.AND P0, PT, R0, 0x2, PT ;  /* 0x000000020000780c */ /* 0x000fe20003f06070 */
[----:B------:R-:W-:Y:S01]  /*5c50*/  IMAD.MOV.U32 R8, RZ, RZ, RZ ;  /* 0x000000ffff087224 */ /* 0x000fe200078e00ff */
[----:B--2---:R-:W-:-:S04]  /*5c60*/  ULEA UR4, UR5, UR4, 0x18 ;  /* 0x0000000405047291 */ /* 0x004fc8000f8ec0ff */
[----:B------:R-:W-:Y:S02]  /*5c70*/  UIADD3 UR5, UPT, UPT, UR4, 0xc8, URZ ;  /* 0x000000c804057890 */ /* 0x000fe4000fffe0ff */
[----:B------:R-:W-:Y:S02]  /*5c80*/  UIADD3 UR8, UPT, UPT, UR4, 0xc0, URZ ;  /* 0x000000c004087890 */ /* 0x000fe4000fffe0ff */
[----:B------:R-:W-:-:S12]  /*5c90*/  UPRMT UR5, URZ, 0x654, UR5 ;  /* 0x00000654ff057896 */ /* 0x000fd80008000005 */
.L_x_51:
[----:B------:R-:W-:Y:S01]  /*5ca0*/  SHF.L.U32 R7, R3, 0x1f, RZ ;  /* 0x0000001f03077819 */ /* 0x000fe200000006ff */
[----:B------:R-:W-:Y:S02]  /*5cb0*/  IMAD.U32 R9, RZ, RZ, UR8 ;  /* 0x00000008ff097e24 */ /* 0x000fe4000f8e00ff */
[----:B------:R-:W-:Y:S01]  /*5cc0*/  @!P0 IMAD.MOV.U32 R5, RZ, RZ, 0x10 ;  /* 0x00000010ff058424 */ /* 0x000fe200078e00ff */
[----:B------:R-:W2:Y:S02]  /*5cd0*/  SYNCS.PHASECHK.TRANS64.TRYWAIT P1, [UR4+0xc8], R7 ;  /* 0x0000c807ff0075a7 */ /* 0x000ea40008021104 */
[----:B------:R-:W-:-:S04]  /*5ce0*/  PRMT R9, R0, 0x654, R9 ;  /* 0x0000065400097816 */ /* 0x000fc80000000009 */
[----:B------:R-:W-:Y:S01]  /*5cf0*/  SEL R2, R9, R2, !P0 ;  /* 0x0000000209027207 */ /* 0x000fe20004000000 */
[----:B--2---:R-:W-:Y:S06]  /*5d00*/  @!P1 BRA `(.L_x_49) ;  /* 0x0000005800149947 */ /* 0x004fec0003800000 */
.L_x_149:
[----:B------:R-:W-:Y:S01]  /*5d10*/  UIADD3 UR6, UPT, UPT, UR4, 0x100, URZ ;  /* 0x0000010004067890 */ /* 0x000fe2000fffe0ff */
[----:B------:R3:W-:Y:S01]  /*5d20*/  @!P0 SYNCS.ARRIVE.TRANS64.RED RZ, [R2+URZ], R5 ;  /* 0x0000000502ff89a7 */ /* 0x0007e200080004ff */
[----:B------:R-:W-:Y:S01]  /*5d30*/  UIADD3 UR7, UPT, UPT, UR4, 0xc0, URZ ;  /* 0x000000c004077890 */ /* 0x000fe2000fffe0ff */
[----:B------:R-:W-:-:S08]  /*5d40*/  LOP3.LUT R3, R3, 0x1, RZ, 0x3c, !PT ;  /* 0x0000000103037812 */ /* 0x000fd000078e3cff */
[----:B------:R-:W-:Y:S06]  /*5d50*/  UGETNEXTWORKID.BROADCAST [UR6], [UR7] ;  /* 0x00000000060073ca */ /* 0x000fec0008000100 */
[----:B---3--:R-:W-:-:S04]  /*5d60*/  SHF.L.U32 R5, R8, 0x1f, RZ ;  /* 0x0000001f08057819 */ /* 0x008fc800000006ff */
[----:B------:R-:W3:Y:S02]  /*5d70*/  SYNCS.PHASECHK.TRANS64.TRYWAIT P1, [UR4+0xc0], R5 ;  /* 0x0000c005ff0075a7 */ /* 0x000ee40008021104 */
[----:B---3--:R-:W-:Y:S05]  /*5d80*/  @!P1 BRA `(.L_x_50) ;  /* 0x00000058000c9947 */ /* 0x008fea0003800000 */
.L_x_151:
[----:B--2---:R-:W2:Y:S01]  /*5d90*/  LDS.128 R4, [UR4+0x100] ;  /* 0x00010004ff047984 */ /* 0x004ea20008000c00 */
[----:B------:R-:W-:Y:S01]  /*5da0*/  LOP3.LUT R8, R8, 0x1, RZ, 0x3c, !PT ;  /* 0x0000000108087812 */ /* 0x000fe200078e3cff */
[----:B------:R-:W-:Y:S01]  /*5db0*/  @!PT LDS RZ, [RZ] ;  /* 0x00000000fffff984 */ /* 0x000fe20000000800 */
[----:B------:R-:W-:Y:S01]  /*5dc0*/  @!PT LDS RZ, [RZ] ;  /* 0x00000000fffff984 */ /* 0x000fe20000000800 */
[----:B------:R-:W-:Y:S01]  /*5dd0*/  @!PT LDS RZ, [RZ] ;  /* 0x00000000fffff984 */ /* 0x000fe20000000800 */
[----:B------:R-:W-:Y:S01]  /*5de0*/  @!PT LDS RZ, [RZ] ;  /* 0x00000000fffff984 */ /* 0x000fe20000000800 */
[----:B------:R3:W-:Y:S06]  /*5df0*/  MEMBAR.ALL.CTA ;  /* 0x0000000000007992 */ /* 0x0007ec0000008000 */
[----:B---3--:R-:W3:Y:S02]  /*5e00*/  FENCE.VIEW.ASYNC.S ;  /* 0x00000000000073c6 */ /* 0x008ee40000000000 */
[----:B---3--:R-:W-:Y:S01]  /*5e10*/  SYNCS.ARRIVE.TRANS64.RED.A1T0 RZ, [UR5], RZ ;  /* 0x000000ffffff79a7 */ /* 0x008fe20008100405 */
[----:B--2---:R-:W-:-:S13]  /*5e20*/  LOP3.LUT P1, RZ, R6, 0x1, RZ, 0xc0, !PT ;  /* 0x0000000106ff7812 */ /* 0x004fda000782c0ff */
[----:B------:R-:W-:Y:S05]  /*5e30*/  @P1 BRA `(.L_x_51) ;  /* 0xfffffffc00981947 */ /* 0x000fea000383ffff */
[----:B------:R-:W-:-:S04]  /*5e40*/  SHF.L.U32 R0, R3, 0x1f, RZ ;  /* 0x0000001f03007819 */ /* 0x000fc800000006ff */
[----:B------:R-:W2:Y:S02]  /*5e50*/  SYNCS.PHASECHK.TRANS64 P0, [UR4+0xc8], R0 ;  /* 0x0000c800ff0075a7 */ /* 0x000ea40008001004 */
[----:B-12---:R-:W-:Y:S05]  /*5e60*/  @P0 EXIT ;  /* 0x000000000000094d */ /* 0x006fea0003800000 */
[----:B------:R-:W-:-:S07]  /*5e70*/  MOV R0, UR4 ;  /* 0x0000000400007c02 */ /* 0x000fce0008000f00 */
.L_x_52:
[----:B-1----:R-:W-:-:S04]  /*5e80*/  SHF.L.U32 R5, R3, 0x1f, RZ ;  /* 0x0000001f03057819 */ /* 0x002fc800000006ff */
[----:B------:R1:W2:Y:S03]  /*5e90*/  SYNCS.PHASECHK.TRANS64.TRYWAIT P0, [R0+URZ+0xc8], R5 ;  /* 0x0000c805000075a7 */ /* 0x0002a600080011ff */
[----:B--2---:R-:W-:Y:S05]  /*5ea0*/  @!P0 NANOSLEEP.SYNCS 0x989680 ;  /* 0x009896800000895d */ /* 0x004fea0003900000 */
[----:B------:R-:W2:Y:S02]  /*5eb0*/  @!P0 SYNCS.PHASECHK.TRANS64 P0, [R0+URZ+0xc8], R5 ;  /* 0x0000c805000085a7 */ /* 0x000ea400080010ff */
[----:B--2---:R-:W-:Y:S05]  /*5ec0*/  @P0 EXIT ;  /* 0x000000000000094d */ /* 0x004fea0003800000 */
[----:B------:R-:W-:Y:S05]  /*5ed0*/  BRA `(.L_x_52) ;  /* 0xfffffffc00e87947 */ /* 0x000fea000383ffff */
.L_x_48:
[----:B------:R-:W-:Y:S05]  /*5ee0*/  BRA.U UP4, `(.L_x_53) ;  /* 0x0000001504207547 */ /* 0x000fea000b800000 */
[----:B------:R-:W2:Y:S01]  /*5ef0*/  S2UR UR4, SR_CgaCtaId ;  /* 0x00000000000479c3 */ /* 0x000ea20000008800 */
[----:B------:R-:W-:Y:S01]  /*5f00*/  UMOV UR5, 0x40 ;  /* 0x0000004000057882 */ /* 0x000fe20000000000 */
[----:B------:R-:W-:Y:S01]  /*5f10*/  NOP ;  /* 0x0000000000007918 */ /* 0x000fe20000000000 */
[----:B------:R-:W-:Y:S01]  /*5f20*/  UMOV UR6, 0x400 ;  /* 0x0000040000067882 */ /* 0x000fe20000000000 */
[----:B--2---:R-:W-:Y:S02]  /*5f30*/  ULEA UR5, UR4, UR5, 0x18 ;  /* 0x0000000504057291 */ /* 0x004fe4000f8ec0ff */
[----:B------:R-:W-:-:S07]  /*5f40*/  ULEA UR6, UR4, UR6, 0x18 ;  /* 0x0000000604067291 */ /* 0x000fce000f8ec0ff */
[----:B------:R-:W2:Y:S02]  /*5f50*/  LDS.U8 R0, [UR5+0x1c] ;  /* 0x00001c05ff007984 */ /* 0x000ea40008000000 */
[----:B--2---:R-:W-:-:S13]  /*5f60*/  ISETP.NE.AND P0, PT, R0, RZ, PT ;  /* 0x000000ff0000720c */ /* 0x004fda0003f05270 */
[----:B------:R-:W-:Y:S05]  /*5f70*/  @P0 BRA `(.L_x_54) ;  /* 0x0000000400080947 */ /* 0x000fea0003800000 */
[----:B------:R-:W-:Y:S02]  /*5f80*/  UISETP.NE.U32.AND UP1, UPT, UR49, 0x1, UPT ;  /* 0x000000013100788c */ /* 0x000fe4000bf25070 */
[----:B------:R-:W-:-:S07]  /*5f90*/  UIADD3 UR7, UPT, UPT, UR5, 0x8, URZ ;  /* 0x0000000805077890 */ /* 0x000fce000fffe0ff */
[----:B------:R-:W-:Y:S05]  /*5fa0*/  BRA.U !UP1, `(.L_x_55) ;  /* 0x00000001099c7547 */ /* 0x000fea000b800000 */
[----:B------:R-:W-:Y:S01]  /*5fb0*/  ELECT P0, URZ, PT ;  /* 0x0000000000ff782f */ /* 0x000fe20003800000 */
[----:B------:R-:W-:-:S12]  /*5fc0*/  BSSY B0, `(.L_x_55) ;  /* 0x0000025000007945 */ /* 0x000fd80003800000 */
[----:B------:R-:W-:Y:S05]  /*5fd0*/  @!P0 BRA `(.L_x_56) ;  /* 0x00000000008c8947 */ /* 0x000fea0003800000 */
[----:B------:R-:W-:-:S05]  /*5fe0*/  UMOV UR4, 0x10 ;  /* 0x0000001000047882 */ /* 0x000fca0000000000 */
[----:B------:R-:W-:Y:S04]  /*5ff0*/  DEPBAR.LE SB2, 0x36 ;  /* 0x0000ad800000791a */ /* 0x000fe80000000000 */
[----:B------:R-:W2:Y:S02]  /*6000*/  UTCATOMSWS.2CTA.FIND_AND_SET.ALIGN UP0, UR4, UR4 ;  /* 0x00000004000475e3 */ /* 0x000ea40008200800 */
[----:B--2---:R-:W-:Y:S01]  /*6010*/  MOV R11, UR4 ;  /* 0x00000004000b7c02 */ /* 0x004fe20008000f00 */
[----:B------:R-:W-:Y:S06]  /*6020*/  BRA.U UP0, `(.L_x_57) ;  /* 0x0000000100187547 */ /* 0x000fec000b800000 */
.L_x_58:
[----:B------:R-:W-:Y:S05]  /*6030*/  NANOSLEEP 0x64 ;  /* 0x000000640000795d */ /* 0x000fea0003800000 */
[----:B------:R-:W-:-:S05]  /*6040*/  UMOV UR4, 0x10 ;  /* 0x0000001000047882 */ /* 0x000fca0000000000 */
[----:B------:R-:W-:Y:S04]  /*6050*/  DEPBAR.LE SB2, 0x36 ;  /* 0x0000ad800000791a */ /* 0x000fe80000000000 */
[----:B------:R-:W2:Y:S02]  /*6060*/  UTCATOMSWS.2CTA.FIND_AND_SET.ALIGN UP0, UR4, UR4 ;  /* 0x00000004000475e3 */ /* 0x000ea40008200800 */
[----:B--2---:R-:W-:Y:S01]  /*6070*/  MOV R11, UR4 ;  /* 0x00000004000b7c02 */ /* 0x004fe20008000f00 */
[----:B------:R-:W-:Y:S05]  /*6080*/  BRA.U !UP0, `(.L_x_58) ;  /* 0xfffffffd08e87547 */ /* 0x000fea000b83ffff */
.L_x_57:
[----:B------:R-:W2:Y:S01]  /*6090*/  LDS R7, [UR5+0x10] ;  /* 0x00001005ff077984 */ /* 0x000ea20008000800 */
[----:B------:R-:W-:Y:S01]  /*60a0*/  IMAD.U32 R5, RZ, RZ, UR6 ;  /* 0x00000006ff057e24 */ /* 0x000fe2000f8e00ff */
[----:B------:R-:W-:-:S03]  /*60b0*/  MOV R4, UR48 ;  /* 0x0000003000047c02 */ /* 0x000fc60008000f00 */
[----:B------:R-:W-:Y:S01]  /*60c0*/  VIADD R5, R5, 0x110 ;  /* 0x0000011005057836 */ /* 0x000fe20000000000 */
[----:B--2---:R-:W-:-:S04]  /*60d0*/  SHF.L.U32 R7, R7, 0x1f, RZ ;  /* 0x0000001f07077819 */ /* 0x004fc800000006ff */
[----:B------:R-:W2:Y:S02]  /*60e0*/  SYNCS.PHASECHK.TRANS64.TRYWAIT P0, [UR5+0x8], R7 ;  /* 0x00000807ff0075a7 */ /* 0x000ea40008001105 */
[----:B--2---:R-:W-:Y:S05]  /*60f0*/  @P0 BRA `(.L_x_59) ;  /* 0x0000000000080947 */ /* 0x004fea0003800000 */
[----:B------:R-:W2:Y:S02]  /*6100*/  SYNCS.PHASECHK.TRANS64.TRYWAIT P0, [UR5+0x8], R7 ;  /* 0x00000807ff0075a7 */ /* 0x000ea40008001105 */
[----:B--2---:R-:W-:Y:S05]  /*6110*/  @!P0 BRA `(.L_x_60) ;  /* 0x0000005400408947 */ /* 0x004fea0003800000 */
.L_x_59:
[----:B--2---:R-:W-:Y:S01]  /*6120*/  HFMA2 R0, -RZ, RZ, 0, 5.9604644775390625e-08 ;  /* 0x00000001ff007431 */ /* 0x004fe200000001ff */
[----:B------:R-:W-:Y:S01]  /*6130*/  UPRMT UR4, UR48, 0x654, UR7 ;  /* 0x0000065430047896 */ /* 0x000fe20008000007 */
[----:B------:R-:W-:Y:S01]  /*6140*/  IMAD.MOV.U32 R8, RZ, RZ, 0xffff ;  /* 0x0000ffffff087424 */ /* 0x000fe200078e00ff */
[----:B------:R-:W-:Y:S01]  /*6150*/  PRMT R4, R4, 0x654, R5 ;  /* 0x0000065404047816 */ /* 0x000fe20000000005 */
[----:B------:R-:W-:Y:S02]  /*6160*/  IMAD.MOV.U32 R6, RZ, RZ, 0x4 ;  /* 0x00000004ff067424 */ /* 0x000fe400078e00ff */
[----:B------:R-:W-:Y:S01]  /*6170*/  IMAD.SHL.U32 R9, R11, 0x20, RZ ;  /* 0x000000200b097824 */ /* 0x000fe200078e00ff */
[----:B------:R-:W-:Y:S02]  /*6180*/  MOV R5, UR4 ;  /* 0x0000000400057c02 */ /* 0x000fe40008000f00 */
[-C--:B------:R-:W-:Y:S01]  /*6190*/  SHF.L.U32 R8, R8, R11.reuse, RZ ;  /* 0x0000000b08087219 */ /* 0x080fe200000006ff */
[----:B------:R2:W-:Y:S01]  /*61a0*/  SYNCS.ARRIVE.TRANS64.RED RZ, [UR4], R6 ;  /* 0x00000006ffff79a7 */ /* 0x0005e20008000404 */
[----:B------:R-:W-:Y:S01]  /*61b0*/  SHF.L.U32 R7, R0, R11, RZ ;  /* 0x0000000b00077219 */ /* 0x000fe200000006ff */
[----:B------:R2:W-:Y:S04]  /*61c0*/  STS [UR6+0x110], R9 ;  /* 0x00011009ff007988 */ /* 0x0005e80008000806 */
[----:B------:R2:W-:Y:S04]  /*61d0*/  STAS [R4.64], R11 ;  /* 0x0000000b04007dbd */ /* 0x0005e8000c0008ff */
[----:B------:R2:W-:Y:S04]  /*61e0*/  ATOMS.OR RZ, [UR5+0x14], R8 ;  /* 0x00001408ffff798c */ /* 0x0005e8000b000005 */
[----:B------:R2:W-:Y:S04]  /*61f0*/  ATOMS.OR RZ, [UR5+0x18], R7 ;  /* 0x00001807ffff798c */ /* 0x0005e8000b000005 */
[----:B------:R2:W-:Y:S02]  /*6200*/  ATOMS.XOR RZ, [UR5+0x10], R0 ;  /* 0x00001000ffff798c */ /* 0x0005e4000b800005 */
.L_x_56:
[----:B-1----:R-:W-:Y:S05]  /*6210*/  BSYNC B0 ;  /* 0x0000000000007941 */ /* 0x002fea0003800000 */
.L_x_55:
[----:B------:R-:W-:Y:S05]  /*6220*/  BRA.U UP1, `(.L_x_61) ;  /* 0x00000001016c7547 */ /* 0x000fea000b800000 */
[----:B------:R-:W-:-:S03]  /*6230*/  UMOV UR4, 0xffffffff ;  /* 0xffffffff00047882 */ /* 0x000fc60000000000 */
[----:B------:R-:W-:Y:S05]  /*6240*/  BRA.DIV UR4, `(.L_x_62) ;  /* 0x00000056040c7947 */ /* 0x000fea000b800000 */
[----:B------:R-:W-:-:S13]  /*6250*/  ELECT P0, URZ, PT ;  /* 0x0000000000ff782f */ /* 0x000fda0003800000 */
.L_x_154:
[----:B------:R-:W-:Y:S05]  /*6260*/  @!P0 BRA `(.L_x_61) ;  /* 0x00000000005c8947 */ /* 0x000fea0003800000 */
[----:B--2---:R-:W2:Y:S02]  /*6270*/  LDS R5, [UR5+0x10] ;  /* 0x00001005ff057984 */ /* 0x004ea40008000800 */
[----:B--2---:R-:W-:-:S04]  /*6280*/  SHF.L.U32 R5, R5, 0x1f, RZ ;  /* 0x0000001f05057819 */ /* 0x004fc800000006ff */
[----:B------:R-:W2:Y:S02]  /*6290*/  SYNCS.PHASECHK.TRANS64.TRYWAIT P0, [UR5+0x8], R5 ;  /* 0x00000805ff0075a7 */ /* 0x000ea40008001105 */
[----:B--2---:R-:W-:Y:S05]  /*62a0*/  @P0 BRA `(.L_x_63) ;  /* 0x0000000000080947 */ /* 0x004fea0003800000 */
[----:B------:R-:W2:Y:S02]  /*62b0*/  SYNCS.PHASECHK.TRANS64.TRYWAIT P0, [UR5+0x8], R5 ;  /* 0x00000805ff0075a7 */ /* 0x000ea40008001105 */
[----:B--2---:R-:W-:Y:S05]  /*62c0*/  @!P0 BRA `(.L_x_64) ;  /* 0x0000005400108947 */ /* 0x004fea0003800000 */
.L_x_63:
[----:B------:R-:W3:Y:S01]  /*62d0*/  LDS R7, [UR6+0x110] ;  /* 0x00011006ff077984 */ /* 0x000ee20008000800 */
[----:B--2---:R-:W-:Y:S02]  /*62e0*/  HFMA2 R0, -RZ, RZ, 0, 5.9604644775390625e-08 ;  /* 0x00000001ff007431 */ /* 0x004fe400000001ff */
[----:B------:R-:W-:Y:S01]  /*62f0*/  IMAD.MOV.U32 R4, RZ, RZ, 0xffff ;  /* 0x0000ffffff047424 */ /* 0x000fe200078e00ff */
[----:B------:R-:W-:Y:S01]  /*6300*/  UPRMT UR4, UR48, 0x654, UR7 ;  /* 0x0000065430047896 */ /* 0x000fe20008000007 */
[----:B---3--:R-:W-:-:S03]  /*6310*/  IMAD.SHL.U32 R5, R7, 0x20, RZ ;  /* 0x0000002007057824 */ /* 0x008fc600078e00ff */
[-C--:B------:R-:W-:Y:S02]  /*6320*/  SHF.L.U32 R4, R4, R7.reuse, RZ ;  /* 0x0000000704047219 */ /* 0x080fe400000006ff */
[----:B------:R-:W-:Y:S01]  /*6330*/  SHF.L.U32 R7, R0, R7, RZ ;  /* 0x0000000700077219 */ /* 0x000fe200000006ff */
[----:B------:R3:W-:Y:S04]  /*6340*/  STS [UR6+0x110], R5 ;  /* 0x00011005ff007988 */ /* 0x0007e80008000806 */
[----:B------:R3:W-:Y:S04]  /*6350*/  ATOMS.OR RZ, [UR5+0x14], R4 ;  /* 0x00001404ffff798c */ /* 0x0007e8000b000005 */
[----:B------:R3:W-:Y:S01]  /*6360*/  ATOMS.OR RZ, [UR5+0x18], R7 ;  /* 0x00001807ffff798c */ /* 0x0007e2000b000005 */
[----:B------:R-:W-:Y:S03]  /*6370*/  SYNCS.ARRIVE.TRANS64.RED.A1T0 RZ, [UR4], RZ ;  /* 0x000000ffffff79a7 */ /* 0x000fe60008100404 */
[----:B------:R3:W-:Y:S01]  /*6380*/  ATOMS.XOR RZ, [UR5+0x10], R0 ;  /* 0x00001000ffff798c */ /* 0x0007e2000b800005 */
[----:B------:R-:W-:Y:S05]  /*6390*/  BRA `(.L_x_61) ;  /* 0x0000000000107947 */ /* 0x000fea0003800000 */
.L_x_54:
[----:B------:R-:W-:Y:S02]  /*63a0*/  MOV R0, 0xffffffff ;  /* 0xffffffff00007802 */ /* 0x000fe40000000f00 */
[----:B------:R-:W-:-:S03]  /*63b0*/  MOV R4, 0x63e0 ;  /* 0x000063e000047802 */ /* 0x000fc60000000f00 */
[----:B------:R2:W-:Y:S04]  /*63c0*/  STS [UR6+0x110], R0 ;  /* 0x00011000ff007988 */ /* 0x0005e80008000806 */
[----:B-12--5:R-:W-:Y:S05]  /*63d0*/  CALL.REL.NOINC `($__internal_1_$__cuda_sm10x_tcgen05_guardrail_trap_phase_invalid_during_alloc) ;  /* 0x00000058004c7944 */ /* 0x026fea0003c00000 */
.L_x_61:
[----:B------:R-:W-:Y:S05]  /*63e0*/  WARPSYNC.ALL ;  /* 0x0000000000007948 */ /* 0x000fea0003800000 */
[----:B------:R-:W4:Y:S01]  /*63f0*/  S2UR UR22, SR_CgaCtaId ;  /* 0x00000000001679c3 */ /* 0x000f220000008800 */
[----:B------:R-:W-:Y:S01]  /*6400*/  UMOV UR4, 0x400 ;  /* 0x0000040000047882 */ /* 0x000fe20000000000 */
[----:B------:R-:W-:-:S06]  /*6410*/  NOP ;  /* 0x0000000000007918 */ /* 0x000fcc0000000000 */
[----:B------:R-:W-:Y:S06]  /*6420*/  BAR.ARV 0x6, 0xa0 ;  /* 0x0182800000007b1d */ /* 0x000fec0000002000 */
[----:B------:R-:W1:Y:S01]  /*6430*/  LDCU.64 UR6, c[0x0][0x388] ;  /* 0x00007100ff0677ac */ /* 0x000e620008000a00 */
[----:B------:R-:W-:Y:S01]  /*6440*/  LOP3.LUT R3, R3, 0xffff, RZ, 0xc0, !PT ;  /* 0x0000ffff03037812 */ /* 0x000fe200078ec0ff */
[----:B--2---:R-:W-:Y:S01]  /*6450*/  IMAD.MOV.U32 R8, RZ, RZ, 0x1 ;  /* 0x00000001ff087424 */ /* 0x004fe200078e00ff */
[----:B------:R-:W-:Y:S01]  /*6460*/  LOP3.LUT R2, R2, 0xffff, RZ, 0xc0, !PT ;  /* 0x0000ffff02027812 */ /* 0x000fe200078ec0ff */
[----:B------:R-:W2:Y:S01]  /*6470*/  LDCU.64 UR8, c[0x0][0x390] ;  /* 0x00007200ff0877ac */ /* 0x000ea20008000a00 */
[----:B------:R-:W-:-:S02]  /*6480*/  R2UR UR23, R3 ;  /* 0x00000000031772ca */ /* 0x000fc400000e0000 */
[----:B------:R-:W-:Y:S02]  /*6490*/  R2UR UR46, R2 ;  /* 0x00000000022e72ca */ /* 0x000fe400000e0000 */
[----:B------:R-:W-:Y:S01]  /*64a0*/  CS2R R2, SRZ ;  /* 0x0000000000027805 */ /* 0x000fe2000001ff00 */
[----:B------:R-:W-:Y:S01]  /*64b0*/  UMOV UR26, URZ ;  /* 0x000000ff001a7c82 */ /* 0x000fe20008000000 */
[----:B----4-:R-:W-:Y:S01]  /*64c0*/  ULEA UR22, UR22, UR4, 0x18 ;  /* 0x0000000416167291 */ /* 0x010fe2000f8ec0ff */
[----:B------:R-:W-:Y:S01]  /*64d0*/  UMOV UR21, URZ ;  /* 0x000000ff00157c82 */ /* 0x000fe20008000000 */
[----:B------:R-:W-:Y:S02]  /*64e0*/  UISETP.NE.AND UP3, UPT, UR49, URZ, UPT ;  /* 0x000000ff3100728c */ /* 0x000fe4000bf65270 */
[----:B------:R-:W-:Y:S01]  /*64f0*/  UIADD3 UR42, UPT, UPT, UR22, 0xc8, URZ ;  /* 0x000000c8162a7890 */ /* 0x000fe2000fffe0ff */
[----:B------:R-:W-:Y:S01]  /*6500*/  UMOV UR44, 0x0 ;  /* 0x00000000002c7882 */ /* 0x000fe20000000000 */
[----:B-1----:R-:W-:-:S03]  /*6510*/  UIADD3 UR4, UPT, UPT, UR6, 0x3f, URZ ;  /* 0x0000003f06047890 */ /* 0x002fc6000fffe0ff */
[----:B---3--:R-:W1:Y:S01]  /*6520*/  LDS R0, [UR22+0x110] ;  /* 0x00011016ff007984 */ /* 0x008e620008000800 */
[----:B------:R-:W-:Y:S02]  /*6530*/  UIADD3 UR6, UPT, UPT, UR22, 0x26400, URZ ;  /* 0x0002640016067890 */ /* 0x000fe4000fffe0ff */
[----:B------:R-:W-:Y:S02]  /*6540*/  USHF.R.S32.HI UR5, URZ, 0x1f, UR4 ;  /* 0x0000001fff057899 */ /* 0x000fe40008011404 */
[----:B------:R-:W-:Y:S02]  /*6550*/  USHF.R.U32.HI UR6, URZ, 0x4, UR6 ;  /* 0x00000004ff067899 */ /* 0x000fe40008011606 */
[----:B------:R-:W-:Y:S02]  /*6560*/  ULEA.HI UR4, UR5, UR4, URZ, 0x6 ;  /* 0x0000000405047291 */ /* 0x000fe4000f8f30ff */
[----:B------:R-:W-:Y:S02]  /*6570*/  UIADD3 UR5, UPT, UPT, UR22, 0x6400, URZ ;  /* 0x0000640016057890 */ /* 0x000fe4000fffe0ff */
[----:B------:R-:W-:-:S02]  /*6580*/  USHF.R.S32.HI UR4, URZ, 0x6, UR4 ;  /* 0x00000006ff047899 */ /* 0x000fc40008011404 */
[----:B------:R-:W-:Y:S02]  /*6590*/  USHF.R.U32.HI UR5, URZ, 0x4, UR5 ;  /* 0x00000004ff057899 */ /* 0x000fe40008011605 */
[----:B------:R-:W-:Y:S02]  /*65a0*/  UIMAD UR4, UR4, UR7, URZ ;  /* 0x00000007040472a4 */ /* 0x000fe4000f8e02ff */
[----:B------:R-:W-:Y:S02]  /*65b0*/  ULOP3.LUT UR5, UR5, 0x3fff, URZ, 0xc0, !UPT ;  /* 0x00003fff05057892 */ /* 0x000fe4000f8ec0ff */
[----:B--2---:R-:W-:Y:S01]  /*65c0*/  UIMAD UR4, UR4, UR8, URZ ;  /* 0x00000008040472a4 */ /* 0x004fe2000f8e02ff */
[----:B------:R-:W-:Y:S01]  /*65d0*/  UMOV UR45, 0x8110910 ;  /* 0x08110910002d7882 */ /* 0x000fe20000000000 */
[----:B------:R-:W-:Y:S02]  /*65e0*/  UMOV UR40, 0x0 ;  /* 0x0000000000287882 */ /* 0x000fe40000000000 */
[----:B------:R-:W-:Y:S01]  /*65f0*/  UIMAD UR4, UR4, UR9, URZ ;  /* 0x00000009040472a4 */ /* 0x000fe2000f8e02ff */
[----:B------:R-:W-:Y:S01]  /*6600*/  UMOV UR41, 0x8110910 ;  /* 0x0811091000297882 */ /* 0x000fe20000000000 */
[----:B------:R-:W-:Y:S01]  /*6610*/  UMOV UR38, 0x0 ;  /* 0x0000000000267882 */ /* 0x000fe20000000000 */
[----:B------:R-:W-:Y:S01]  /*6620*/  UMOV UR39, 0x8110910 ;  /* 0x0811091000277882 */ /* 0x000fe20000000000 */
[----:B------:R-:W-:Y:S01]  /*6630*/  UMOV UR36, 0x0 ;  /* 0x0000000000247882 */ /* 0x000fe20000000000 */
[----:B------:R-:W-:Y:S01]  /*6640*/  UMOV UR37, 0x8110910 ;  /* 0x0811091000257882 */ /* 0x000fe20000000000 */
[----:B------:R-:W-:Y:S01]  /*6650*/  UMOV UR34, 0x0 ;  /* 0x0000000000227882 */ /* 0x000fe20000000000 */
[----:B------:R-:W-:Y:S01]  /*6660*/  UMOV UR35, 0x8110910 ;  /* 0x0811091000237882 */ /* 0x000fe20000000000 */
[----:B------:R-:W-:-:S02]  /*6670*/  UPRMT UR42, URZ, 0x654, UR42 ;  /* 0x00000654ff2a7896 */ /* 0x000fc4000800002a */
[----:B------:R-:W-:Y:S02]  /*6680*/  ULOP3.LUT UR25, UR6, 0x3fff, URZ, 0xc0, !UPT ;  /* 0x00003fff06197892 */ /* 0x000fe4000f8ec0ff */
[----:B------:R-:W-:Y:S02]  /*6690*/  ULOP3.LUT UR24, UR5, 0x10000, URZ, 0xfc, !UPT ;  /* 0x0001000005187892 */ /* 0x000fe4000f8efcff */
[----:B------:R-:W-:Y:S01]  /*66a0*/  UIADD3 UR47, UPT, UPT, UR4, -0x1, URZ ;  /* 0xffffffff042f7890 */ /* 0x000fe2000fffe0ff */
[C---:B-1----:R-:W-:Y:S01]  /*66b0*/  VIADD R5, R0.reuse, 0x20 ;  /* 0x0000002000057836 */ /* 0x042fe20000000000 */
[----:B------:R-:W-:Y:S01]  /*66c0*/  LOP3.LUT R4, R0, 0xffff, RZ, 0xc0, !PT ;  /* 0x0000ffff00047812 */ /* 0x000fe200078ec0ff */
[----:B------:R-:W-:Y:S01]  /*66d0*/  UISETP.GE.AND UP4, UPT, UR4, 0x1, UPT ;  /* 0x000000010400788c */ /* 0x000fe2000bf86270 */
[----:B------:R-:W-:Y:S02]  /*66e0*/  UMOV UR32, 0x0 ;  /* 0x0000000000207882 */ /* 0x000fe40000000000 */
[----:B------:R-:W-:Y:S01]  /*66f0*/  LOP3.LUT R5, R5, 0xffff, RZ, 0xc0, !PT ;  /* 0x0000ffff05057812 */ /* 0x000fe200078ec0ff */
[----:B------:R-:W-:Y:S01]  /*6700*/  UMOV UR33, 0x8110910 ;  /* 0x0811091000217882 */ /* 0x000fe20000000000 */
[----:B------:R-:W-:Y:S01]  /*6710*/  UMOV UR30, 0x0 ;  /* 0x00000000001e7882 */ /* 0x000fe20000000000 */
[----:B------:R-:W-:Y:S01]  /*6720*/  UMOV UR31, 0x8110910 ;  /* 0x08110910001f7882 */ /* 0x000fe20000000000 */
[----:B------:R-:W-:Y:S01]  /*6730*/  UMOV UR28, 0x0 ;  /* 0x00000000001c7882 */ /* 0x000fe20000000000 */
[----:B------:R1:W-:Y:S01]  /*6740*/  STL.64 [R1], R4 ;  /* 0x0000000401007387 */ /* 0x0003e20000100a00 */
[----:B------:R-:W-:-:S05]  /*6750*/  UMOV UR29, 0x8110910 ;  /* 0x08110910001d7882 */ /* 0x000fca0000000000 */
.L_x_73:
[----:B-1----:R-:W-:-:S04]  /*6760*/  SHF.L.U32 R5, R3, 0x1f, RZ ;  /* 0x0000001f03057819 */ /* 0x002fc800000006ff */
[----:B------:R-:W1:Y:S02]  /*6770*/  SYNCS.PHASECHK.TRANS64.TRYWAIT P0, [UR22+0xc0], R5 ;  /* 0x0000c005ff0075a7 */ /* 0x000e640008001116 */
[----:B-1-3--:R-:W-:Y:S05]  /*6780*/  @!P0 BRA `(.L_x_65) ;  /* 0x0000004c00f88947 */ /* 0x00afea0003800000 */
.L_x_156:
[----:B-1----:R-:W1:Y:S01]  /*6790*/  LDS.128 R4, [UR22+0x100] ;  /* 0x00010016ff047984 */ /* 0x002e620008000c00 */
[----:B------:R-:W-:Y:S01]  /*67a0*/  ULEA UR27, UR26, UR22, 0x3 ;  /* 0x000000161a1b7291 */ /* 0x000fe2000f8e18ff */
[----:B------:R-:W-:Y:S01]  /*67b0*/  @!PT LDS RZ, [RZ] ;  /* 0x00000000fffff984 */ /* 0x000fe20000000800 */
[----:B------:R-:W-:Y:S01]  /*67c0*/  @!PT LDS RZ, [RZ] ;  /* 0x00000000fffff984 */ /* 0x000fe20000000800 */
[----:B------:R-:W-:Y:S01]  /*67d0*/  @!PT LDS RZ, [RZ] ;  /* 0x00000000fffff984 */ /* 0x000fe20000000800 */
[----:B------:R-:W-:Y:S01]  /*67e0*/  @!PT LDS RZ, [RZ] ;  /* 0x00000000fffff984 */ /* 0x000fe20000000800 */
[----:B------:R2:W-:Y:S06]  /*67f0*/  MEMBAR.ALL.CTA ;  /* 0x0000000000007992 */ /* 0x0005ec0000008000 */
[----:B--2---:R-:W2:Y:S02]  /*6800*/  FENCE.VIEW.ASYNC.S ;  /* 0x00000000000073c6 */ /* 0x004ea40000000000 */
[----:B--2---:R-:W-:Y:S01]  /*6810*/  SYNCS.ARRIVE.TRANS64.RED.A1T0 RZ, [UR42], RZ ;  /* 0x000000ffffff79a7 */ /* 0x004fe2000810042a */
[----:B-1----:R-:W-:Y:S01]  /*6820*/  LOP3.LUT P3, RZ, R6, 0x1, RZ, 0xc0, !PT ;  /* 0x0000000106ff7812 */ /* 0x002fe2000786c0ff */
[----:B------:R-:W-:-:S12]  /*6830*/  BRA.U UP3, `(.L_x_66) ;  /* 0x00000001030c7547 */ /* 0x000fd8000b800000 */
[----:B------:R-:W-:-:S04]  /*6840*/  SHF.L.U32 R5, R8, 0x1f, RZ ;  /* 0x0000001f08057819 */ /* 0x000fc800000006ff */
[----:B------:R-:W1:Y:S02]  /*6850*/  SYNCS.PHASECHK.TRANS64.TRYWAIT P0, [UR27+0xe0], R5 ;  /* 0x0000e005ff0075a7 */ /* 0x000e64000800111b */
[----:B-1----:R-:W-:Y:S05]  /*6860*/  @!P0 BRA `(.L_x_67) ;  /* 0x0000004c00d88947 */ /* 0x002fea0003800000 */
.L_x_66:
[----:B------:R-:W-:Y:S05]  /*6870*/  BRA.U UP3, `(.L_x_68) ;  /* 0x0000000503647547 */ /* 0x000fea000b800000 */
[----:B------:R-:W-:Y:S05]  /*6880*/  BRA.U !UP4, `(.L_x_69) ;  /* 0x000000050c547547 */ /* 0x000fea000b800000 */
[----:B------:R-:W-:Y:S01]  /*6890*/  ULEA UR4, UR26, UR43, 0x2 ;  /* 0x0000002b1a047291 */ /* 0x000fe2000f8e10ff */
[----:B-1----:R-:W-:-:S08]  /*68a0*/  SHF.L.U32 R4, R2, 0x1f, RZ ;  /* 0x0000001f02047819 */ /* 0x002fd000000006ff */
[----:B------:R-:W5:Y:S01]  /*68b0*/  LDL R5, [UR4] ;  /* 0x00000004ff057983 */ /* 0x000f620008100800 */
[----:B------:R-:W-:Y:S02]  /*68c0*/  ULEA UR4, UR21, UR22, 0x3 ;  /* 0x0000001615047291 */ /* 0x000fe4000f8e18ff */
[----:B------:R-:W-:Y:S01]  /*68d0*/  UPLOP3.LUT UP2, UPT, UPT, UPT, UPT, 0x40, 0x4 ;  /* 0x000000000004789c */ /* 0x000fe20003f4e870 */
[----:B------:R-:W-:-:S06]  /*68e0*/  UMOV UR19, UR47 ;  /* 0x0000002f00137c82 */ /* 0x000fcc0008000000 */
[----:B------:R1:W2:Y:S01]  /*68f0*/  SYNCS.PHASECHK.TRANS64.TRYWAIT P2, [UR4], R4 ;  /* 0x00000004ff0075a7 */ /* 0x0002a20008041104 */
[----:B------:R-:W-:-:S05]  /*6900*/  UMOV UR4, UR21 ;  /* 0x0000001500047c82 */ /* 0x000fca0008000000 */
.L_x_72:
[----:B------:R-:W-:Y:S01]  /*6910*/  ULEA UR20, UR4, UR22, 0x3 ;  /* 0x0000001604147291 */ /* 0x000fe2000f8e18ff */
[----:B--23--:R-:W-:Y:S11]  /*6920*/  @P2 BRA `(.L_x_70) ;  /* 0x00000000000c2947 */ /* 0x00cff60003800000 */
[----:B------:R-:W-:Y:S04]  /*6930*/  SHF.L.U32 R7, R2, 0x1f, RZ ;  /* 0x0000001f02077819 */ /* 0x000fe800000006ff */
[----:B------:R-:W2:Y:S02]  /*6940*/  SYNCS.PHASECHK.TRANS64.TRYWAIT P0, [UR20], R7 ;  /* 0x00000007ff0075a7 */ /* 0x000ea40008001114 */
[----:B--2---:R-:W-:Y:S05]  /*6950*/  @!P0 BRA `(.L_x_71) ;  /* 0x0000004c00b48947 */ /* 0x004fea0003800000 */
.L_x_70:
[----:B------:R-:W-:Y:S01]  /*6960*/  UISETP.NE.AND UP0, UPT, UR19, URZ, UPT ;  /* 0x000000ff1300728c */ /* 0x000fe2000bf05270 */
[----:B------:R-:W-:Y:S01]  /*6970*/  PLOP3.LUT P2, PT, PT, PT, PT, 0x80, 0x8 ;  /* 0x000000000008781c */ /* 0x000fe20003f4f070 */
[----:B------:R-:W-:Y:S02]  /*6980*/  UIADD3 UR5, UPT, UPT, UR4, 0x1, URZ ;  /* 0x0000000104057890 */ /* 0x000fe4000fffe0ff */
[----:B------:R-:W-:Y:S02]  /*6990*/  ULEA UR16, UR4, UR25, 0x9 ;  /* 0x0000001904107291 */ /* 0x000fe4000f8e48ff */
[----:B------:R-:W-:Y:S01]  /*69a0*/  UISETP.NE.AND UP1, UPT, UR5, 0x8, UPT ;  /* 0x000000080500788c */ /* 0x000fe2000bf25270 */
[----:B------:R-:W-:Y:S01]  /*69b0*/  PLOP3.LUT P0, PT, PT, PT, UP0, 0x80, 0x8 ;  /* 0x000000000008781c */ /* 0x000fe20003f0f008 */
[----:B------:R-:W-:Y:S02]  /*69c0*/  ULEA UR14, UR4, UR24, 0xa ;  /* 0x00000018040e7291 */ /* 0x000fe4000f8e50ff */
[----:B------:R-:W-:Y:S02]  /*69d0*/  USEL UR6, URZ, 0x1, UP1 ;  /* 0x00000001ff067887 */ /* 0x000fe40008800000 */
[----:B------:R-:W-:Y:S01]  /*69e0*/  USEL UR21, UR5, URZ, UP1 ;  /* 0x000000ff05157287 */ /* 0x000fe20008800000 */
[----:B------:R-:W-:Y:S11]  /*69f0*/  ELECT P1, URZ, PT ;  /* 0x0000000000ff782f */ /* 0x000ff60003820000 */
[----:B------:R-:W-:Y:S02]  /*6a00*/  @!UPT UIADD3 URZ, UPT, UPT, URZ, URZ, URZ ;  /* 0x000000fffffff290 */ /* 0x000fe4000fffe0ff */
[C---:B-----5:R-:W-:Y:S01]  /*6a10*/  @P1 R2UR.BROADCAST UR4, R5.reuse ;  /* 0x00000000050412ca */ /* 0x060fe200008e0000 */
[----:B------:R-:W-:Y:S01]  /*6a20*/  @UP0 ULEA UR5, UR21, UR22, 0x3 ;  /* 0x0000001615050291 */ /* 0x000fe2000f8e18ff */
[----:B------:R-:W-:Y:S01]  /*6a30*/  LOP3.LUT R2, R2, UR6, RZ, 0x3c, !PT ;  /* 0x0000000602027c12 */ /* 0x000fe2000f8e3cff */
[----:B------:R-:W-:Y:S02]  /*6a40*/  UIADD3 UR10, UPT, UPT, UR16, 0x40, URZ ;  /* 0x00000040100a7890 */ /* 0x000fe4000fffe0ff */
[----:B------:R-:W-:Y:S01]  /*6a50*/  UIADD3 UR6, UPT, UPT, UR14, 0x2, URZ ;  /* 0x000000020e067890 */ /* 0x000fe2000fffe0ff */
[----:B-1----:R-:W-:Y:S01]  /*6a60*/  @P0 SHF.L.U32 R4, R2, 0x1f, RZ ;  /* 0x0000001f02040819 */ /* 0x002fe200000006ff */
[----:B------:R-:W-:Y:S02]  /*6a70*/  UIADD3 UR8, UPT, UPT, UR16, 0x80, URZ ;  /* 0x0000008010087890 */ /* 0x000fe4000fffe0ff */
[----:B------:R-:W-:Y:S01]  /*6a80*/  UIADD3 UR12, UPT, UPT, UR16, 0xc0, URZ ;  /* 0x000000c0100c7890 */ /* 0x000fe2000fffe0ff */
[----:B------:R3:W4:Y:S01]  /*6a90*/  @P0 SYNCS.PHASECHK.TRANS64.TRYWAIT P2, [UR5], R4 ;  /* 0x00000004ff0005a7 */ /* 0x0007220008041105 */
[----:B------:R-:W-:Y:S11]  /*6aa0*/  ELECT P0, URZ, PT ;  /* 0x0000000000ff782f */ /* 0x000ff60003800000 */
[----:B------:R-:W-:Y:S02]  /*6ab0*/  @!UPT UIADD3 URZ, UPT, UPT, URZ, URZ, URZ ;  /* 0x000000fffffff290 */ /* 0x000fe4000fffe0ff */
[C---:B------:R-:W-:Y:S02]  /*6ac0*/  @P0 R2UR.BROADCAST UR18, R5.reuse ;  /* 0x00000000051202ca */ /* 0x040fe400008e0000 */
[----:B------:R-:W-:Y:S01]  /*6ad0*/  ELECT P0, URZ, PT ;  /* 0x0000000000ff782f */ /* 0x000fe20003800000 */
[----:B------:R-:W-:Y:S01]  /*6ae0*/  UMOV UR17, 0x20004020 ;  /* 0x2000402000117882 */ /* 0x000fe20000000000 */
[----:B------:R-:W-:Y:S01]  /*6af0*/  UMOV UR15, 0x40004080 ;  /* 0x40004080000f7882 */ /* 0x000fe20000000000 */
[----:B------:R-:W-:Y:S01]  /*6b00*/  UMOV UR11, 0x20004020 ;  /* 0x20004020000b7882 */ /* 0x000fe20000000000 */
[----:B------:R1:W-:Y:S01]  /*6b10*/  UTCHMMA.2CTA gdesc[UR14], gdesc[UR16], tmem[UR4], tmem[UR44], idesc[UR45], UP2 ;  /* 0x00ff2c100e0075ea */ /* 0x0003e20009200004 */
[----:B------:R-:W-:Y:S01]  /*6b20*/  UPLOP3.LUT UP2, UPT, UPT, UPT, UPT, 0x80, 0x8 ;  /* 0x000000000008789c */ /* 0x000fe20003f4f070 */
[----:B------:R-:W-:Y:S01]  /*6b30*/  UMOV UR7, 0x40004080 ;  /* 0x4000408000077882 */ /* 0x000fe20000000000 */
[----:B------:R-:W-:Y:S01]  /*6b40*/  UMOV UR9, 0x20004020 ;  /* 0x2000402000097882 */ /* 0x000fe20000000000 */
[----:B------:R-:W-:Y:S01]  /*6b50*/  UMOV UR5, 0x40004080 ;  /* 0x4000408000057882 */ /* 0x000fe20000000000 */
[----:B------:R-:W-:Y:S02]  /*6b60*/  UMOV UR13, 0x20004020 ;  /* 0x20004020000d7882 */ /* 0x000fe40000000000 */
[----:B------:R2:W-:Y:S01]  /*6b70*/  UTCHMMA.2CTA gdesc[UR6], gdesc[UR10], tmem[UR18], tmem[UR40], idesc[UR41], UPT ;  /* 0x00ff280a060075ea */ /* 0x0005e2000ba00012 */
[----:B-1----:R-:W-:Y:S01]  /*6b80*/  UIADD3 UR4, UPT, UPT, UR14, 0x4, URZ ;  /* 0x000000040e047890 */ /* 0x002fe2000fffe0ff */
[C---:B------:R-:W-:Y:S02]  /*6b90*/  @P0 R2UR.BROADCAST UR15, R5.reuse ;  /* 0x00000000050f02ca */ /* 0x040fe400008e0000 */
[----:B------:R-:W-:Y:S11]  /*6ba0*/  ELECT P0, URZ, PT ;  /* 0x0000000000ff782f */ /* 0x000ff60003800000 */
[----:B------:R-:W-:Y:S02]  /*6bb0*/  @!UPT UIADD3 URZ, UPT, UPT, URZ, URZ, URZ ;  /* 0x000000fffffff290 */ /* 0x000fe4000fffe0ff */
[C---:B------:R-:W-:Y:S02]  /*6bc0*/  @P0 R2UR.BROADCAST UR17, R5.reuse ;  /* 0x00000000051102ca */ /* 0x040fe400008e0000 */
[----:B------:R-:W-:Y:S01]  /*6bd0*/  ELECT P0, URZ, PT ;  /* 0x0000000000ff782f */ /* 0x000fe20003800000 */
[----:B--2---:R-:W-:Y:S02]  /*6be0*/  UIADD3 UR6, UPT, UPT, UR14, 0x6, URZ ;  /* 0x000000060e067890 */ /* 0x004fe4000fffe0ff */
[----:B------:R-:W-:Y:S01]  /*6bf0*/  UIADD3 UR10, UPT, UPT, UR16, 0x100, URZ ;  /* 0x00000100100a7890 */ /* 0x000fe2000fffe0ff */
[----:B------:R1:W-:Y:S07]  /*6c00*/  UTCHMMA.2CTA gdesc[UR4], gdesc[UR8], tmem[UR15], tmem[UR38], idesc[UR39], UPT ;  /* 0x00ff2608040075ea */ /* 0x0003ee000ba0000f */
[----:B------:R2:W-:Y:S01]  /*6c10*/  UTCHMMA.2CTA gdesc[UR6], gdesc[UR12], tmem[UR17], tmem[UR36], idesc[UR37], UPT ;  /* 0x00ff240c060075ea */ /* 0x0005e2000ba00011 */
[----:B-1----:R-:W-:Y:S01]  /*6c20*/  UIADD3 UR4, UPT, UPT, UR14, 0x40, URZ ;  /* 0x000000400e047890 */ /* 0x002fe2000fffe0ff */
[C---:B------:R-:W-:Y:S02]  /*6c30*/  @P0 R2UR.BROADCAST UR15, R5.reuse ;  /* 0x00000000050f02ca */ /* 0x040fe400008e0000 */
[----:B------:R-:W-:Y:S11]  /*6c40*/  ELECT P0, URZ, PT ;  /* 0x0000000000ff782f */ /* 0x000ff60003800000 */
[----:B------:R-:W-:Y:S02]  /*6c50*/  @!UPT UIADD3 URZ, UPT, UPT, URZ, URZ, URZ ;  /* 0x000000fffffff290 */ /* 0x000fe4000fffe0ff */
[C---:B--2---:R-:W-:Y:S01]  /*6c60*/  @P0 R2UR.BROADCAST UR17, R5.reuse ;  /* 0x00000000051102ca */ /* 0x044fe200008e0000 */
[----:B------:R-:W-:Y:S02]  /*6c70*/  UIADD3 UR8, UPT, UPT, UR16, 0x140, URZ ;  /* 0x0000014010087890 */ /* 0x000fe4000fffe0ff */
[----:B------:R-:W-:Y:S01]  /*6c80*/  UIADD3 UR6, UPT, UPT, UR14, 0x42, URZ ;  /* 0x000000420e067890 */ /* 0x000fe2000fffe0ff */
[----:B------:R-:W-:Y:S01]  /*6c90*/  ELECT P0, URZ, PT ;  /* 0x0000000000ff782f */ /* 0x000fe20003800000 */
[----:B------:R-:W-:Y:S01]  /*6ca0*/  UIADD3 UR12, UPT, UPT, UR16, 0x180, URZ ;  /* 0x00000180100c7890 */ /* 0x000fe2000fffe0ff */
[----:B------:R1:W-:Y:S07]  /*6cb0*/  UTCHMMA.2CTA gdesc[UR4], gdesc[UR10], tmem[UR15], tmem[UR34], idesc[UR35], UPT ;  /* 0x00ff220a040075ea */ /* 0x0003ee000ba0000f */
[----:B------:R2:W-:Y:S01]  /*6cc0*/  UTCHMMA.2CTA gdesc[UR6], gdesc[UR8], tmem[UR17], tmem[UR32], idesc[UR33], UPT ;  /* 0x00ff2008060075ea */ /* 0x0005e2000ba00011 */
[----:B-1----:R-:W-:Y:S03]  /*6cd0*/  UIADD3 UR4, UPT, UPT, UR14, 0x44, URZ ;  /* 0x000000440e047890 */ /* 0x002fe6000fffe0ff */
[C---:B------:R-:W-:Y:S02]  /*6ce0*/  @P0 R2UR.BROADCAST UR15, R5.reuse ;  /* 0x00000000050f02ca */ /* 0x040fe400008e0000 */
[----:B------:R-:W-:Y:S11]  /*6cf0*/  ELECT P0, URZ, PT ;  /* 0x0000000000ff782f */ /* 0x000ff60003800000 */
[----:B------:R-:W-:Y:S02]  /*6d00*/  @!UPT UIADD3 URZ, UPT, UPT, URZ, URZ, URZ ;  /* 0x000000fffffff290 */ /* 0x000fe4000fffe0ff */
[----:B--2---:R-:W-:Y:S01]  /*6d10*/  @P0 R2UR.BROADCAST UR9, R5 ;  /* 0x00000000050902ca */ /* 0x004fe200008e0000 */
[----:B------:R-:W-:Y:S02]  /*6d20*/  UIADD3 UR10, UPT, UPT, UR16, 0x1c0, URZ ;  /* 0x000001c0100a7890 */ /* 0x000fe4000fffe0ff */
[----:B------:R-:W-:Y:S02]  /*6d30*/  UIADD3 UR6, UPT, UPT, UR14, 0x46, URZ ;  /* 0x000000460e067890 */ /* 0x000fe4000fffe0ff */
[----:B------:R-:W-:Y:S01]  /*6d40*/  UIADD3 UR8, UPT, UPT, UR20, 0x40, URZ ;  /* 0x0000004014087890 */ /* 0x000fe2000fffe0ff */
[----:B------:R1:W-:Y:S07]  /*6d50*/  UTCHMMA.2CTA gdesc[UR4], gdesc[UR12], tmem[UR15], tmem[UR30], idesc[UR31], UPT ;  /* 0x00ff1e0c040075ea */ /* 0x0003ee000ba0000f */
[----:B------:R3:W-:Y:S01]  /*6d60*/  UTCHMMA.2CTA gdesc[UR6], gdesc[UR10], tmem[UR9], tmem[UR28], idesc[UR29], UPT ;  /* 0x00ff1c0a060075ea */ /* 0x0007e2000ba00009 */
[----:B------:R3:W-:Y:S01]  /*6d70*/  UTCBAR.2CTA.MULTICAST [UR8], URZ, UR23 ;  /* 0x000000ff080073e9 */ /* 0x0007e20008200817 */
[----:B-1----:R-:W-:Y:S02]  /*6d80*/  UIADD3 UR4, UPT, UPT, UR19, 0x1, URZ ;  /* 0x0000000113047890 */ /* 0x002fe4000fffe0ff */
[----:B------:R-:W-:Y:S02]  /*6d90*/  UIADD3 UR5, UPT, UPT, UR19, -0x1, URZ ;  /* 0xffffffff13057890 */ /* 0x000fe4000fffe0ff */
[----:B------:R-:W-:Y:S03]  /*6da0*/  UISETP.GT.U32.AND UP0, UPT, UR4, 0x1, UPT ;  /* 0x000000010400788c */ /* 0x000fe6000bf04070 */
[----:B------:R-:W-:Y:S02]  /*6db0*/  UMOV UR4, UR21 ;  /* 0x0000001500047c82 */ /* 0x000fe40008000000 */
[----:B------:R-:W-:Y:S04]  /*6dc0*/  UMOV UR19, UR5 ;  /* 0x0000000500137c82 */ /* 0x000fe80008000000 */
[----:B----4-:R-:W-:Y:S05]  /*6dd0*/  BRA.U UP0, `(.L_x_72) ;  /* 0xfffffff900cc7547 */ /* 0x010fea000b83ffff */
.L_x_69:
[----:B------:R-:W-:-:S09]  /*6de0*/  UIADD3 UR4, UPT, UPT, UR27, 0xd0, URZ ;  /* 0x000000d01b047890 */ /* 0x000fd2000fffe0ff */
[----:B------:R2:W-:Y:S01]  /*6df0*/  UTCBAR.2CTA.MULTICAST [UR4], URZ, UR46 ;  /* 0x000000ff040073e9 */ /* 0x0005e2000820082e */
[----:B------:R-:W-:Y:S02]  /*6e00*/  NOP ;  /* 0x0000000000007918 */ /* 0x000fe40000000000 */
.L_x_68:
[----:B--2---:R-:W-:Y:S01]  /*6e10*/  UIADD3 UR4, UPT, UPT, UR26, 0x1, URZ ;  /* 0x000000011a047890 */ /* 0x004fe2000fffe0ff */
[----:B------:R-:W-:-:S03]  /*6e20*/  LOP3.LUT R3, R3, 0x1, RZ, 0x3c, !PT ;  /* 0x0000000103037812 */ /* 0x000fc600078e3cff */
[----:B------:R-:W-:-:S04]  /*6e30*/  UISETP.NE.AND UP0, UPT, UR4, 0x2, UPT ;  /* 0x000000020400788c */ /* 0x000fc8000bf05270 */
[----:B------:R-:W-:Y:S02]  /*6e40*/  USEL UR5, URZ, 0x1, UP0 ;  /* 0x00000001ff057887 */ /* 0x000fe40008000000 */
[----:B------:R-:W-:-:S04]  /*6e50*/  USEL UR26, UR4, URZ, UP0 ;  /* 0x000000ff041a7287 */ /* 0x000fc80008000000 */
[----:B------:R-:W-:Y:S01]  /*6e60*/  LOP3.LUT R8, R8, UR5, RZ, 0x3c, !PT ;  /* 0x0000000508087c12 */ /* 0x000fe2000f8e3cff */
[----:B------:R-:W-:Y:S07]  /*6e70*/  @P3 BRA `(.L_x_73) ;  /* 0xfffffff800383947 */ /* 0x000fee000383ffff */
[----:B---3--:R-:W2:Y:S01]  /*6e80*/  S2UR UR8, SR_CgaCtaId ;  /* 0x00000000000879c3 */ /* 0x008ea20000008800 */
[----:B------:R-:W-:Y:S01]  /*6e90*/  ELECT P0, URZ, PT ;  /* 0x0000000000ff782f */ /* 0x000fe20003800000 */
[----:B------:R-:W-:Y:S01]  /*6ea0*/  HFMA2 R2, -RZ, RZ, 0, 5.9604644775390625e-08 ;  /* 0x00000001ff027431 */ /* 0x000fe200000001ff */
[----:B------:R-:W-:-:S05]  /*6eb0*/  UMOV UR4, 0x40 ;  /* 0x0000004000047882 */ /* 0x000fca0000000000 */
[----:B------:R-:W-:Y:S01]  /*6ec0*/  UVIRTCOUNT.DEALLOC.SMPOOL 0x80 ;  /* 0x000000800000784c */ /* 0x000fe20000000000 */
[----:B------:R-:W-:Y:S02]  /*6ed0*/  UISETP.NE.AND UP0, UPT, UR49, URZ, UPT ;  /* 0x000000ff3100728c */ /* 0x000fe4000bf05270 */
[----:B--2---:R-:W-:-:S09]  /*6ee0*/  ULEA UR8, UR8, UR4, 0x18 ;  /* 0x0000000408087291 */ /* 0x004fd2000f8ec0ff */
[----:B------:R2:W-:Y:S01]  /*6ef0*/  @P0 STS.U8 [UR8+0x1c], R2 ;  /* 0x00001c02ff000988 */ /* 0x0005e20008000008 */
[----:B------:R-:W-:Y:S05]  /*6f00*/  BRA.U UP0, `(.L_x_74) ;  /* 0x0000000100587547 */ /* 0x000fea000b800000 */
[----:B------:R-:W-:Y:S01]  /*6f10*/  UIADD3 UR5, UPT, UPT, UR22, 0xe0, URZ ;  /* 0x000000e016057890 */ /* 0x000fe2000fffe0ff */
[----:B------:R-:W-:-:S03]  /*6f20*/  SHF.L.U32 R3, R8, 0x1f, RZ ;  /* 0x0000001f08037819 */ /* 0x000fc600000006ff */
[----:B------:R-:W-:-:S09]  /*6f30*/  ULEA UR4, UR26, UR5, 0x3 ;  /* 0x000000051a047291 */ /* 0x000fd2000f8e18ff */
[----:B------:R-:W3:Y:S02]  /*6f40*/  SYNCS.PHASECHK.TRANS64.TRYWAIT P0, [UR4], R3 ;  /* 0x00000003ff0075a7 */ /* 0x000ee40008001104 */
[----:B---3--:R-:W-:Y:S05]  /*6f50*/  @!P0 BRA `(.L_x_75) ;  /* 0x00000048004c8947 */ /* 0x008fea0003800000 */
.L_x_160:
[----:B------:R-:W-:-:S04]  /*6f60*/  UIADD3 UR4, UPT, UPT, UR26, 0x1, URZ ;  /* 0x000000011a047890 */ /* 0x000fc8000fffe0ff */
[----:B------:R-:W-:-:S04]  /*6f70*/  UISETP.NE.AND UP1, UPT, UR4, 0x2, UPT ;  /* 0x000000020400788c */ /* 0x000fc8000bf25270 */
[----:B------:R-:W-:Y:S02]  /*6f80*/  USEL UR6, URZ, 0x1, UP1 ;  /* 0x00000001ff067887 */ /* 0x000fe40008800000 */
[----:B------:R-:W-:-:S04]  /*6f90*/  USEL UR4, UR4, URZ, UP1 ;  /* 0x000000ff04047287 */ /* 0x000fc80008800000 */
[----:B------:R-:W-:Y:S01]  /*6fa0*/  ULEA UR4, UR4, UR5, 0x3 ;  /* 0x0000000504047291 */ /* 0x000fe2000f8e18ff */
[----:B--2---:R-:W-:-:S04]  /*6fb0*/  LOP3.LUT R3, R8, UR6, RZ, 0x3c, !PT ;  /* 0x0000000608037c12 */ /* 0x004fc8000f8e3cff */
[----:B------:R-:W-:Y:S01]  /*6fc0*/  SHF.L.U32 R3, R3, 0x1f, RZ ;  /* 0x0000001f03037819 */ /* 0x000fe200000006ff */
[----:B------:R-:W-:-:S04]  /*6fd0*/  IMAD.U32 R2, RZ, RZ, UR4 ;  /* 0x00000004ff027e24 */ /* 0x000fc8000f8e00ff */
[----:B------:R2:W3:Y:S03]  /*6fe0*/  SYNCS.PHASECHK.TRANS64.TRYWAIT P0, [R2+URZ], R3 ;  /* 0x00000003020075a7 */ /* 0x0004e600080011ff */
[----:B---3--:R-:W-:Y:S05]  /*6ff0*/  @!P0 NANOSLEEP.SYNCS 0x989680 ;  /* 0x009896800000895d */ /* 0x008fea0003900000 */
[----:B------:R-:W3:Y:S02]  /*7000*/  @!P0 SYNCS.PHASECHK.TRANS64 P0, [R2+URZ], R3 ;  /* 0x00000003020085a7 */ /* 0x000ee400080010ff */
[----:B---3--:R-:W-:Y:S05]  /*7010*/  @P0 BRA `(.L_x_76) ;  /* 0x0000000000200947 */ /* 0x008fea0003800000 */
.L_x_77:
[----:B---3--:R3:W4:Y:S02]  /*7020*/  SYNCS.PHASECHK.TRANS64.TRYWAIT P0, [R2+URZ], R3 ;  /* 0x00000003020075a7 */ /* 0x00872400080011ff */
[----:B----4-:R-:W-:Y:S05]  /*7030*/  @!P0 NANOSLEEP.SYNCS 0x989680 ;  /* 0x009896800000895d */ /* 0x010fea0003900000 */
[----:B------:R-:W4:Y:S02]  /*7040*/  @!P0 SYNCS.PHASECHK.TRANS64 P0, [R2+URZ], R3 ;  /* 0x00000003020085a7 */ /* 0x000f2400080010ff */
[----:B----4-:R-:W-:Y:S05]  /*7050*/  @!P0 BRA `(.L_x_77) ;  /* 0xfffffffc00f08947 */ /* 0x010fea000383ffff */
[----:B------:R-:W-:Y:S05]  /*7060*/  BRA `(.L_x_76) ;  /* 0x00000000000c7947 */ /* 0x000fea0003800000 */
.L_x_74:
[----:B------:R-:W-:-:S04]  /*7070*/  UIADD3 UR4, UPT, UPT, UR22, 0xf0, URZ ;  /* 0x000000f016047890 */ /* 0x000fc8000fffe0ff */
[----:B------:R-:W-:-:S09]  /*7080*/  UPRMT UR4, UR48, 0x654, UR4 ;  /* 0x0000065430047896 */ /* 0x000fd20008000004 */
[----:B------:R-:W-:Y:S03]  /*7090*/  SYNCS.ARRIVE.TRANS64.RED.A1T0 RZ, [UR4], RZ ;  /* 0x000000ffffff79a7 */ /* 0x000fe60008100404 */
.L_x_76:
[----:B--23--:R-:W-:Y:S01]  /*70a0*/  SHF.L.U32 R3, RZ, 0x1f, RZ ;  /* 0x0000001fff037819 */ /* 0x00cfe200000006ff */
[----:B------:R-:W-:Y:S01]  /*70b0*/  UIADD3 UR4, UPT, UPT, UR22, 0xf0, URZ ;  /* 0x000000f016047890 */ /* 0x000fe2000fffe0ff */
[----:B------:R-:W-:Y:S02]  /*70c0*/  PLOP3.LUT P0, PT, PT, PT, UP0, 0x80, 0x8 ;  /* 0x000000000008781c */ /* 0x000fe40003f0f008 */
[----:B------:R-:W2:Y:S02]  /*70d0*/  SYNCS.PHASECHK.TRANS64.TRYWAIT P1, [UR22+0xf0], R3 ;  /* 0x0000f003ff0075a7 */ /* 0x000ea40008021116 */
[----:B--2---:R-:W-:Y:S09]  /*70e0*/  @!P1 BRA `(.L_x_78) ;  /* 0x0000004800009947 */ /* 0x004ff20003800000 */
.L_x_162:
[----:B------:R-:W-:Y:S01]  /*70f0*/  @!UP0 UPRMT UR4, UR48, 0x654, UR4 ;  /* 0x0000065430048896 */ /* 0x000fe20008000004 */
[----:B------:R-:W-:Y:S01]  /*7100*/  LOP3.LUT R0, R0, 0xffff, RZ, 0xc0, !PT ;  /* 0x0000ffff00007812 */ /* 0x000fe200078ec0ff */
[----:B--2---:R-:W-:Y:S02]  /*7110*/  IMAD.MOV.U32 R3, RZ, RZ, 0xffff ;  /* 0x0000ffffff037424 */ /* 0x004fe400078e00ff */
[----:B-1----:R-:W-:Y:S01]  /*7120*/  IMAD.MOV.U32 R5, RZ, RZ, 0x1 ;  /* 0x00000001ff057424 */ /* 0x002fe200078e00ff */
[----:B------:R-:W-:-:S04]  /*7130*/  SHF.R.U32.HI R0, RZ, 0x5, R0 ;  /* 0x00000005ff007819 */ /* 0x000fc80000011600 */
[----:B------:R-:W-:Y:S01]  /*7140*/  @!P0 SYNCS.ARRIVE.TRANS64.RED.A1T0 RZ, [UR4], RZ ;  /* 0x000000ffffff89a7 */ /* 0x000fe20008100404 */
[----:B------:R-:W-:Y:S01]  /*7150*/  NOP ;  /* 0x0000000000007918 */ /* 0x000fe20000000000 */
[----:B------:R-:W1:Y:S01]  /*7160*/  LDS R2, [UR8+0x14] ;  /* 0x00001408ff027984 */ /* 0x000e620008000800 */
[-C--:B------:R-:W-:Y:S02]  /*7170*/  SHF.L.U32 R3, R3, R0.reuse, RZ ;  /* 0x0000000003037219 */ /* 0x080fe400000006ff */
[----:B------:R-:W-:Y:S02]  /*7180*/  SHF.L.U32 R5, R5, R0, RZ ;  /* 0x0000000005057219 */ /* 0x000fe400000006ff */
[----:B-1----:R-:W-:-:S04]  /*7190*/  LOP3.LUT R2, R2, R3, RZ, 0xc0, !PT ;  /* 0x0000000302027212 */ /* 0x002fc800078ec0ff */
[----:B------:R-:W-:-:S13]  /*71a0*/  ISETP.NE.AND P0, PT, R2, R3, PT ;  /* 0x000000030200720c */ /* 0x000fda0003f05270 */
[----:B------:R-:W-:Y:S05]  /*71b0*/  @P0 BRA `(.L_x_79) ;  /* 0x00000000005c0947 */ /* 0x000fea0003800000 */
[----:B------:R-:W1:Y:S02]  /*71c0*/  LDS R0, [UR8+0x18] ;  /* 0x00001808ff007984 */ /* 0x000e640008000800 */
[----:B-1----:R-:W-:-:S04]  /*71d0*/  LOP3.LUT R0, R0, R5, RZ, 0xc0, !PT ;  /* 0x0000000500007212 */ /* 0x002fc800078ec0ff */
[----:B------:R-:W-:-:S13]  /*71e0*/  ISETP.NE.AND P0, PT, R0, R5, PT ;  /* 0x000000050000720c */ /* 0x000fda0003f05270 */
[----:B------:R-:W-:Y:S05]  /*71f0*/  @P0 BRA `(.L_x_80) ;  /* 0x0000000000400947 */ /* 0x000fea0003800000 */
[----:B------:R-:W-:Y:S01]  /*7200*/  R2UR UR4, R3 ;  /* 0x00000000030472ca */ /* 0x000fe200000e0000 */
[----:B------:R-:W1:Y:S01]  /*7210*/  S2R R2, SR_LANEID ;  /* 0x0000000000027919 */ /* 0x000e620000000000 */
[----:B------:R-:W-:-:S04]  /*7220*/  LOP3.LUT R5, RZ, R5, RZ, 0x33, !PT ;  /* 0x00000005ff057212 */ /* 0x000fc800078e33ff */
[----:B------:R-:W2:Y:S07]  /*7230*/  REDUX UR6, R5 ;  /* 0x00000000050673c4 */ /* 0x000eae0000000000 */
[----:B------:R-:W-:-:S03]  /*7240*/  ULOP3.LUT UR5, URZ, UR4, URZ, 0x33, !UPT ;  /* 0x00000004ff057292 */ /* 0x000fc6000f8e33ff */
[----:B------:R-:W-:Y:S02]  /*7250*/  VOTEU.ANY UR4, UPT, PT ;  /* 0x0000000000047886 */ /* 0x000fe400038e0100 */
[----:B------:R-:W-:Y:S01]  /*7260*/  UFLO.U32 UR4, UR4 ;  /* 0x00000004000472bd */ /* 0x000fe200080e0000 */
[----:B------:R-:W-:-:S04]  /*7270*/  IMAD.U32 R0, RZ, RZ, UR5 ;  /* 0x00000005ff007e24 */ /* 0x000fc8000f8e00ff */
[----:B------:R-:W3:Y:S02]  /*7280*/  REDUX UR7, R0 ;  /* 0x00000000000773c4 */ /* 0x000ee40000000000 */
[----:B------:R4:W-:Y:S01]  /*7290*/  UTCATOMSWS.AND URZ, UR5 ;  /* 0x0000000500ff79e3 */ /* 0x0009e20008000000 */
[----:B-1----:R-:W-:Y:S01]  /*72a0*/  ISETP.EQ.U32.AND P0, PT, R2, UR4, PT ;  /* 0x0000000402007c0c */ /* 0x002fe2000bf02070 */
[----:B--2---:R-:W-:Y:S02]  /*72b0*/  IMAD.U32 R2, RZ, RZ, UR6 ;  /* 0x00000006ff027e24 */ /* 0x004fe4000f8e00ff */
[----:B---3--:R-:W-:-:S10]  /*72c0*/  IMAD.U32 R3, RZ, RZ, UR7 ;  /* 0x00000007ff037e24 */ /* 0x008fd4000f8e00ff */
[----:B------:R4:W-:Y:S04]  /*72d0*/  @P0 ATOMS.AND RZ, [UR8+0x14], R3 ;  /* 0x00001403ffff098c */ /* 0x0009e8000a800008 */
[----:B------:R4:W-:Y:S01]  /*72e0*/  @P0 ATOMS.AND RZ, [UR8+0x18], R2 ;  /* 0x00001802ffff098c */ /* 0x0009e2000a800008 */
[----:B------:R-:W-:Y:S05]  /*72f0*/  BRA `(.L_x_81) ;  /* 0x0000000000147947 */ /* 0x000fea0003800000 */
.L_x_80:
[----:B------:R-:W-:Y:S02]  /*7300*/  MOV R2, 0x7320 ;  /* 0x0000732000027802 */ /* 0x000fe40000000f00 */
[----:B-----5:R-:W-:Y:S05]  /*7310*/  CALL.REL.NOINC `($__internal_0_$__cuda_sm10x_tcgen05_guardrail_trap_col_being_dealloced_not_returned_by_alloc) ;  /* 0x0000004800707944 */ /* 0x020fea0003c00000 */
[----:B------:R-:W-:Y:S05]  /*7320*/  BRA `(.L_x_81) ;  /* 0x0000000000087947 */ /* 0x000fea0003800000 */
.L_x_79:
[----:B------:R-:W-:Y:S02]  /*7330*/  MOV R2, 0x7350 ;  /* 0x0000735000027802 */ /* 0x000fe40000000f00 */
[----:B-----5:R-:W-:Y:S05]  /*7340*/  CALL.REL.NOINC `($__internal_2_$__cuda_sm10x_tcgen05_guardrail_trap_unallocated_columns_being_dealloced) ;  /* 0x00000048007c7944 */ /* 0x020fea0003c00000 */
.L_x_81:
[----:B------:R-:W-:Y:S01]  /*7350*/  NOP ;  /* 0x0000000000007918 */ /* 0x000fe20000000000 */
[----:B----4-:R-:W-:Y:S05]  /*7360*/  EXIT ;  /* 0x000000000000794d */ /* 0x010fea0003800000 */
.L_x_53:
[----:B------:R-:W-:-:S09]  /*7370*/  UISETP.NE.OR UP0, UPT, UR18, 0x3, !UP3 ;  /* 0x000000031200788c */ /* 0x000fd2000df05670 */
[----:B------:R-:W-:Y:S05]  /*7380*/  BRA.U UP0, `(.L_x_82) ;  /* 0x0000001100c07547 */ /* 0x000fea000b800000 */
[----:B------:R-:W2:Y:S01]  /*7390*/  LDCU.64 UR4, c[0x0][0x988] ;  /* 0x00013100ff0477ac */ /* 0x000ea20008000a00 */
[----:B------:R-:W3:Y:S01]  /*73a0*/  S2UR UR6, SR_CgaCtaId ;  /* 0x00000000000679c3 */ /* 0x000ee20000008800 */
[----:B------:R-:W-:Y:S01]  /*73b0*/  HFMA2 R10, -RZ, RZ, 0, 5.9604644775390625e-08 ;  /* 0x00000001ff0a7431 */ /* 0x000fe200000001ff */
[----:B------:R-:W-:Y:S01]  /*73c0*/  MOV R8, RZ ;  /* 0x000000ff00087202 */ /* 0x000fe20000000f00 */
[----:B------:R-:W4:Y:S01]  /*73d0*/  LDCU UR37, c[0x0][0x370] ;  /* 0x00006e00ff2577ac */ /* 0x000f220008000800 */
[----:B------:R-:W-:Y:S01]  /*73e0*/  HFMA2 R3, -RZ, RZ, 0, 0.0078125 ;  /* 0x00002000ff037431 */ /* 0x000fe200000001ff */
[----:B------:R-:W1:Y:S03]  /*73f0*/  LDCU.128 UR32, c[0x0][0xc10] ;  /* 0x00018200ff2077ac */ /* 0x000e660008000c00 */
[----:B------:R-:W4:Y:S01]  /*7400*/  LDC.64 R12, c[0x0][0x348] ;  /* 0x0000d200ff0c7b82 */ /* 0x000f220000000a00 */
[----:B------:R-:W1:Y:S01]  /*7410*/  LDCU UR36, c[0x0][0x374] ;  /* 0x00006e80ff2477ac */ /* 0x000e620008000800 */
[----:B------:R-:W4:Y:S01]  /*7420*/  LDCU.64 UR30, c[0x0][0x990] ;  /* 0x00013200ff1e77ac */ /* 0x000f220008000a00 */
[----:B------:R-:W4:Y:S01]  /*7430*/  LDCU UR26, c[0x0][0xc0c] ;  /* 0x00018180ff1a77ac */ /* 0x000f220008000800 */
[----:B--2---:R-:W-:Y:S01]  /*7440*/  UISETP.NE.U32.AND UP0, UPT, UR4, URZ, UPT ;  /* 0x000000ff0400728c */ /* 0x004fe2000bf05070 */
[----:B------:R-:W2:Y:S01]  /*7450*/  LDCU.128 UR40, c[0x0][0xa80] ;  /* 0x00015000ff2877ac */ /* 0x000ea20008000c00 */
[----:B------:R-:W2:Y:S01]  /*7460*/  LDCU UR53, c[0x0][0xc20] ;  /* 0x00018400ff3577ac */ /* 0x000ea20008000800 */
[----:B------:R-:W2:Y:S01]  /*7470*/  LDCU UR4, c[0x0][0xc30] ;  /* 0x00018600ff0477ac */ /* 0x000ea20008000800 */
[----:B------:R-:W2:Y:S01]  /*7480*/  LDCU.128 UR48, c[0x0][0xa90] ;  /* 0x00015200ff3077ac */ /* 0x000ea20008000c00 */
[----:B------:R-:W-:Y:S01]  /*7490*/  UMOV UR27, 0x400 ;  /* 0x00000400001b7882 */ /* 0x000fe20000000000 */
[----:B-1----:R-:W-:-:S02]  /*74a0*/  UIMAD.WIDE.U32 UR8, UR36, UR35, URZ ;  /* 0x00000023240872a5 */ /* 0x002fc4000f8e00ff */
[----:B---3--:R-:W-:Y:S02]  /*74b0*/  ULEA UR27, UR6, UR27, 0x18 ;  /* 0x0000001b061b7291 */ /* 0x008fe4000f8ec0ff */
[----:B----4-:R-:W-:Y:S02]  /*74c0*/  UIMAD.WIDE.U32 UR6, UR37, UR32, URZ ;  /* 0x00000020250672a5 */ /* 0x010fe4000f8e00ff */
[----:B------:R-:W-:Y:S02]  /*74d0*/  UISETP.NE.AND.EX UP5, UPT, UR5, URZ, UPT, UP0 ;  /* 0x000000ff0500728c */ /* 0x000fe4000bfa5300 */
[----:B------:R-:W-:Y:S02]  /*74e0*/  UISETP.NE.U32.AND UP6, UPT, UR30, URZ, UPT ;  /* 0x000000ff1e00728c */ /* 0x000fe4000bfc5070 */
[----:B------:R-:W-:Y:S02]  /*74f0*/  UIADD3 UR38, UPT, UPT, UR27, 0xc8, URZ ;  /* 0x000000c81b267890 */ /* 0x000fe4000fffe0ff */
[----:B------:R-:W-:-:S02]  /*7500*/  UISETP.NE.AND UP0, UPT, UR39, 0x1, UPT ;  /* 0x000000012700788c */ /* 0x000fc4000bf05270 */
[----:B------:R-:W-:Y:S02]  /*7510*/  UISETP.GE.AND UP2, UPT, UR39, 0x1, UPT ;  /* 0x000000012700788c */ /* 0x000fe4000bf46270 */
[----:B------:R-:W-:Y:S01]  /*7520*/  UISETP.NE.AND UP0, UPT, UR26, 0x1, UPT ;  /* 0x000000011a00788c */ /* 0x000fe2000bf05270 */
[----:B------:R-:W-:Y:S01]  /*7530*/  UMOV UR6, UR7 ;  /* 0x0000000700067c82 */ /* 0x000fe20008000000 */
[----:B------:R-:W-:Y:S01]  /*7540*/  UMOV UR46, UR9 ;  /* 0x00000009002e7c82 */ /* 0x000fe20008000000 */
[----:B------:R-:W-:Y:S02]  /*7550*/  UISETP.NE.AND UP2, UPT, UR34, 0x1, UPT ;  /* 0x000000012200788c */ /* 0x000fe4000bf45270 */
[----:B--2---:R-:W-:Y:S01]  /*7560*/  UISETP.NE.AND UP0, UPT, UR40, 0x1, UPT ;  /* 0x000000012800788c */ /* 0x004fe2000bf05270 */
[----:B------:R-:W-:Y:S01]  /*7570*/  UMOV UR29, URZ ;  /* 0x000000ff001d7c82 */ /* 0x000fe20008000000 */
[----:B------:R-:W1:Y:S01]  /*7580*/  LDCU UR54, c[0x0][0xaa0] ;  /* 0x00015400ff3677ac */ /* 0x000e620008000800 */
[----:B------:R-:W-:Y:S01]  /*7590*/  UPLOP3.LUT UP4, UPT, UPT, UPT, UPT, 0x40, 0x4 ;  /* 0x000000000004789c */ /* 0x000fe20003f8e870 */
[----:B------:R-:W2:Y:S01]  /*75a0*/  LDCU.64 UR24, c[0x0][0xc28] ;  /* 0x00018500ff1877ac */ /* 0x000ea20008000a00 */
[----:B------:R-:W-:-:S02]  /*75b0*/  UISETP.NE.AND.EX UP6, UPT, UR31, URZ, UPT, UP6 ;  /* 0x000000ff1f00728c */ /* 0x000fc4000bfc5360 */
[----:B------:R-:W-:Y:S02]  /*75c0*/  UPRMT UR38, URZ, 0x654, UR38 ;  /* 0x00000654ff267896 */ /* 0x000fe40008000026 */
[----:B------:R-:W-:Y:S02]  /*75d0*/  USHF.R.U32.HI UR47, URZ, UR33, UR6 ;  /* 0x00000021ff2f7299 */ /* 0x000fe40008011606 */
[----:B------:R-:W-:Y:S02]  /*75e0*/  USHF.R.U32.HI UR46, URZ, UR53, UR46 ;  /* 0x00000035ff2e7299 */ /* 0x000fe4000801162e */
[----:B------:R-:W-:Y:S02]  /*75f0*/  UISETP.NE.AND UP3, UPT, UR4, 0x1, UPT ;  /* 0x000000010400788c */ /* 0x000fe4000bf65270 */
[----:B------:R-:W-:Y:S02]  /*7600*/  UISETP.NE.AND UP2, UPT, UR43, 0x1, UPT ;  /* 0x000000012b00788c */ /* 0x000fe4000bf45270 */
[----:B------:R-:W-:-:S11]  /*7610*/  UISETP.NE.AND UP0, UPT, UR50, 0x1, UPT ;  /* 0x000000013200788c */ /* 0x000fd6000bf05270 */
.L_x_91:
[----:B------:R-:W-:Y:S04]  /*7620*/  SHF.L.U32 R5, R8, 0x1f, RZ ;  /* 0x0000001f08057819 */ /* 0x000fe800000006ff */
[----:B------:R-:W3:Y:S02]  /*7630*/  SYNCS.PHASECHK.TRANS64.TRYWAIT P0, [UR27+0xc0], R5 ;  /* 0x0000c005ff0075a7 */ /* 0x000ee4000800111b */
[----:B---34-:R-:W-:Y:S05]  /*7640*/  @!P0 BRA `(.L_x_83) ;  /* 0x0000004000c08947 */ /* 0x018fea0003800000 */
.L_x_164:
[----:B---3--:R-:W3:Y:S01]  /*7650*/  LDS.128 R4, [UR27+0x100] ;  /* 0x0001001bff047984 */ /* 0x008ee20008000c00 */
[----:B------:R-:W-:Y:S01]  /*7660*/  UISETP.GE.AND UP0, UPT, UR39, 0x1, UPT ;  /* 0x000000012700788c */ /* 0x000fe2000bf06270 */
[----:B------:R-:W-:Y:S01]  /*7670*/  @!PT LDS RZ, [RZ] ;  /* 0x00000000fffff984 */ /* 0x000fe20000000800 */
[----:B------:R-:W-:Y:S01]  /*7680*/  @!PT LDS RZ, [RZ] ;  /* 0x00000000fffff984 */ /* 0x000fe20000000800 */
[----:B------:R-:W-:Y:S01]  /*7690*/  @!PT LDS RZ, [RZ] ;  /* 0x00000000fffff984 */ /* 0x000fe20000000800 */
[----:B------:R-:W-:Y:S01]  /*76a0*/  @!PT LDS RZ, [RZ] ;  /* 0x00000000fffff984 */ /* 0x000fe20000000800 */
[----:B------:R4:W-:Y:S06]  /*76b0*/  MEMBAR.ALL.CTA ;  /* 0x0000000000007992 */ /* 0x0009ec0000008000 */
[----:B----4-:R-:W4:Y:S02]  /*76c0*/  FENCE.VIEW.ASYNC.S ;  /* 0x00000000000073c6 */ /* 0x010f240000000000 */
[----:B----4-:R-:W-:Y:S01]  /*76d0*/  SYNCS.ARRIVE.TRANS64.RED.A1T0 RZ, [UR38], RZ ;  /* 0x000000ffffff79a7 */ /* 0x010fe20008100426 */
[----:B---3--:R-:W-:Y:S11]  /*76e0*/  LOP3.LUT P0, RZ, R6, 0x1, RZ, 0xc0, !PT ;  /* 0x0000000106ff7812 */ /* 0x008ff6000780c0ff */
[----:B------:R-:W-:Y:S02]  /*76f0*/  @!UPT UIADD3 URZ, UPT, UPT, URZ, URZ, URZ ;  /* 0x000000fffffff290 */ /* 0x000fe4000fffe0ff */
[----:B------:R-:W-:Y:S01]  /*7700*/  VOTEU.ANY UP2, P0 ;  /* 0x0000000000ff7886 */ /* 0x000fe20000040100 */
[----:B------:R-:W-:Y:S11]  /*7710*/  PLOP3.LUT P0, PT, PT, PT, UP2, 0x80, 0x8 ;  /* 0x000000000008781c */ /* 0x000ff60003f0f028 */
[----:B------:R-:W-:Y:S02]  /*7720*/  @!UPT UIADD3 URZ, UPT, UPT, URZ, URZ, URZ ;  /* 0x000000fffffff290 */ /* 0x000fe4000fffe0ff */
[----:B------:R-:W-:Y:S02]  /*7730*/  @P0 MOV R2, R4 ;  /* 0x0000000400020202 */ /* 0x000fe40000000f00 */
[----:B------:R-:W-:Y:S02]  /*7740*/  @P0 LOP3.LUT R0, R5, 0xffff, RZ, 0xc0, !PT ;  /* 0x0000ffff05000812 */ /* 0x000fe400078ec0ff */
[----:B------:R-:W-:Y:S02]  /*7750*/  @P0 R2UR UR5, R2 ;  /* 0x00000000020502ca */ /* 0x000fe400000e0000 */
[----:B------:R-:W-:Y:S11]  /*7760*/  @P0 R2UR UR4, R0 ;  /* 0x00000000000402ca */ /* 0x000ff600000e0000 */
[----:B------:R-:W-:Y:S02]  /*7770*/  @UP2 UMOV UR23, UR5 ;  /* 0x0000000500172c82 */ /* 0x000fe40008000000 */
[----:B------:R-:W-:Y:S01]  /*7780*/  @UP2 UMOV UR15, UR4 ;  /* 0x00000004000f2c82 */ /* 0x000fe20008000000 */
[----:B------:R-:W-:Y:S05]  /*7790*/  BRA.U !UP0, `(.L_x_84) ;  /* 0x0000000108c07547 */ /* 0x000fea000b800000 */
[----:B------:R-:W-:Y:S02]  /*77a0*/  UP2UR UR14, UPR, URZ, 0x4 ;  /* 0x00000004ff0e7883 */ /* 0x000fe40008000000 */
[----:B------:R-:W-:Y:S02]  /*77b0*/  UISETP.NE.AND UP2, UPT, UR34, 0x1, UPT ;  /* 0x000000012200788c */ /* 0x000fe4000bf45270 */
[----:B------:R-:W-:Y:S02]  /*77c0*/  UIMAD.WIDE.U32 UR6, UR15, UR35, URZ ;  /* 0x000000230f0672a5 */ /* 0x000fe4000f8e00ff */
[----:B------:R-:W-:Y:S02]  /*77d0*/  UIMAD.WIDE.U32 UR10, UR23, UR32, URZ ;  /* 0x00000020170a72a5 */ /* 0x000fe4000f8e00ff */
[----:B------:R-:W-:Y:S02]  /*77e0*/  USEL UR4, UR36, UR46, !UP2 ;  /* 0x0000002e24047287 */ /* 0x000fe4000d000000 */
[----:B------:R-:W-:Y:S02]  /*77f0*/  UISETP.NE.AND UP0, UPT, UR26, 0x1, UPT ;  /* 0x000000011a00788c */ /* 0x000fe4000bf05270 */
[----:B------:R-:W-:Y:S02]  /*7800*/  UP2UR UR18, UPR, URZ, 0x2 ;  /* 0x00000002ff127883 */ /* 0x000fe40008000000 */
[----:B------:R-:W-:Y:S02]  /*7810*/  UISETP.NE.AND UP1, UPT, UR39, 0x1, UPT ;  /* 0x000000012700788c */ /* 0x000fe4000bf25270 */
[----:B--2---:R-:W-:Y:S02]  /*7820*/  UIMAD.WIDE.U32 UR12, UR4, UR24, URZ ;  /* 0x00000018040c72a5 */ /* 0x004fe4000f8e00ff */
[----:B------:R-:W-:Y:S01]  /*7830*/  USEL UR9, UR37, UR47, !UP0 ;  /* 0x0000002f25097287 */ /* 0x000fe2000c000000 */
[----:B------:R-:W-:Y:S01]  /*7840*/  UMOV UR6, UR7 ;  /* 0x0000000700067c82 */ /* 0x000fe20008000000 */
[----:B------:R-:W-:Y:S01]  /*7850*/  UMOV UR5, UR11 ;  /* 0x0000000b00057c82 */ /* 0x000fe20008000000 */
[----:B------:R-:W-:Y:S02]  /*7860*/  USHF.R.U32.HI UR7, URZ, UR53, UR6 ;  /* 0x00000035ff077299 */ /* 0x000fe40008011606 */
[----:B------:R-:W-:Y:S02]  /*7870*/  USHF.R.U32.HI UR6, URZ, UR33, UR5 ;  /* 0x00000021ff067299 */ /* 0x000fe40008011605 */
[----:B------:R-:W-:Y:S02]  /*7880*/  UIMAD.WIDE.U32 UR16, UR9, UR24, URZ ;  /* 0x00000018091072a5 */ /* 0x000fe4000f8e00ff */
[----:B------:R-:W-:Y:S02]  /*7890*/  USEL UR8, UR15, UR7, !UP2 ;  /* 0x000000070f087287 */ /* 0x000fe4000d000000 */
[----:B------:R-:W-:Y:S02]  /*78a0*/  UISETP.NE.AND UP2, UPT, UR14, URZ, UPT ;  /* 0x000000ff0e00728c */ /* 0x000fe4000bf45270 */
[----:B------:R-:W-:Y:S01]  /*78b0*/  UIMAD.WIDE.U32 UR10, UR8, UR24, URZ ;  /* 0x00000018080a72a5 */ /* 0x000fe2000f8e00ff */
[----:B------:R-:W-:Y:S02]  /*78c0*/  UMOV UR5, UR13 ;  /* 0x0000000d00057c82 */ /* 0x000fe40008000000 */
[----:B------:R-:W-:Y:S03]  /*78d0*/  @UP1 USHF.R.U32.HI UR4, URZ, UR25, UR5 ;  /* 0x00000019ff041299 */ /* 0x000fe60008011605 */
[----:B------:R-:W-:Y:S01]  /*78e0*/  UMOV UR5, UR17 ;  /* 0x0000001100057c82 */ /* 0x000fe20008000000 */
[----:B------:R-:W-:Y:S02]  /*78f0*/  UIMAD UR4, UR39, UR4, URZ ;  /* 0x00000004270472a4 */ /* 0x000fe4000f8e02ff */
[----:B------:R-:W-:Y:S02]  /*7900*/  @UP1 USHF.R.U32.HI UR9, URZ, UR25, UR5 ;  /* 0x00000019ff091299 */ /* 0x000fe40008011605 */
[----:B------:R-:W-:Y:S02]  /*7910*/  USEL UR5, UR23, UR6, !UP0 ;  /* 0x0000000617057287 */ /* 0x000fe4000c000000 */
[----:B------:R-:W-:Y:S02]  /*7920*/  UIMAD UR6, UR39, UR9, URZ ;  /* 0x00000009270672a4 */ /* 0x000fe4000f8e02ff */
[----:B------:R-:W-:Y:S03]  /*7930*/  UISETP.GE.AND UP0, UPT, UR8, UR4, UPT ;  /* 0x000000040800728c */ /* 0x000fe6000bf06270 */
[----:B------:R-:W-:Y:S01]  /*7940*/  UMOV UR4, UR11 ;  /* 0x0000000b00047c82 */ /* 0x000fe20008000000 */
[----:B------:R-:W-:Y:S02]  /*7950*/  UISETP.GE.OR UP0, UPT, UR5, UR6, UP0 ;  /* 0x000000060500728c */ /* 0x000fe40008706670 */
[----:B------:R-:W-:Y:S02]  /*7960*/  USHF.R.U32.HI UR4, URZ, UR25, UR4 ;  /* 0x00000019ff047299 */ /* 0x000fe40008011604 */
[----:B------:R-:W-:Y:S02]  /*7970*/  UIMAD.WIDE.U32 UR6, UR5, UR24, URZ ;  /* 0x00000018050672a5 */ /* 0x000fe4000f8e00ff */
[----:B------:R-:W-:Y:S04]  /*7980*/  USEL UR10, UR8, UR4, !UP1 ;  /* 0x00000004080a7287 */ /* 0x000fe8000c800000 */
[----:B------:R-:W-:Y:S01]  /*7990*/  UIADD3 UR11, UPT, UPT, -UR10, URZ, URZ ;  /* 0x000000ff0a0b7290 */ /* 0x000fe2000fffe1ff */
[----:B------:R-:W-:Y:S01]  /*79a0*/  @!UP0 UMOV UR4, UR7 ;  /* 0x0000000700048c82 */ /* 0x000fe20008000000 */
[----:B------:R-:W-:Y:S02]  /*79b0*/  UIADD3 UR7, UPT, UPT, -UR8, URZ, URZ ;  /* 0x000000ff08077290 */ /* 0x000fe4000fffe1ff */
[----:B------:R-:W-:Y:S02]  /*79c0*/  @!UP0 USHF.R.U32.HI UR4, URZ, UR25, UR4 ;  /* 0x00000019ff048299 */ /* 0x000fe40008011604 */
[----:B------:R-:W-:Y:S02]  /*79d0*/  UIMAD UR6, UR39, UR11, UR8 ;  /* 0x0000000b270672a4 */ /* 0x000fe4000f8e0208 */
[----:B------:R-:W-:Y:S02]  /*79e0*/  @!UP0 USEL UR4, UR5, UR4, !UP1 ;  /* 0x0000000405048287 */ /* 0x000fe4000c800000 */
[----:B------:R-:W-:Y:S02]  /*79f0*/  UISETP.NE.AND UP1, UPT, UR18, URZ, UPT ;  /* 0x000000ff1200728c */ /* 0x000fe4000bf25270 */
[----:B------:R-:W-:Y:S02]  /*7a00*/  @!UP0 UIMAD UR6, UR9, UR6, UR4 ;  /* 0x00000006090682a4 */ /* 0x000fe4000f8e0204 */
[----:B------:R-:W-:Y:S02]  /*7a10*/  @!UP0 UIADD3 UR9, UPT, UPT, UR10, -UR4, URZ ;  /* 0x800000040a098290 */ /* 0x000fe4000fffe0ff */
[----:B------:R-:W-:Y:S02]  /*7a20*/  UIADD3 UR4, UPT, UPT, -UR5, URZ, URZ ;  /* 0x000000ff05047290 */ /* 0x000fe4000fffe1ff */
[----:B------:R-:W-:Y:S03]  /*7a30*/  @!UP0 UIMAD UR8, UR9, UR39, UR5 ;  /* 0x00000027090882a4 */ /* 0x000fe6000f8e0205 */
[----:B------:R-:W-:Y:S01]  /*7a40*/  @!UP0 UMOV UR5, UR6 ;  /* 0x0000000600058c82 */ /* 0x000fe20008000000 */
[----:B------:R-:W-:Y:S02]  /*7a50*/  UIMAD UR6, UR26, UR4, UR23 ;  /* 0x000000041a0672a4 */ /* 0x000fe4000f8e0217 */
[----:B------:R-:W-:Y:S02]  /*7a60*/  UIMAD UR4, UR34, UR7, UR15 ;  /* 0x00000007220472a4 */ /* 0x000fe4000f8e020f */
[----:B------:R-:W-:Y:S02]  /*7a70*/  UIMAD UR23, UR5, UR26, UR6 ;  /* 0x0000001a051772a4 */ /* 0x000fe4000f8e0206 */
[----:B------:R-:W-:Y:S11]  /*7a80*/  UIMAD UR15, UR8, UR34, UR4 ;  /* 0x00000022080f72a4 */ /* 0x000ff6000f8e0204 */
[----:B------:R-:W-:Y:S01]  /*7a90*/  @!UPT UIADD3 URZ, UPT, UPT, URZ, URZ, URZ ;  /* 0x000000fffffff290 */ /* 0x000fe2000fffe0ff */
.L_x_84:
[----:B------:R-:W3:Y:S01]  /*7aa0*/  @!UP3 LDCU.128 UR8, c[0x0][0xc10] ;  /* 0x00018200ff08b7ac */ /* 0x000ee20008000c00 */
[----:B------:R-:W-:Y:S04]  /*7ab0*/  ISETP.NE.U32.AND P1, PT, RZ, UR30, PT ;  /* 0x0000001eff007c0c */ /* 0x000fe8000bf25070 */
[----:B------:R-:W-:Y:S01]  /*7ac0*/  ISETP.NE.AND.EX P1, PT, RZ, UR31, PT, P1 ;  /* 0x0000001fff007c0c */ /* 0x000fe2000bf25310 */
[----:B------:R-:W4:Y:S01]  /*7ad0*/  @!UP3 LDCU UR5, c[0x0][0xc0c] ;  /* 0x00018180ff05b7ac */ /* 0x000f220008000800 */
[----:B------:R-:W-:Y:S02]  /*7ae0*/  USHF.L.U32 UR19, UR19, 0x6, URZ ;  /* 0x0000000613137899 */ /* 0x000fe400080006ff */
[----:B---3--:R-:W-:Y:S07]  /*7af0*/  UIMAD.WIDE.U32 UR6, UR23, UR8, URZ ;  /* 0x00000008170672a5 */ /* 0x008fee000f8e00ff */
[----:B------:R-:W-:Y:S01]  /*7b00*/  @!UP3 UMOV UR4, UR7 ;  /* 0x000000070004bc82 */ /* 0x000fe20008000000 */
[----:B----4-:R-:W-:Y:S02]  /*7b10*/  @!UP3 UISETP.NE.AND UP0, UPT, UR5, 0x1, UPT ;  /* 0x000000010500b88c */ /* 0x010fe4000bf05270 */
[----:B------:R-:W-:Y:S02]  /*7b20*/  @!UP3 USHF.R.U32.HI UR4, URZ, UR9, UR4 ;  /* 0x00000009ff04b299 */ /* 0x000fe40008011604 */
[----:B------:R-:W-:Y:S02]  /*7b30*/  UIMAD.WIDE.U32 UR6, UR15, UR11, URZ ;  /* 0x0000000b0f0672a5 */ /* 0x000fe4000f8e00ff */
[----:B------:R-:W-:Y:S02]  /*7b40*/  @!UP3 USEL UR8, UR23, UR4, !UP0 ;  /* 0x000000041708b287 */ /* 0x000fe4000c000000 */
[----:B------:R-:W-:Y:S03]  /*7b50*/  @!UP3 UISETP.NE.AND UP0, UPT, UR10, 0x1, UPT ;  /* 0x000000010a00b88c */ /* 0x000fe6000bf05270 */
[----:B------:R-:W-:Y:S02]  /*7b60*/  @!UP3 UMOV UR6, UR7 ;  /* 0x000000070006bc82 */ /* 0x000fe40008000000 */
[----:B------:R-:W3:Y:S02]  /*7b70*/  @!UP3 LDCU UR4, c[0x0][0xc20] ;  /* 0x00018400ff04b7ac */ /* 0x000ee40008000800 */
[----:B---3--:R-:W-:Y:S04]  /*7b80*/  @!UP3 USHF.R.U32.HI UR6, URZ, UR4, UR6 ;  /* 0x00000004ff06b299 */ /* 0x008fe80008011606 */
[----:B------:R-:W-:Y:S04]  /*7b90*/  @!UP3 USEL UR6, UR15, UR6, !UP0 ;  /* 0x000000060f06b287 */ /* 0x000fe8000c000000 */
[----:B------:R-:W-:Y:S02]  /*7ba0*/  @!UP3 UIADD3 UR4, UPT, UPT, -UR8, UR6, URZ ;  /* 0x000000060804b290 */ /* 0x000fe4000fffe1ff */
[----:B------:R-:W-:Y:S02]  /*7bb0*/  @!UP3 UIADD3 UR6, UPT, UPT, UR8, -UR6, URZ ;  /* 0x800000060806b290 */ /* 0x000fe4000fffe0ff */
[----:B------:R-:W-:Y:S02]  /*7bc0*/  @!UP3 UIMAD UR23, UR4, UR5, UR23 ;  /* 0x000000050417b2a4 */ /* 0x000fe4000f8e0217 */
[----:B------:R-:W-:Y:S01]  /*7bd0*/  @!UP3 UIMAD UR15, UR6, UR10, UR15 ;  /* 0x0000000a060fb2a4 */ /* 0x000fe2000f8e020f */
[----:B------:R-:W-:Y:S11]  /*7be0*/  BRA.U UP4, `(.L_x_85) ;  /* 0x0000000104107547 */ /* 0x000ff6000b800000 */
[----:B------:R-:W-:Y:S04]  /*7bf0*/  MOV R0, UR52 ;  /* 0x0000003400007c02 */ /* 0x000fe80008000f00 */
[----:B------:R-:W-:Y:S04]  /*7c00*/  SHF.L.U32 R9, R0, 0x1f, RZ ;  /* 0x0000001f00097819 */ /* 0x000fe800000006ff */
[----:B------:R-:W3:Y:S02]  /*7c10*/  SYNCS.PHASECHK.TRANS64.TRYWAIT P2, [UR27+0xb8], R9 ;  /* 0x0000b809ff0075a7 */ /* 0x000ee4000804111b */
[----:B---3--:R-:W-:Y:S05]  /*7c20*/  @!P2 BRA `(.L_x_86) ;  /* 0x0000003c0060a947 */ /* 0x008fea0003800000 */
.L_x_85:
[----:B------:R-:W-:Y:S05]  /*7c30*/  BRA.U !UP6, `(.L_x_87) ;  /* 0x000000010e387547 */ /* 0x000fea000b800000 */
[----:B------:R-:W-:Y:S01]  /*7c40*/  UPLOP3.LUT UP1, UPT, UPT, UPT, UP5, 0x80, 0x8 ;  /* 0x000000000008789c */ /* 0x000fe20003f2f050 */
[----:B---3--:R-:W-:Y:S01]  /*7c50*/  HFMA2 R0, -RZ, RZ, 0, 5.9604644775390625e-08 ;  /* 0x00000001ff007431 */ /* 0x008fe200000001ff */
[----:B------:R-:W3:Y:S01]  /*7c60*/  LDCU.64 UR8, c[0x0][0x358] ;  /* 0x00006b00ff0877ac */ /* 0x000ee20008000a00 */
[----:B------:R-:W-:Y:S03]  /*7c70*/  IMAD.MOV.U32 R58, RZ, RZ, 0x1 ;  /* 0x00000001ff3a7424 */ /* 0x000fe600078e00ff */
[----:B------:R-:W-:Y:S05]  /*7c80*/  PLOP3.LUT P2, PT, PT, PT, UP1, 0x80, 0x8 ;  /* 0x000000000008781c */ /* 0x000fea0003f4f018 */
[----:B------:R-:W4:Y:S01]  /*7c90*/  @UP1 LDCU.64 UR4, c[0x0][0x988] ;  /* 0x00013100ff0417ac */ /* 0x000f220008000a00 */
[----:B------:R-:W-:Y:S07]  /*7ca0*/  @UP1 UIMAD UR6, UR45, UR30, URZ ;  /* 0x0000001e2d0612a4 */ /* 0x000fee000f8e02ff */
[----:B------:R-:W-:Y:S01]  /*7cb0*/  @!P2 PRMT R58, R0, 0x7610, R58 ;  /* 0x00007610003aa816 */ /* 0x000fe2000000003a */
[----:B----4-:R-:W-:Y:S06]  /*7cc0*/  @UP1 UIMAD.WIDE UR4, UR6, 0x4, UR4 ;  /* 0x00000004060418a5 */ /* 0x010fec000f8e0204 */
[----:B------:R-:W-:Y:S01]  /*7cd0*/  IMAD.U32 R14, RZ, RZ, UR4 ;  /* 0x00000004ff0e7e24 */ /* 0x000fe2000f8e00ff */
[----:B------:R-:W-:Y:S04]  /*7ce0*/  MOV R15, UR5 ;  /* 0x00000005000f7c02 */ /* 0x000fe80008000f00 */
[----:B------:R-:W4:Y:S01]  /*7cf0*/  @!UP1 LDCU UR4, c[0x0][0x980] ;  /* 0x00013000ff0497ac */ /* 0x000f220008000800 */
[----:B---3-5:R3:W5:Y:S02]  /*7d00*/  @P2 LDG.E R27, desc[UR8][R14.64] ;  /* 0x000000080e1b2981 */ /* 0x028764000c1e1900 */
[----:B---34-:R-:W-:Y:S07]  /*7d10*/  @!P2 IMAD.U32 R27, RZ, RZ, UR4 ;  /* 0x00000004ff1bae24 */ /* 0x018fee000f8e00ff */
.L_x_87:
[----:B-----5:R-:W-:Y:S01]  /*7d20*/  @!P1 FSETP.EQ.AND P3, PT, R27, RZ, PT ;  /* 0x000000ff1b00920b */ /* 0x020fe20003f62000 */
[----:B------:R-:W-:Y:S01]  /*7d30*/  @!UPT UIADD3 URZ, UPT, UPT, URZ, URZ, URZ ;  /* 0x000000fffffff290 */ /* 0x000fe2000fffe0ff */
[----:B------:R-:W-:Y:S11]  /*7d40*/  @!P1 BRA `(.L_x_88) ;  /* 0x0000000000149947 */ /* 0x000ff60003800000 */
[----:B------:R-:W-:Y:S02]  /*7d50*/  LOP3.LUT P1, RZ, R58, 0xff, RZ, 0xc0, !PT ;  /* 0x000000ff3aff7812 */ /* 0x000fe4000782c0ff */
[----:B------:R-:W-:Y:S04]  /*7d60*/  PLOP3.LUT P3, PT, PT, PT, UP1, 0x80, 0x8 ;  /* 0x000000000008781c */ /* 0x000fe80003f6f018 */
[----:B------:R-:W-:Y:S07]  /*7d70*/  PLOP3.LUT P3, PT, P3, PT, PT, 0x8, 0x80 ;  /* 0x000000000080781c */ /* 0x000fee0001f6e170 */
[----:B------:R-:W-:Y:S11]  /*7d80*/  @P1 FSETP.EQ.AND P3, PT, R27, RZ, PT ;  /* 0x000000ff1b00120b */ /* 0x000ff60003f62000 */
[----:B------:R-:W-:Y:S02]  /*7d90*/  @!UPT UIADD3 URZ, UPT, UPT, URZ, URZ, URZ ;  /* 0x000000fffffff290 */ /* 0x000fe4000fffe0ff */
.L_x_88:
[----:B------:R-:W-:Y:S01]  /*7da0*/  ULEA UR17, UR29, UR27, 0x3 ;  /* 0x0000001b1d117291 */ /* 0x000fe2000f8e18ff */
[----:B---3--:R-:W-:Y:S01]  /*7db0*/  SHF.L.U32 R9, R10, 0x1f, RZ ;  /* 0x0000001f0a097819 */ /* 0x008fe200000006ff */
[----:B------:R-:W-:Y:S02]  /*7dc0*/  USHF.L.U32 UR11, UR44, 0x6, URZ ;  /* 0x000000062c0b7899 */ /* 0x000fe400080006ff */
[----:B------:R-:W-:Y:S02]  /*7dd0*/  UISETP.NE.AND UP0, UPT, UR40, 0x1, UPT ;  /* 0x000000012800788c */ /* 0x000fe4000bf05270 */
[----:B------:R-:W-:Y:S01]  /*7de0*/  UIMAD.WIDE.U32 UR4, UR11, UR41, URZ ;  /* 0x000000290b0472a5 */ /* 0x000fe2000f8e00ff */
[----:B------:R-:W-:Y:S02]  /*7df0*/  ELECT P2, URZ, PT ;  /* 0x0000000000ff782f */ /* 0x000fe40003840000 */
[----:B------:R-:W3:Y:S02]  /*7e00*/  SYNCS.PHASECHK.TRANS64.TRYWAIT P1, [UR17+0x98], R9 ;  /* 0x00009809ff0075a7 */ /* 0x000ee40008021111 */
[----:B------:R-:W-:Y:S02]  /*7e10*/  PLOP3.LUT P2, PT, P3, P2, PT, 0xf2, 0x2f ;  /* 0x00000000002f781c */ /* 0x000fe40001f45e72 */
[----:B------:R-:W-:Y:S02]  /*7e20*/  UMOV UR4, UR5 ;  /* 0x0000000500047c82 */ /* 0x000fe40008000000 */
[----:B------:R-:W-:Y:S04]  /*7e30*/  USHF.R.U32.HI UR4, URZ, UR42, UR4 ;  /* 0x0000002aff047299 */ /* 0x000fe80008011604 */
[----:B------:R-:W-:Y:S02]  /*7e40*/  USEL UR12, UR11, UR4, !UP0 ;  /* 0x000000040b0c7287 */ /* 0x000fe4000c000000 */
[----:B------:R-:W-:Y:S02]  /*7e50*/  UISETP.NE.AND UP0, UPT, UR43, 0x1, UPT ;  /* 0x000000012b00788c */ /* 0x000fe4000bf05270 */
[----:B------:R-:W-:Y:S02]  /*7e60*/  UIMAD.WIDE.U32 UR4, UR12, UR48, URZ ;  /* 0x000000300c0472a5 */ /* 0x000fe4000f8e00ff */
[----:B------:R-:W-:Y:S01]  /*7e70*/  UIADD3 UR6, UPT, UPT, -UR12, URZ, URZ ;  /* 0x000000ff0c067290 */ /* 0x000fe2000fffe1ff */
[----:B------:R-:W-:Y:S03]  /*7e80*/  @!P2 IMAD.MOV.U32 R0, RZ, 0x20, RZ ;  /* 0x00000020ff00a824 */ /* 0x000fe600078e00ff */
[----:B------:R-:W-:Y:S01]  /*7e90*/  UIMAD UR11, UR40, UR6, UR11 ;  /* 0x00000006280b72a4 */ /* 0x000fe2000f8e020b */
[----:B------:R-:W-:Y:S01]  /*7ea0*/  @!P2 IMAD.MOV.U32 R0, RZ, 0x400, R0 ;  /* 0x00000400ff00a824 */ /* 0x000fe200078e0000 */
[----:B------:R-:W-:Y:S02]  /*7eb0*/  UMOV UR4, UR5 ;  /* 0x0000000500047c82 */ /* 0x000fe40008000000 */
[----:B------:R-:W-:Y:S04]  /*7ec0*/  USHF.R.U32.HI UR4, URZ, UR49, UR4 ;  /* 0x00000031ff047299 */ /* 0x000fe80008011604 */
[----:B------:R-:W-:Y:S02]  /*7ed0*/  USEL UR13, UR12, UR4, !UP0 ;  /* 0x000000040c0d7287 */ /* 0x000fe4000c000000 */
[----:B------:R-:W-:Y:S02]  /*7ee0*/  UISETP.NE.AND UP0, UPT, UR50, 0x1, UPT ;  /* 0x000000013200788c */ /* 0x000fe4000bf05270 */
[----:B------:R-:W-:Y:S07]  /*7ef0*/  UIMAD.WIDE.U32 UR4, UR13, UR51, URZ ;  /* 0x000000330d0472a5 */ /* 0x000fee000f8e00ff */
[----:B------:R-:W-:Y:S02]  /*7f00*/  UMOV UR4, UR5 ;  /* 0x0000000500047c82 */ /* 0x000fe40008000000 */
[----:B-1----:R-:W-:Y:S04]  /*7f10*/  USHF.R.U32.HI UR4, URZ, UR54, UR4 ;  /* 0x00000036ff047299 */ /* 0x002fe80008011604 */
[----:B------:R-:W-:Y:S02]  /*7f20*/  USEL UR14, UR13, UR4, !UP0 ;  /* 0x000000040d0e7287 */ /* 0x000fe4000c000000 */
[----:B------:R-:W-:Y:S02]  /*7f30*/  UIADD3 UR4, UPT, UPT, -UR13, URZ, URZ ;  /* 0x000000ff0d047290 */ /* 0x000fe4000fffe1ff */
[----:B------:R-:W-:Y:S02]  /*7f40*/  UIADD3 UR5, UPT, UPT, -UR14, URZ, URZ ;  /* 0x000000ff0e057290 */ /* 0x000fe4000fffe1ff */
[----:B------:R-:W-:Y:S02]  /*7f50*/  UIMAD UR12, UR43, UR4, UR12 ;  /* 0x000000042b0c72a4 */ /* 0x000fe4000f8e020c */
[----:B------:R-:W-:Y:S01]  /*7f60*/  UIMAD UR13, UR50, UR5, UR13 ;  /* 0x00000005320d72a4 */ /* 0x000fe2000f8e020d */
[----:B---3--:R-:W-:Y:S11]  /*7f70*/  @!P1 BRA `(.L_x_89) ;  /* 0x0000003800a49947 */ /* 0x008ff60003800000 */
.L_x_167:
[----:B------:R-:W3:Y:S01]  /*7f80*/  S2UR UR22, SR_CgaCtaId ;  /* 0x00000000001679c3 */ /* 0x000ee20000008800 */
[----:B------:R-:W-:Y:S01]  /*7f90*/  @!P2 R2UR UR5, R0 ;  /* 0x000000000005a2ca */ /* 0x000fe200000e0000 */
[----:B------:R-:W-:Y:S01]  /*7fa0*/  VOTEU.ALL UP0, P2 ;  /* 0x0000000000ff7886 */ /* 0x000fe20001000000 */
[----:B-1----:R-:W-:Y:S02]  /*7fb0*/  @!P2 IADD3 R2, P1, PT, R12, 0x680, RZ ;  /* 0x000006800c02a810 */ /* 0x002fe40007f3e0ff */
[----:B------:R-:W-:Y:S02]  /*7fc0*/  @P0 SHF.R.U32.HI R4, RZ, 0x10, R5 ;  /* 0x00000010ff040819 */ /* 0x000fe40000011605 */
[----:B------:R-:W-:Y:S01]  /*7fd0*/  @!P2 R2UR UR6, R2 ;  /* 0x000000000206a2ca */ /* 0x000fe200000e0000 */
[----:B------:R-:W-:Y:S01]  /*7fe0*/  @!P2 IMAD.X R0, RZ, RZ, R13, P1 ;  /* 0x000000ffff00a224 */ /* 0x000fe200008e060d */
[----:B------:R-:W-:Y:S01]  /*7ff0*/  @!UP0 ULEA UR4, UR29, UR27, 0xd ;  /* 0x0000001b1d048291 */ /* 0x000fe2000f8e68ff */
[----:B------:R-:W-:Y:S01]  /*8000*/  @P0 R2UR UR45, R4 ;  /* 0x00000000042d02ca */ /* 0x000fe200000e0000 */
[----:B------:R-:W-:Y:S02]  /*8010*/  @!UP0 UIADD3 UR21, UPT, UPT, UR19, 0x20, URZ ;  /* 0x0000002013158890 */ /* 0x000fe4000fffe0ff */
[----:B------:R-:W-:Y:S02]  /*8020*/  @!UP0 UIADD3 UR8, UPT, UPT, UR4, 0x200, URZ ;  /* 0x0000020004088890 */ /* 0x000fe4000fffe0ff */
[----:B------:R-:W-:Y:S01]  /*8030*/  @!UP0 UPRMT UR16, UR5, 0x5410, URZ ;  /* 0x0000541005108896 */ /* 0x000fe200080000ff */
[----:B------:R-:W-:Y:S01]  /*8040*/  @!P2 R2UR UR5, R0 ;  /* 0x000000000005a2ca */ /* 0x000fe200000e0000 */
[----:B------:R-:W-:Y:S01]  /*8050*/  @!UP0 UIADD3 UR18, UPT, UPT, UR4, 0x1200, URZ ;  /* 0x0000120004128890 */ /* 0x000fe2000fffe0ff */
[----:B------:R-:W-:Y:S01]  /*8060*/  @!P2 IMAD.MOV.U32 R0, RZ, RZ, 0x2000 ;  /* 0x00002000ff00a424 */ /* 0x000fe200078e00ff */
[----:B------:R-:W-:Y:S01]  /*8070*/  UIADD3 UR4, UPT, UPT, UR29, 0x1, URZ ;  /* 0x000000011d047890 */ /* 0x000fe2000fffe0ff */
[----:B------:R-:W-:Y:S03]  /*8080*/  IMAD.U32 R14, RZ, RZ, UR6 ;  /* 0x00000006ff0e7e24 */ /* 0x000fe6000f8e00ff */
[----:B------:R-:W-:Y:S02]  /*8090*/  UISETP.NE.AND UP0, UPT, UR4, 0x3, UPT ;  /* 0x000000030400788c */ /* 0x000fe4000bf05270 */
[----:B------:R-:W-:Y:S02]  /*80a0*/  @!P2 R2UR UR6, R14 ;  /* 0x000000000e06a2ca */ /* 0x000fe400000e0000 */
[----:B------:R-:W-:Y:S02]  /*80b0*/  USEL UR4, UR4, URZ, UP0 ;  /* 0x000000ff04047287 */ /* 0x000fe40008000000 */
[----:B------:R-:W-:Y:S01]  /*80c0*/  IMAD.U32 R15, RZ, RZ, UR5 ;  /* 0x00000005ff0f7e24 */ /* 0x000fe2000f8e00ff */
[----:B------:R-:W-:Y:S02]  /*80d0*/  USEL UR20, URZ, 0x1, UP0 ;  /* 0x00000001ff147887 */ /* 0x000fe40008000000 */
[----:B------:R-:W-:Y:S02]  /*80e0*/  UIADD3 UR5, UPT, UPT, UR17, 0x80, URZ ;  /* 0x0000008011057890 */ /* 0x000fe4000fffe0ff */
[----:B------:R-:W-:Y:S01]  /*80f0*/  @!P2 R2UR UR7, R15 ;  /* 0x000000000f07a2ca */ /* 0x000fe200000e0000 */
[----:B------:R-:W-:Y:S01]  /*8100*/  VOTEU.ALL UP0, P2 ;  /* 0x0000000000ff7886 */ /* 0x000fe20001000000 */
[----:B------:R-:W-:Y:S04]  /*8110*/  LOP3.LUT R10, R10, UR20, RZ, 0x3c, !PT ;  /* 0x000000140a0a7c12 */ /* 0x000fe8000f8e3cff */
[----:B------:R-:W-:Y:S01]  /*8120*/  @!UP0 UMOV UR9, UR5 ;  /* 0x0000000500098c82 */ /* 0x000fe20008000000 */
[----:B------:R-:W-:Y:S01]  /*8130*/  @!UP0 UMOV UR10, UR19 ;  /* 0x00000013000a8c82 */ /* 0x000fe20008000000 */
[----:B------:R-:W-:Y:S05]  /*8140*/  SHF.L.U32 R9, R10, 0x1f, RZ ;  /* 0x0000001f0a097819 */ /* 0x000fea00000006ff */
[----:B------:R1:W-:Y:S01]  /*8150*/  @!UP0 UTMALDG.5D.IM2COL [UR8], [UR6], UR16 ;  /* 0x00000008060083b4 */ /* 0x0003e20008060010 */
[----:B------:R-:W-:Y:S05]  /*8160*/  VOTEU.ALL UP0, P2 ;  /* 0x0000000000ff7886 */ /* 0x000fea0001000000 */
[----:B-1----:R-:W-:Y:S01]  /*8170*/  @!UP0 UMOV UR8, UR18 ;  /* 0x0000001200088c82 */ /* 0x002fe20008000000 */
[----:B------:R-:W-:Y:S01]  /*8180*/  @!UP0 UMOV UR9, UR5 ;  /* 0x0000000500098c82 */ /* 0x000fe20008000000 */
[----:B------:R-:W-:Y:S01]  /*8190*/  @!UP0 UMOV UR10, UR21 ;  /* 0x00000015000a8c82 */ /* 0x000fe20008000000 */
[----:B---3--:R-:W-:Y:S01]  /*81a0*/  UPRMT UR5, UR22, 0x654, UR5 ;  /* 0x0000065416057896 */ /* 0x008fe20008000005 */
[----:B------:R1:W-:Y:S01]  /*81b0*/  @!UP0 UTMALDG.5D.IM2COL [UR8], [UR6], UR16 ;  /* 0x00000008060083b4 */ /* 0x0003e20008060010 */
[----:B------:R3:W-:Y:S07]  /*81c0*/  @!P2 SYNCS.ARRIVE.TRANS64.RED.A0TR RZ, [UR17+0x80], R0 ;  /* 0x00008000ffffa9a7 */ /* 0x0007ee0008300411 */
[----:B------:R-:W-:Y:S01]  /*81d0*/  SYNCS.ARRIVE.TRANS64.RED.A1T0 RZ, [UR5], RZ ;  /* 0x000000ffffff79a7 */ /* 0x000fe20008100405 */
[----:B-1----:R-:W-:Y:S09]  /*81e0*/  ULEA UR6, UR4, UR27, 0x3 ;  /* 0x0000001b04067291 */ /* 0x002ff2000f8e18ff */
[----:B------:R-:W1:Y:S02]  /*81f0*/  SYNCS.PHASECHK.TRANS64.TRYWAIT P1, [UR6+0x98], R9 ;  /* 0x00009809ff0075a7 */ /* 0x000e640008021106 */
[----:B-1-3--:R-:W-:Y:S05]  /*8200*/  @!P1 BRA `(.L_x_90) ;  /* 0x0000003800189947 */ /* 0x00afea0003800000 */
.L_x_169:
[----:B------:R-:W-:Y:S01]  /*8210*/  UIADD3 UR5, UPT, UPT, UR4, 0x1, URZ ;  /* 0x0000000104057890 */ /* 0x000fe2000fffe0ff */
[----:B-1----:R-:W-:Y:S01]  /*8220*/  @!P2 IMAD.MOV.U32 R0, RZ, 0x20, RZ ;  /* 0x00000020ff00a824 */ /* 0x002fe200078e00ff */
[----:B------:R-:W-:Y:S01]  /*8230*/  UIADD3 UR17, UPT, UPT, UR6, 0x80, URZ ;  /* 0x0000008006117890 */ /* 0x000fe2000fffe0ff */
[----:B------:R-:W1:Y:S01]  /*8240*/  S2UR UR56, SR_CgaCtaId ;  /* 0x00000000003879c3 */ /* 0x000e620000008800 */
[----:B------:R-:W-:Y:S01]  /*8250*/  UISETP.NE.AND UP0, UPT, UR5, 0x3, UPT ;  /* 0x000000030500788c */ /* 0x000fe2000bf05270 */
[----:B------:R-:W-:Y:S01]  /*8260*/  @!P2 IMAD.MOV.U32 R0, RZ, 0x400, R0 ;  /* 0x00000400ff00a824 */ /* 0x000fe200078e0000 */
[----:B------:R-:W-:Y:S01]  /*8270*/  UPLOP3.LUT UP4, UPT, UPT, UPT, UPT, 0x80, 0x8 ;  /* 0x000000000008789c */ /* 0x000fe20003f8f070 */
[----:B------:R-:W-:Y:S01]  /*8280*/  @!P2 IADD3 R2, P0, PT, R12, 0x680, RZ ;  /* 0x000006800c02a810 */ /* 0x000fe20007f1e0ff */
[----:B------:R-:W-:Y:S01]  /*8290*/  USEL UR29, UR5, URZ, UP0 ;  /* 0x000000ff051d7287 */ /* 0x000fe20008000000 */
[----:B------:R-:W-:Y:S01]  /*82a0*/  R2UR UR55, R56 ;  /* 0x00000000383772ca */ /* 0x000fe200000e0000 */
[----:B------:R-:W-:Y:S01]  /*82b0*/  USEL UR28, URZ, 0x1, UP0 ;  /* 0x00000001ff1c7887 */ /* 0x000fe20008000000 */
[----:B------:R-:W-:Y:S01]  /*82c0*/  @!P2 R2UR UR5, R0 ;  /* 0x000000000005a2ca */ /* 0x000fe200000e0000 */
[----:B------:R-:W-:Y:S01]  /*82d0*/  UMOV UR20, UR12 ;  /* 0x0000000c00147c82 */ /* 0x000fe20008000000 */
[----:B------:R-:W-:Y:S01]  /*82e0*/  UMOV UR21, UR13 ;  /* 0x0000000d00157c82 */ /* 0x000fe20008000000 */
[----:B------:R-:W-:Y:S01]  /*82f0*/  UMOV UR22, UR14 ;  /* 0x0000000e00167c82 */ /* 0x000fe20008000000 */
[----:B------:R-:W-:Y:S01]  /*8300*/  VOTEU.ALL UP0, P2 ;  /* 0x0000000000ff7886 */ /* 0x000fe20001000000 */
[----:B------:R-:W-:Y:S01]  /*8310*/  @!P2 IMAD.X R0, RZ, RZ, R13, P0 ;  /* 0x000000ffff00a224 */ /* 0x000fe200000e060d */
[----:B------:R-:W-:Y:S01]  /*8320*/  UMOV UR9, UR17 ;  /* 0x0000001100097c82 */ /* 0x000fe20008000000 */
[----:B------:R-:W-:Y:S02]  /*8330*/  R2UR UR44, R57 ;  /* 0x00000000392c72ca */ /* 0x000fe400000e0000 */
[----:B------:R-:W-:Y:S01]  /*8340*/  @!UP0 ULEA UR4, UR4, UR27, 0xd ;  /* 0x0000001b04048291 */ /* 0x000fe2000f8e68ff */
[----:B------:R-:W-:Y:S01]  /*8350*/  LOP3.LUT R8, R8, 0x1, RZ, 0x3c, !PT ;  /* 0x0000000108087812 */ /* 0x000fe200078e3cff */
[----:B------:R-:W-:Y:S01]  /*8360*/  @!UP0 UIADD3 UR18, UPT, UPT, UR19, 0x10, URZ ;  /* 0x0000001013128890 */ /* 0x000fe2000fffe0ff */
[----:B------:R-:W-:Y:S01]  /*8370*/  LOP3.LUT R10, R10, UR28, RZ, 0x3c, !PT ;  /* 0x0000001c0a0a7c12 */ /* 0x000fe2000f8e3cff */
[----:B------:R-:W-:Y:S02]  /*8380*/  @!UP0 UIADD3 UR16, UPT, UPT, UR4, 0x200, URZ ;  /* 0x0000020004108890 */ /* 0x000fe4000fffe0ff */
[----:B------:R-:W-:Y:S01]  /*8390*/  @!UP0 UIADD3 UR8, UPT, UPT, UR4, 0x1200, URZ ;  /* 0x0000120004088890 */ /* 0x000fe2000fffe0ff */
[----:B------:R-:W-:Y:S01]  /*83a0*/  @!P2 R2UR UR4, R0 ;  /* 0x000000000004a2ca */ /* 0x000fe200000e0000 */
[----:B------:R-:W-:Y:S01]  /*83b0*/  @!UP0 UPRMT UR7, UR5, 0x5410, URZ ;  /* 0x0000541005078896 */ /* 0x000fe200080000ff */
[----:B------:R-:W-:Y:S01]  /*83c0*/  @!P2 R2UR UR5, R2 ;  /* 0x000000000205a2ca */ /* 0x000fe200000e0000 */
[----:B------:R-:W-:Y:S01]  /*83d0*/  @!UP0 UIADD3 UR10, UPT, UPT, UR19, 0x30, URZ ;  /* 0x00000030130a8890 */ /* 0x000fe2000fffe0ff */
[----:B------:R-:W-:Y:S02]  /*83e0*/  VOTEU.ALL UP0, P2 ;  /* 0x0000000000ff7886 */ /* 0x000fe40001000000 */
[----:B------:R-:W-:Y:S01]  /*83f0*/  UMOV UR19, UR11 ;  /* 0x0000000b00137c82 */ /* 0x000fe20008000000 */
[----:B------:R-:W-:Y:S06]  /*8400*/  UIADD3 UR44, UPT, UPT, UR23, UR44, URZ ;  /* 0x0000002c172c7290 */ /* 0x000fec000fffe0ff */
[----:B------:R-:W-:Y:S02]  /*8410*/  IMAD.U32 R5, RZ, RZ, UR4 ;  /* 0x00000004ff057e24 */ /* 0x000fe4000f8e00ff */
[----:B------:R-:W-:Y:S03]  /*8420*/  IMAD.U32 R4, RZ, RZ, UR5 ;  /* 0x00000005ff047e24 */ /* 0x000fe6000f8e00ff */
[----:B------:R-:W-:Y:S02]  /*8430*/  @!P2 R2UR UR5, R5 ;  /* 0x000000000505a2ca */ /* 0x000fe400000e0000 */
[----:B------:R-:W-:Y:S11]  /*8440*/  @!P2 R2UR UR4, R4 ;  /* 0x000000000404a2ca */ /* 0x000ff600000e0000 */
[----:B------:R-:W-:Y:S02]  /*8450*/  @!UPT UIADD3 URZ, UPT, UPT, URZ, URZ, URZ ;  /* 0x000000fffffff290 */ /* 0x000fe4000fffe0ff */
[----:B------:R3:W-:Y:S01]  /*8460*/  @!UP0 UTMALDG.5D.IM2COL [UR16], [UR4], UR7 ;  /* 0x00000010040083b4 */ /* 0x0007e20008060007 */
[----:B------:R-:W-:Y:S05]  /*8470*/  VOTEU.ALL UP0, P2 ;  /* 0x0000000000ff7886 */ /* 0x000fea0001000000 */
[----:B------:R1:W-:Y:S01]  /*8480*/  @!UP0 UTMALDG.5D.IM2COL [UR8], [UR4], UR7 ;  /* 0x00000008040083b4 */ /* 0x0003e20008060007 */
[----:B------:R4:W-:Y:S01]  /*8490*/  @!P2 SYNCS.ARRIVE.TRANS64.RED.A0TR RZ, [UR6+0x80], R3 ;  /* 0x00008003ffffa9a7 */ /* 0x0009e20008300406 */
[----:B---3--:R-:W-:Y:S02]  /*84a0*/  UIADD3 UR19, UPT, UPT, UR15, UR55, URZ ;  /* 0x000000370f137290 */ /* 0x008fe4000fffe0ff */
[----:B-1----:R-:W-:Y:S09]  /*84b0*/  UPRMT UR4, UR56, 0x654, UR17 ;  /* 0x0000065438047896 */ /* 0x002ff20008000011 */
[----:B------:R-:W-:Y:S01]  /*84c0*/  SYNCS.ARRIVE.TRANS64.RED.A1T0 RZ, [UR4], RZ ;  /* 0x000000ffffff79a7 */ /* 0x000fe20008100404 */
[----:B------:R-:W-:Y:S05]  /*84d0*/  BRA.U UP2, `(.L_x_91) ;  /* 0xfffffff102507547 */ /* 0x000fea000b83ffff */
[----:B------:R-:W-:Y:S01]  /*84e0*/  UIADD3 UR27, UPT, UPT, UR27, 0x98, URZ ;  /* 0x000000981b1b7890 */ /* 0x000fe2000fffe0ff */
[----:B----4-:R-:W-:-:S03]  /*84f0*/  SHF.L.U32 R3, R10, 0x1f, RZ ;  /* 0x0000001f0a037819 */ /* 0x010fc600000006ff */
[----:B------:R-:W-:-:S09]  /*8500*/  ULEA UR4, UR29, UR27, 0x3 ;  /* 0x0000001b1d047291 */ /* 0x000fd2000f8e18ff */
[----:B------:R-:W1:Y:S02]  /*8510*/  SYNCS.PHASECHK.TRANS64.TRYWAIT P0, [UR4], R3 ;  /* 0x00000003ff0075a7 */ /* 0x000e640008001104 */
[----:B-1----:R-:W-:Y:S05]  /*8520*/  @!P0 BRA `(.L_x_92) ;  /* 0x0000003400688947 */ /* 0x002fea0003800000 */
.L_x_171:
[----:B------:R-:W-:-:S04]  /*8530*/  UIADD3 UR4, UPT, UPT, UR29, 0x1, URZ ;  /* 0x000000011d047890 */ /* 0x000fc8000fffe0ff */
[----:B------:R-:W-:-:S04]  /*8540*/  UISETP.NE.AND UP0, UPT, UR4, 0x3, UPT ;  /* 0x000000030400788c */ /* 0x000fc8000bf05270 */
[----:B------:R-:W-:Y:S02]  /*8550*/  USEL UR6, URZ, 0x1, UP0 ;  /* 0x00000001ff067887 */ /* 0x000fe40008000000 */
[----:B------:R-:W-:-:S04]  /*8560*/  USEL UR4, UR4, URZ, UP0 ;  /* 0x000000ff04047287 */ /* 0x000fc80008000000 */
[----:B------:R-:W-:Y:S01]  /*8570*/  ULEA UR5, UR4, UR27, 0x3 ;  /* 0x0000001b04057291 */ /* 0x000fe2000f8e18ff */
[----:B------:R-:W-:-:S04]  /*8580*/  LOP3.LUT R10, R10, UR6, RZ, 0x3c, !PT ;  /* 0x000000060a0a7c12 */ /* 0x000fc8000f8e3cff */
[----:B-1----:R-:W-:-:S04]  /*8590*/  SHF.L.U32 R3, R10, 0x1f, RZ ;  /* 0x0000001f0a037819 */ /* 0x002fc800000006ff */
[----:B------:R-:W1:Y:S02]  /*85a0*/  SYNCS.PHASECHK.TRANS64.TRYWAIT P0, [UR5], R3 ;  /* 0x00000003ff0075a7 */ /* 0x000e640008001105 */
[----:B-1----:R-:W-:Y:S05]  /*85b0*/  @!P0 BRA `(.L_x_93) ;  /* 0x00000034005c8947 */ /* 0x002fea0003800000 */
.L_x_173:
[----:B------:R-:W-:-:S04]  /*85c0*/  UIADD3 UR4, UPT, UPT, UR4, 0x1, URZ ;  /* 0x0000000104047890 */ /* 0x000fc8000fffe0ff */
[----:B------:R-:W-:-:S04]  /*85d0*/  UISETP.NE.AND UP0, UPT, UR4, 0x3, UPT ;  /* 0x000000030400788c */ /* 0x000fc8000bf05270 */
[----:B------:R-:W-:Y:S02]  /*85e0*/  USEL UR5, URZ, 0x1, UP0 ;  /* 0x00000001ff057887 */ /* 0x000fe40008000000 */
[----:B------:R-:W-:-:S04]  /*85f0*/  USEL UR4, UR4, URZ, UP0 ;  /* 0x000000ff04047287 */ /* 0x000fc80008000000 */
[----:B------:R-:W-:Y:S01]  /*8600*/  ULEA UR4, UR4, UR27, 0x3 ;  /* 0x0000001b04047291 */ /* 0x000fe2000f8e18ff */
[----:B-1----:R-:W-:-:S04]  /*8610*/  LOP3.LUT R3, R10, UR5, RZ, 0x3c, !PT ;  /* 0x000000050a037c12 */ /* 0x002fc8000f8e3cff */
[----:B------:R-:W-:Y:S01]  /*8620*/  SHF.L.U32 R3, R3, 0x1f, RZ ;  /* 0x0000001f03037819 */ /* 0x000fe200000006ff */
[----:B------:R-:W-:-:S07]  /*8630*/  IMAD.U32 R0, RZ, RZ, UR4 ;  /* 0x00000004ff007e24 */ /* 0x000fce000f8e00ff */
.L_x_94:
[----:B-1----:R1:W3:Y:S02]  /*8640*/  SYNCS.PHASECHK.TRANS64.TRYWAIT P0, [R0+URZ], R3 ;  /* 0x00000003000075a7 */ /* 0x0022e400080011ff */
[----:B---3--:R-:W-:Y:S05]  /*8650*/  @!P0 NANOSLEEP.SYNCS 0x989680 ;  /* 0x009896800000895d */ /* 0x008fea0003900000 */
[----:B------:R-:W3:Y:S02]  /*8660*/  @!P0 SYNCS.PHASECHK.TRANS64 P0, [R0+URZ], R3 ;  /* 0x00000003000085a7 */ /* 0x000ee400080010ff */
[----:B--23--:R-:W-:Y:S05]  /*8670*/  @P0 EXIT ;  /* 0x000000000000094d */ /* 0x00cfea0003800000 */
[----:B------:R-:W-:Y:S05]  /*8680*/  BRA `(.L_x_94) ;  /* 0xfffffffc00ec7947 */ /* 0x000fea000383ffff */
.L_x_82:
[----:B------:R-:W-:-:S06]  /*8690*/  UISETP.GE.AND UP0, UPT, UR18, 0x4, UPT ;  /* 0x000000041200788c */ /* 0x000fcc000bf06270 */
[----:B------:R-:W-:-:S13]  /*86a0*/  PLOP3.LUT P0, PT, PT, PT, UP0, 0x80, 0x8 ;  /* 0x000000000008781c */ /* 0x000fda0003f0f008 */
[----:B-1----:R-:W-:Y:S05]  /*86b0*/  @!P0 EXIT ;  /* 0x000000000000894d */ /* 0x002fea0003800000 */
[----:B------:R-:W1:Y:S08]  /*86c0*/  S2UR UR4, SR_CgaCtaId ;  /* 0x00000000000479c3 */ /* 0x000e700000008800 */
[----:B------:R-:W-:Y:S01]  /*86d0*/  BAR.SYNC.DEFER_BLOCKING 0x6, 0xa0 ;  /* 0x0182800000007b1d */ /* 0x000fe20000010000 */
[C---:B------:R-:W-:Y:S01]  /*86e0*/  IMAD.SHL.U32 R0, R61.reuse, 0x10, RZ ;  /* 0x000000103d007824 */ /* 0x040fe200078e00ff */
[----:B------:R-:W-:Y:S01]  /*86f0*/  LOP3.LUT R67, R61, 0x60, RZ, 0xc0, !PT ;  /* 0x000000603d437812 */ /* 0x000fe200078ec0ff */
[----:B------:R-:W-:Y:S01]  /*8700*/  IMAD.SHL.U32 R3, R59, 0x200, RZ ;  /* 0x000002003b037824 */ /* 0x000fe200078e00ff */
[C---:B------:R-:W-:Y:S01]  /*8710*/  LOP3.LUT R62, R61.reuse, 0x2, RZ, 0xc0, !PT ;  /* 0x000000023d3e7812 */ /* 0x040fe200078ec0ff */
[C---:B------:R-:W-:Y:S01]  /*8720*/  IMAD.SHL.U32 R5, R61.reuse, 0x2, RZ ;  /* 0x000000023d057824 */ /* 0x040fe200078e00ff */
[----:B------:R-:W-:Y:S01]  /*8730*/  UMOV UR46, 0x400 ;  /* 0x00000400002e7882 */ /* 0x000fe20000000000 */
[C---:B------:R-:W-:Y:S01]  /*8740*/  LOP3.LUT R66, R0.reuse, 0x590, RZ, 0xc0, !PT ;  /* 0x0000059000427812 */ /* 0x040fe200078ec0ff */
[----:B------:R-:W2:Y:S01]  /*8750*/  LDC.64 R54, c[0x0][0x9b0] ;  /* 0x00026c00ff367b82 */ /* 0x000ea20000000a00 */
[----:B------:R-:W-:Y:S01]  /*8760*/  LOP3.LUT R0, R0, 0x60, RZ, 0xc0, !PT ;  /* 0x0000006000007812 */ /* 0x000fe200078ec0ff */
[----:B------:R-:W-:Y:S01]  /*8770*/  IMAD.U32 R23, R61, 0x10000, RZ ;  /* 0x000100003d177824 */ /* 0x000fe200078e00ff */
[----:B------:R-:W-:Y:S01]  /*8780*/  LOP3.LUT R66, R66, 0x200, R3, 0xf8, !PT ;  /* 0x0000020042427812 */ /* 0x000fe200078ef803 */
[----:B------:R-:W-:Y:S01]  /*8790*/  IMAD.MOV.U32 R22, RZ, RZ, RZ ;  /* 0x000000ffff167224 */ /* 0x000fe200078e00ff */
[----:B------:R-:W-:Y:S01]  /*87a0*/  LOP3.LUT R5, R0, 0xc, R5, 0xf8, !PT ;  /* 0x0000000c00057812 */ /* 0x000fe200078ef805 */
[----:B------:R-:W-:Y:S01]  /*87b0*/  IMAD.SHL.U32 R0, R59, 0x200000, RZ ;  /* 0x002000003b007824 */ /* 0x000fe200078e00ff */
[----:B------:R-:W-:Y:S01]  /*87c0*/  LOP3.LUT R61, R61, 0x4, RZ, 0xc0, !PT ;  /* 0x000000043d3d7812 */ /* 0x000fe200078ec0ff */
[----:B------:R-:W3:Y:S01]  /*87d0*/  LDC.64 R52, c[0x0][0x9a8] ;  /* 0x00026a00ff347b82 */ /* 0x000ee20000000a00 */
[----:B------:R-:W-:Y:S01]  /*87e0*/  LOP3.LUT R66, R66, R5, RZ, 0xfc, !PT ;  /* 0x0000000542427212 */ /* 0x000fe200078efcff */
[----:B------:R-:W-:Y:S01]  /*87f0*/  IMAD.MOV.U32 R64, RZ, RZ, RZ ;  /* 0x000000ffff407224 */ /* 0x000fe200078e00ff */
[----:B------:R-:W-:Y:S01]  /*8800*/  LOP3.LUT R0, R0, 0x200000, RZ, 0xc0, !PT ;  /* 0x0020000000007812 */ /* 0x000fe200078ec0ff */
[----:B------:R-:W-:Y:S01]  /*8810*/  IMAD.MOV.U32 R63, RZ, RZ, RZ ;  /* 0x000000ffff3f7224 */ /* 0x000fe200078e00ff */
[----:B------:R-:W-:Y:S01]  /*8820*/  IADD3 R65, PT, PT, -R61, 0x2, RZ ;  /* 0x000000023d417810 */ /* 0x000fe20007ffe1ff */
[----:B------:R-:W-:Y:S01]  /*8830*/  IMAD.MOV R62, RZ, RZ, -R62 ;  /* 0x000000ffff3e7224 */ /* 0x000fe200078e0a3e */
[----:B-1----:R-:W-:Y:S01]  /*8840*/  ULEA UR46, UR4, UR46, 0x18 ;  /* 0x0000002e042e7291 */ /* 0x002fe2000f8ec0ff */
[----:B------:R-:W-:Y:S01]  /*8850*/  LOP3.LUT R23, R0, 0x400000, R23, 0xf8, !PT ;  /* 0x0040000000177812 */ /* 0x000fe200078ef817 */
[----:B------:R-:W-:Y:S01]  /*8860*/  IMAD.MOV R61, RZ, RZ, -R61 ;  /* 0x000000ffff3d7224 */ /* 0x000fe200078e0a3d */
[----:B------:R-:W1:Y:S01]  /*8870*/  LDCU UR59, c[0x0][0x370] ;  /* 0x00006e00ff3b77ac */ /* 0x000e620008000800 */
[----:B------:R-:W-:Y:S01]  /*8880*/  IMAD.SHL.U32 R65, R65, 0x10, RZ ;  /* 0x0000001041417824 */ /* 0x000fe200078e00ff */
[----:B------:R-:W-:-:S04]  /*8890*/  UIADD3 UR4, UPT, UPT, UR46, 0x200, URZ ;  /* 0x000002002e047890 */ /* 0x000fc8000fffe0ff */
[----:B------:R-:W4:Y:S01]  /*88a0*/  LDS R2, [UR46+0x110] ;  /* 0x0001102eff027984 */ /* 0x000f220008000800 */
[----:B------:R-:W1:Y:S01]  /*88b0*/  LDCU UR42, c[0x0][0xc0c] ;  /* 0x00018180ff2a77ac */ /* 0x000e620008000800 */
[----:B------:R-:W-:Y:S01]  /*88c0*/  IMAD.U32 R0, RZ, RZ, UR4 ;  /* 0x00000004ff007e24 */ /* 0x000fe2000f8e00ff */
[----:B------:R-:W-:Y:S01]  /*88d0*/  LEA R66, R66, UR4, 0x2 ;  /* 0x0000000442427c11 */ /* 0x000fe2000f8e10ff */
[----:B------:R-:W1:Y:S01]  /*88e0*/  LDCU UR38, c[0x0][0xc30] ;  /* 0x00018600ff2677ac */ /* 0x000e620008000800 */
[----:B------:R-:W1:Y:S01]  /*88f0*/  LDCU.64 UR56, c[0x0][0x988] ;  /* 0x00013100ff3877ac */ /* 0x000e620008000a00 */
[----:B------:R-:W1:Y:S01]  /*8900*/  LDCU.64 UR40, c[0x0][0xc28] ;  /* 0x00018500ff2877ac */ /* 0x000e620008000a00 */
[----:B------:R-:W1:Y:S01]  /*8910*/  LDCU.64 UR62, c[0x0][0x990] ;  /* 0x00013200ff3e77ac */ /* 0x000e620008000a00 */
[----:B------:R-:W1:Y:S01]  /*8920*/  LDCU.128 UR52, c[0x0][0xc10] ;  /* 0x00018200ff3477ac */ /* 0x000e620008000c00 */
[----:B------:R-:W1:Y:S01]  /*8930*/  LDCU UR58, c[0x0][0x374] ;  /* 0x00006e80ff3a77ac */ /* 0x000e620008000800 */
[----:B------:R-:W-:Y:S01]  /*8940*/  UMOV UR51, 0x1 ;  /* 0x0000000100337882 */ /* 0x000fe20000000000 */
[----:B------:R-:W-:Y:S01]  /*8950*/  UMOV UR48, URZ ;  /* 0x000000ff00307c82 */ /* 0x000fe20008000000 */
[----:B------:R-:W-:Y:S01]  /*8960*/  UMOV UR50, URZ ;  /* 0x000000ff00327c82 */ /* 0x000fe20008000000 */
[----:B------:R-:W-:Y:S01]  /*8970*/  UMOV UR49, URZ ;  /* 0x000000ff00317c82 */ /* 0x000fe20008000000 */
[C---:B----4-:R-:W-:Y:S01]  /*8980*/  VIADD R3, R2.reuse, 0x20 ;  /* 0x0000002002037836 */ /* 0x050fe20000000000 */
[----:B------:R-:W-:-:S04]  /*8990*/  LOP3.LUT R2, R2, 0xffff, RZ, 0xc0, !PT ;  /* 0x0000ffff02027812 */ /* 0x000fc800078ec0ff */
[----:B------:R-:W-:-:S05]  /*89a0*/  LOP3.LUT R3, R3, 0xffff, RZ, 0xc0, !PT ;  /* 0x0000ffff03037812 */ /* 0x000fca00078ec0ff */
[----:B-123--:R4:W-:Y:S02]  /*89b0*/  STL.64 [R1], R2 ;  /* 0x0000000201007387 */ /* 0x00e9e40000100a00 */
.L_x_125:
[----:B----4-:R-:W-:Y:S04]  /*89c0*/  SHF.L.U32 R3, R63, 0x1f, RZ ;  /* 0x0000001f3f037819 */ /* 0x010fe800000006ff */
[----:B-1----:R-:W1:Y:S02]  /*89d0*/  SYNCS.PHASECHK.TRANS64.TRYWAIT P0, [UR46+0xc0], R3 ;  /* 0x0000c003ff0075a7 */ /* 0x002e64000800112e */
[----:B-12---:R-:W-:Y:S05]  /*89e0*/  @!P0 BRA `(.L_x_95) ;  /* 0x0000003000688947 */ /* 0x006fea0003800000 */
.L_x_175:
[----:B------:R-:W-:Y:S01]  /*89f0*/  LEA R2, R22, UR43, 0x2 ;  /* 0x0000002b16027c11 */ /* 0x000fe2000f8e10ff */
[----:B------:R-:W2:Y:S01]  /*8a00*/  LDS.128 R4, [UR46+0x100] ;  /* 0x0001002eff047984 */ /* 0x000ea20008000c00 */
[----:B------:R-:W-:Y:S02]  /*8a10*/  UIADD3 UR4, UPT, UPT, UR46, 0xc8, URZ ;  /* 0x000000c82e047890 */ /* 0x000fe4000fffe0ff */
[----:B------:R-:W-:Y:S01]  /*8a20*/  UISETP.GE.AND UP0, UPT, UR39, 0x1, UPT ;  /* 0x000000012700788c */ /* 0x000fe2000bf06270 */
[----:B------:R-:W-:Y:S01]  /*8a30*/  @!PT LDS RZ, [RZ] ;  /* 0x00000000fffff984 */ /* 0x000fe20000000800 */
[----:B------:R-:W-:Y:S01]  /*8a40*/  @!PT LDS RZ, [RZ] ;  /* 0x00000000fffff984 */ /* 0x000fe20000000800 */
[----:B------:R-:W-:Y:S01]  /*8a50*/  @!PT LDS RZ, [RZ] ;  /* 0x00000000fffff984 */ /* 0x000fe20000000800 */
[----:B------:R-:W-:Y:S01]  /*8a60*/  @!PT LDS RZ, [RZ] ;  /* 0x00000000fffff984 */ /* 0x000fe20000000800 */
[----:B------:R3:W-:Y:S06]  /*8a70*/  MEMBAR.ALL.CTA ;  /* 0x0000000000007992 */ /* 0x0007ec0000008000 */
[----:B---3--:R-:W3:Y:S01]  /*8a80*/  FENCE.VIEW.ASYNC.S ;  /* 0x00000000000073c6 */ /* 0x008ee20000000000 */
[----:B------:R-:W-:Y:S09]  /*8a90*/  UPRMT UR4, URZ, 0x654, UR4 ;  /* 0x00000654ff047896 */ /* 0x000ff20008000004 */
[----:B---3--:R-:W-:Y:S01]  /*8aa0*/  SYNCS.ARRIVE.TRANS64.RED.A1T0 RZ, [UR4], RZ ;  /* 0x000000ffffff79a7 */ /* 0x008fe20008100404 */
[----:B------:R-:W5:Y:S01]  /*8ab0*/  LDL R2, [R2] ;  /* 0x0000000002027983 */ /* 0x000f620000100800 */
[----:B--2---:R-:W-:Y:S11]  /*8ac0*/  LOP3.LUT P0, RZ, R6, 0x1, RZ, 0xc0, !PT ;  /* 0x0000000106ff7812 */ /* 0x004ff6000780c0ff */
[----:B------:R-:W-:Y:S02]  /*8ad0*/  @!UPT UIADD3 URZ, UPT, UPT, URZ, URZ, URZ ;  /* 0x000000fffffff290 */ /* 0x000fe4000fffe0ff */
[----:B------:R-:W-:Y:S01]  /*8ae0*/  VOTEU.ANY UP1, P0 ;  /* 0x0000000000ff7886 */ /* 0x000fe20000020100 */
[----:B------:R-:W-:Y:S01]  /*8af0*/  PLOP3.LUT P0, PT, PT, PT, UP1, 0x80, 0x8 ;  /* 0x000000000008781c */ /* 0x000fe20003f0f018 */
[----:B------:R-:W-:Y:S11]  /*8b00*/  UP2UR UR60, UPR, URZ, 0x2 ;  /* 0x00000002ff3c7883 */ /* 0x000ff60008000000 */
[----:B------:R-:W-:Y:S01]  /*8b10*/  @!UPT UIADD3 URZ, UPT, UPT, URZ, URZ, URZ ;  /* 0x000000fffffff290 */ /* 0x000fe2000fffe0ff */
[----:B-1----:R-:W-:Y:S02]  /*8b20*/  @P0 MOV R3, R4 ;  /* 0x0000000400030202 */ /* 0x002fe40000000f00 */
[----:B------:R-:W-:Y:S02]  /*8b30*/  @P0 LOP3.LUT R0, R5, 0xffff, RZ, 0xc0, !PT ;  /* 0x0000ffff05000812 */ /* 0x000fe400078ec0ff */
[----:B------:R-:W-:Y:S02]  /*8b40*/  @P0 R2UR UR5, R3 ;  /* 0x00000000030502ca */ /* 0x000fe400000e0000 */
[----:B------:R-:W-:Y:S11]  /*8b50*/  @P0 R2UR UR4, R0 ;  /* 0x00000000000402ca */ /* 0x000ff600000e0000 */
[----:B------:R-:W-:Y:S02]  /*8b60*/  @UP1 UMOV UR37, UR5 ;  /* 0x0000000500251c82 */ /* 0x000fe40008000000 */
[----:B------:R-:W-:Y:S01]  /*8b70*/  @UP1 UMOV UR36, UR4 ;  /* 0x0000000400241c82 */ /* 0x000fe20008000000 */
[----:B------:R-:W-:Y:S05]  /*8b80*/  BRA.U !UP0, `(.L_x_96) ;  /* 0x0000000108cc7547 */ /* 0x000fea000b800000 */
[----:B------:R-:W1:Y:S01]  /*8b90*/  LDCU UR9, c[0x0][0xc20] ;  /* 0x00018400ff0977ac */ /* 0x000e620008000800 */
[----:B------:R-:W-:Y:S02]  /*8ba0*/  UIMAD.WIDE.U32 UR4, UR58, UR55, URZ ;  /* 0x000000373a0472a5 */ /* 0x000fe4000f8e00ff */
[----:B------:R-:W-:Y:S02]  /*8bb0*/  UIMAD.WIDE.U32 UR6, UR59, UR52, URZ ;  /* 0x000000343b0672a5 */ /* 0x000fe4000f8e00ff */
[----:B------:R-:W-:Y:S02]  /*8bc0*/  UIMAD.WIDE.U32 UR10, UR36, UR55, URZ ;  /* 0x00000037240a72a5 */ /* 0x000fe4000f8e00ff */
[----:B------:R-:W-:Y:S02]  /*8bd0*/  UISETP.NE.AND UP0, UPT, UR54, 0x1, UPT ;  /* 0x000000013600788c */ /* 0x000fe4000bf05270 */
[----:B------:R-:W-:Y:S02]  /*8be0*/  UISETP.NE.AND UP1, UPT, UR42, 0x1, UPT ;  /* 0x000000012a00788c */ /* 0x000fe4000bf25270 */
[----:B------:R-:W-:Y:S02]  /*8bf0*/  UISETP.NE.AND UP2, UPT, UR39, 0x1, UPT ;  /* 0x000000012700788c */ /* 0x000fe4000bf45270 */
[----:B------:R-:W-:Y:S01]  /*8c00*/  UIMAD.WIDE.U32 UR12, UR37, UR52, URZ ;  /* 0x00000034250c72a5 */ /* 0x000fe2000f8e00ff */
[----:B------:R-:W-:Y:S01]  /*8c10*/  UMOV UR4, UR5 ;  /* 0x0000000500047c82 */ /* 0x000fe20008000000 */
[----:B------:R-:W-:Y:S01]  /*8c20*/  UMOV UR6, UR11 ;  /* 0x0000000b00067c82 */ /* 0x000fe20008000000 */
[----:B-1----:R-:W-:Y:S03]  /*8c30*/  USHF.R.U32.HI UR8, URZ, UR9, UR4 ;  /* 0x00000009ff087299 */ /* 0x002fe60008011604 */
[----:B------:R-:W-:Y:S02]  /*8c40*/  UMOV UR4, UR7 ;  /* 0x0000000700047c82 */ /* 0x000fe40008000000 */
[----:B------:R-:W-:Y:S02]  /*8c50*/  USHF.R.U32.HI UR5, URZ, UR53, UR4 ;  /* 0x00000035ff057299 */ /* 0x000fe40008011604 */
[----:B------:R-:W-:Y:S02]  /*8c60*/  USEL UR4, UR58, UR8, !UP0 ;  /* 0x000000083a047287 */ /* 0x000fe4000c000000 */
[----:B------:R-:W-:Y:S02]  /*8c70*/  USHF.R.U32.HI UR8, URZ, UR9, UR6 ;  /* 0x00000009ff087299 */ /* 0x000fe40008011606 */
[----:B------:R-:W-:Y:S02]  /*8c80*/  UIMAD.WIDE.U32 UR6, UR4, UR40, URZ ;  /* 0x00000028040672a5 */ /* 0x000fe4000f8e00ff */
[----:B------:R-:W-:Y:S02]  /*8c90*/  USEL UR9, UR59, UR5, !UP1 ;  /* 0x000000053b097287 */ /* 0x000fe4000c800000 */
[----:B------:R-:W-:Y:S02]  /*8ca0*/  USEL UR8, UR36, UR8, !UP0 ;  /* 0x0000000824087287 */ /* 0x000fe4000c000000 */
[----:B------:R-:W-:Y:S01]  /*8cb0*/  UIMAD.WIDE.U32 UR10, UR9, UR40, URZ ;  /* 0x00000028090a72a5 */ /* 0x000fe2000f8e00ff */
[----:B------:R-:W-:Y:S01]  /*8cc0*/  UMOV UR6, UR7 ;  /* 0x0000000700067c82 */ /* 0x000fe20008000000 */
[----:B------:R-:W-:Y:S01]  /*8cd0*/  UMOV UR5, UR13 ;  /* 0x0000000d00057c82 */ /* 0x000fe20008000000 */
[----:B------:R-:W-:Y:S02]  /*8ce0*/  @UP2 USHF.R.U32.HI UR4, URZ, UR41, UR6 ;  /* 0x00000029ff042299 */ /* 0x000fe40008011606 */
[----:B------:R-:W-:Y:S02]  /*8cf0*/  USHF.R.U32.HI UR5, URZ, UR53, UR5 ;  /* 0x00000035ff057299 */ /* 0x000fe40008011605 */
[----:B------:R-:W-:Y:S02]  /*8d00*/  UIMAD UR4, UR39, UR4, URZ ;  /* 0x00000004270472a4 */ /* 0x000fe4000f8e02ff */
[----:B------:R-:W-:Y:S02]  /*8d10*/  USEL UR5, UR37, UR5, !UP1 ;  /* 0x0000000525057287 */ /* 0x000fe4000c800000 */
[----:B------:R-:W-:Y:S01]  /*8d20*/  UISETP.GE.AND UP0, UPT, UR8, UR4, UPT ;  /* 0x000000040800728c */ /* 0x000fe2000bf06270 */
[----:B------:R-:W-:Y:S01]  /*8d30*/  UMOV UR6, UR11 ;  /* 0x0000000b00067c82 */ /* 0x000fe20008000000 */
[----:B------:R-:W-:Y:S02]  /*8d40*/  UIMAD.WIDE.U32 UR10, UR8, UR40, URZ ;  /* 0x00000028080a72a5 */ /* 0x000fe4000f8e00ff */
[----:B------:R-:W-:Y:S04]  /*8d50*/  @UP2 USHF.R.U32.HI UR9, URZ, UR41, UR6 ;  /* 0x00000029ff092299 */ /* 0x000fe80008011606 */
[----:B------:R-:W-:Y:S01]  /*8d60*/  UIMAD UR6, UR39, UR9, URZ ;  /* 0x00000009270672a4 */ /* 0x000fe2000f8e02ff */
[----:B------:R-:W-:Y:S03]  /*8d70*/  UMOV UR4, UR11 ;  /* 0x0000000b00047c82 */ /* 0x000fe60008000000 */
[----:B------:R-:W-:Y:S02]  /*8d80*/  UISETP.GE.OR UP0, UPT, UR5, UR6, UP0 ;  /* 0x000000060500728c */ /* 0x000fe40008706670 */
[----:B------:R-:W-:Y:S02]  /*8d90*/  USHF.R.U32.HI UR4, URZ, UR41, UR4 ;  /* 0x00000029ff047299 */ /* 0x000fe40008011604 */
[----:B------:R-:W-:Y:S02]  /*8da0*/  UIMAD.WIDE.U32 UR6, UR5, UR40, URZ ;  /* 0x00000028050672a5 */ /* 0x000fe4000f8e00ff */
[----:B------:R-:W-:Y:S02]  /*8db0*/  USEL UR11, UR8, UR4, !UP2 ;  /* 0x00000004080b7287 */ /* 0x000fe4000d000000 */
[----:B------:R-:W-:Y:S02]  /*8dc0*/  UIADD3 UR6, UPT, UPT, -UR5, URZ, URZ ;  /* 0x000000ff05067290 */ /* 0x000fe4000fffe1ff */
[----:B------:R-:W-:Y:S02]  /*8dd0*/  UIADD3 UR10, UPT, UPT, -UR11, URZ, URZ ;  /* 0x000000ff0b0a7290 */ /* 0x000fe4000fffe1ff */
[----:B------:R-:W-:Y:S02]  /*8de0*/  UIMAD UR6, UR42, UR6, UR37 ;  /* 0x000000062a0672a4 */ /* 0x000fe4000f8e0225 */
[----:B------:R-:W-:Y:S01]  /*8df0*/  UIMAD UR10, UR39, UR10, UR8 ;  /* 0x0000000a270a72a4 */ /* 0x000fe2000f8e0208 */
[----:B------:R-:W-:Y:S01]  /*8e00*/  @!UP0 UMOV UR4, UR7 ;  /* 0x0000000700048c82 */ /* 0x000fe20008000000 */
[----:B------:R-:W-:Y:S02]  /*8e10*/  UIADD3 UR7, UPT, UPT, -UR8, URZ, URZ ;  /* 0x000000ff08077290 */ /* 0x000fe4000fffe1ff */
[----:B------:R-:W-:Y:S04]  /*8e20*/  @!UP0 USHF.R.U32.HI UR4, URZ, UR41, UR4 ;  /* 0x00000029ff048299 */ /* 0x000fe80008011604 */
[----:B------:R-:W-:Y:S04]  /*8e30*/  @!UP0 USEL UR4, UR5, UR4, !UP2 ;  /* 0x0000000405048287 */ /* 0x000fe8000d000000 */
[----:B------:R-:W-:Y:S02]  /*8e40*/  @!UP0 UIMAD UR9, UR9, UR10, UR4 ;  /* 0x0000000a090982a4 */ /* 0x000fe4000f8e0204 */
[----:B------:R-:W-:Y:S02]  /*8e50*/  @!UP0 UIADD3 UR10, UPT, UPT, UR11, -UR4, URZ ;  /* 0x800000040b0a8290 */ /* 0x000fe4000fffe0ff */
[----:B------:R-:W-:Y:S02]  /*8e60*/  UIMAD UR4, UR54, UR7, UR36 ;  /* 0x00000007360472a4 */ /* 0x000fe4000f8e0224 */
[----:B------:R-:W-:Y:S03]  /*8e70*/  @!UP0 UIMAD UR8, UR10, UR39, UR5 ;  /* 0x000000270a0882a4 */ /* 0x000fe6000f8e0205 */
[----:B------:R-:W-:Y:S02]  /*8e80*/  @!UP0 UMOV UR5, UR9 ;  /* 0x0000000900058c82 */ /* 0x000fe40008000000 */
[----:B------:R-:W-:Y:S02]  /*8e90*/  UIMAD UR37, UR5, UR42, UR6 ;  /* 0x0000002a052572a4 */ /* 0x000fe4000f8e0206 */
[----:B------:R-:W-:Y:S11]  /*8ea0*/  UIMAD UR36, UR8, UR54, UR4 ;  /* 0x00000036082472a4 */ /* 0x000ff6000f8e0204 */
[----:B------:R-:W-:Y:S01]  /*8eb0*/  @!UPT UIADD3 URZ, UPT, UPT, URZ, URZ, URZ ;  /* 0x000000fffffff290 */ /* 0x000fe2000fffe0ff */
.L_x_96:
[----:B------:R-:W-:Y:S01]  /*8ec0*/  UISETP.NE.AND UP0, UPT, UR38, 0x1, UPT ;  /* 0x000000012600788c */ /* 0x000fe2000bf05270 */
[----:B------:R-:W-:Y:S01]  /*8ed0*/  @P0 SHF.R.U32.HI R4, RZ, 0x10, R5 ;  /* 0x00000010ff040819 */ /* 0x000fe20000011605 */
[----:B------:R-:W-:Y:S02]  /*8ee0*/  UIADD3 UR11, UPT, UPT, UR46, 0x200, URZ ;  /* 0x000002002e0b7890 */ /* 0x000fe4000fffe0ff */
[----:B------:R-:W-:Y:S01]  /*8ef0*/  USHF.L.U32 UR47, UR19, 0x6, URZ ;  /* 0x00000006132f7899 */ /* 0x000fe200080006ff */
[----:B------:R-:W-:Y:S06]  /*8f00*/  @P0 R2UR UR61, R4 ;  /* 0x00000000043d02ca */ /* 0x000fec00000e0000 */
[----:B------:R-:W1:Y:S01]  /*8f10*/  @!UP0 LDCU.128 UR12, c[0x0][0xc10] ;  /* 0x00018200ff0c87ac */ /* 0x000e620008000c00 */
[----:B------:R-:W2:Y:S01]  /*8f20*/  @!UP0 LDCU UR5, c[0x0][0xc0c] ;  /* 0x00018180ff0587ac */ /* 0x000ea20008000800 */
[----:B------:R-:W3:Y:S01]  /*8f30*/  @!UP0 LDCU UR10, c[0x0][0xc20] ;  /* 0x00018400ff0a87ac */ /* 0x000ee20008000800 */
[----:B-1----:R-:W-:Y:S02]  /*8f40*/  UIMAD.WIDE.U32 UR8, UR37, UR12, URZ ;  /* 0x0000000c250872a5 */ /* 0x002fe4000f8e00ff */
[----:B------:R-:W-:Y:S02]  /*8f50*/  UIMAD.WIDE.U32 UR6, UR36, UR15, URZ ;  /* 0x0000000f240672a5 */ /* 0x000fe4000f8e00ff */
[----:B------:R-:W-:Y:S03]  /*8f60*/  @!UP0 UISETP.NE.AND UP1, UPT, UR14, 0x1, UPT ;  /* 0x000000010e00888c */ /* 0x000fe6000bf25270 */
[----:B------:R-:W-:Y:S01]  /*8f70*/  @!UP0 UMOV UR4, UR9 ;  /* 0x0000000900048c82 */ /* 0x000fe20008000000 */
[----:B--2---:R-:W-:Y:S02]  /*8f80*/  @!UP0 UISETP.NE.AND UP2, UPT, UR5, 0x1, UPT ;  /* 0x000000010500888c */ /* 0x004fe4000bf45270 */
[----:B------:R-:W-:Y:S01]  /*8f90*/  @!UP0 USHF.R.U32.HI UR4, URZ, UR13, UR4 ;  /* 0x0000000dff048299 */ /* 0x000fe20008011604 */
[----:B------:R-:W-:Y:S02]  /*8fa0*/  @!UP0 UMOV UR6, UR7 ;  /* 0x0000000700068c82 */ /* 0x000fe40008000000 */
[----:B---3--:R-:W-:Y:S02]  /*8fb0*/  @!UP0 USHF.R.U32.HI UR6, URZ, UR10, UR6 ;  /* 0x0000000aff068299 */ /* 0x008fe40008011606 */
[----:B------:R-:W-:Y:S02]  /*8fc0*/  @!UP0 USEL UR7, UR37, UR4, !UP2 ;  /* 0x0000000425078287 */ /* 0x000fe4000d000000 */
[----:B------:R-:W-:Y:S04]  /*8fd0*/  @!UP0 USEL UR6, UR36, UR6, !UP1 ;  /* 0x0000000624068287 */ /* 0x000fe8000c800000 */
[----:B------:R-:W-:Y:S02]  /*8fe0*/  @!UP0 UIADD3 UR4, UPT, UPT, -UR7, UR6, URZ ;  /* 0x0000000607048290 */ /* 0x000fe4000fffe1ff */
[----:B------:R-:W-:Y:S02]  /*8ff0*/  @!UP0 UIADD3 UR6, UPT, UPT, UR7, -UR6, URZ ;  /* 0x8000000607068290 */ /* 0x000fe4000fffe0ff */
[----:B------:R-:W-:Y:S02]  /*9000*/  @!UP0 UIMAD UR37, UR4, UR5, UR37 ;  /* 0x00000005042582a4 */ /* 0x000fe4000f8e0225 */
[----:B------:R-:W-:Y:S02]  /*9010*/  @!UP0 UIMAD UR36, UR6, UR14, UR36 ;  /* 0x0000000e062482a4 */ /* 0x000fe4000f8e0224 */
[----:B------:R-:W-:Y:S09]  /*9020*/  ULOP3.LUT UP0, URZ, UR11, 0x1b0, URZ, 0xc0, !UPT ;  /* 0x000001b00bff7892 */ /* 0x000ff2000f80c0ff */
[----:B------:R-:W-:Y:S05]  /*9030*/  BRA.U !UP0, `(.L_x_97) ;  /* 0x00000001087c7547 */ /* 0x000fea000b800000 */
[----:B------:R-:W1:Y:S01]  /*9040*/  LDCU.64 UR8, c[0x4][0x80] ;  /* 0x01001000ff0877ac */ /* 0x000e620008000a00 */
[----:B------:R-:W-:Y:S01]  /*9050*/  MOV R16, 0x0 ;  /* 0x0000000000107802 */ /* 0x000fe20000000f00 */
[----:B------:R-:W-:Y:S02]  /*9060*/  HFMA2 R12, -RZ, RZ, 0, 5.9604644775390625e-08 ;  /* 0x00000001ff0c7431 */ /* 0x000fe400000001ff */
[----:B------:R-:W-:Y:S01]  /*9070*/  IMAD.MOV.U32 R8, RZ, RZ, 0x70 ;  /* 0x00000070ff087424 */ /* 0x000fe200078e00ff */
[----:B------:R2:W3:Y:S01]  /*9080*/  LDC.64 R14, c[0x4][R16] ;  /* 0x01000000100e7b82 */ /* 0x0004e20000000a00 */
[----:B------:R-:W4:Y:S01]  /*9090*/  LDCU.64 UR6, c[0x4][0x88] ;  /* 0x01001100ff0677ac */ /* 0x000f220008000a00 */
[----:B------:R-:W-:Y:S01]  /*90a0*/  IMAD.MOV.U32 R13, RZ, RZ, RZ ;  /* 0x000000ffff0d7224 */ /* 0x000fe200078e00ff */
[----:B------:R-:W2:Y:S01]  /*90b0*/  LDCU.64 UR4, c[0x4][0x8] ;  /* 0x01000100ff0477ac */ /* 0x000ea20008000a00 */
[----:B-1----:R-:W-:Y:S01]  /*90c0*/  MOV R5, UR9 ;  /* 0x0000000900057c02 */ /* 0x002fe20008000f00 */
[----:B------:R-:W-:Y:S01]  /*90d0*/  IMAD.U32 R4, RZ, RZ, UR8 ;  /* 0x00000008ff047e24 */ /* 0x000fe2000f8e00ff */
[----:B----4-:R-:W-:Y:S01]  /*90e0*/  MOV R7, UR7 ;  /* 0x0000000700077c02 */ /* 0x010fe20008000f00 */
[----:B------:R-:W-:Y:S01]  /*90f0*/  IMAD.U32 R6, RZ, RZ, UR6 ;  /* 0x00000006ff067e24 */ /* 0x000fe2000f8e00ff */
[----:B--2---:R-:W-:Y:S01]  /*9100*/  MOV R11, UR5 ;  /* 0x00000005000b7c02 */ /* 0x004fe20008000f00 */
[----:B------:R-:W-:Y:S02]  /*9110*/  IMAD.U32 R10, RZ, RZ, UR4 ;  /* 0x00000004ff0a7e24 */ /* 0x000fe4000f8e00ff */
[----:B------:R-:W-:Y:S07]  /*9120*/  LEPC R20, `(.L_x_98) ;  /* 0x000000001014794e */ /* 0x000fee0000000000 */
[----:B---3-5:R-:W-:Y:S05]  /*9130*/  CALL.ABS.NOINC R14 ;  /* 0x000000000e007343 */ /* 0x028fea0003c00000 */
.L_x_98:
[----:B------:R-:W1:Y:S01]  /*9140*/  LDCU.64 UR8, c[0x4][0x80] ;  /* 0x01001000ff0877ac */ /* 0x000e620008000a00 */
[----:B------:R-:W2:Y:S01]  /*9150*/  LDC.64 R16, c[0x4][R16] ;  /* 0x0100000010107b82 */ /* 0x000ea20000000a00 */
[----:B------:R-:W-:Y:S02]  /*9160*/  HFMA2 R12, -RZ, RZ, 0, 5.9604644775390625e-08 ;  /* 0x00000001ff0c7431 */ /* 0x000fe400000001ff */
[----:B------:R-:W-:Y:S02]  /*9170*/  IMAD.MOV.U32 R8, RZ, RZ, 0x70 ;  /* 0x00000070ff087424 */ /* 0x000fe400078e00ff */
[----:B------:R-:W-:Y:S01]  /*9180*/  IMAD.MOV.U32 R13, RZ, RZ, RZ ;  /* 0x000000ffff0d7224 */ /* 0x000fe200078e00ff */
[----:B------:R-:W3:Y:S01]  /*9190*/  LDCU.64 UR6, c[0x4][0x88] ;  /* 0x01001100ff0677ac */ /* 0x000ee20008000a00 */
[----:B------:R-:W4:Y:S01]  /*91a0*/  LDCU.64 UR4, c[0x4][0x8] ;  /* 0x01000100ff0477ac */ /* 0x000f220008000a00 */
[----:B-1----:R-:W-:Y:S02]  /*91b0*/  MOV R4, UR8 ;  /* 0x0000000800047c02 */ /* 0x002fe40008000f00 */
[----:B------:R-:W-:Y:S02]  /*91c0*/  MOV R5, UR9 ;  /* 0x0000000900057c02 */ /* 0x000fe40008000f00 */
[----:B---3--:R-:W-:Y:S01]  /*91d0*/  MOV R7, UR7 ;  /* 0x0000000700077c02 */ /* 0x008fe20008000f00 */
[----:B------:R-:W-:Y:S01]  /*91e0*/  IMAD.U32 R6, RZ, RZ, UR6 ;  /* 0x00000006ff067e24 */ /* 0x000fe2000f8e00ff */
[----:B----4-:R-:W-:Y:S01]  /*91f0*/  MOV R11, UR5 ;  /* 0x00000005000b7c02 */ /* 0x010fe20008000f00 */
[----:B------:R-:W-:Y:S02]  /*9200*/  IMAD.U32 R10, RZ, RZ, UR4 ;  /* 0x00000004ff0a7e24 */ /* 0x000fe4000f8e00ff */
[----:B------:R-:W-:Y:S07]  /*9210*/  LEPC R20, `(.L_x_97) ;  /* 0x000000001014794e */ /* 0x000fee0000000000 */
[----:B--2---:R-:W-:Y:S05]  /*9220*/  CALL.ABS.NOINC R16 ;  /* 0x0000000010007343 */ /* 0x004fea0003c00000 */
.L_x_97:
[----:B------:R-:W-:Y:S01]  /*9230*/  R2UR UR4, R60 ;  /* 0x000000003c0472ca */ /* 0x000fe200000e0000 */
[----:B------:R-:W-:Y:S01]  /*9240*/  UISETP.NE.U32.AND UP0, UPT, UR62, URZ, UPT ;  /* 0x000000ff3e00728c */ /* 0x000fe2000bf05070 */
[----:B------:R-:W-:Y:S02]  /*9250*/  ISETP.NE.U32.AND P4, PT, R54, RZ, PT ;  /* 0x000000ff3600720c */ /* 0x000fe40003f85070 */
[----:B------:R-:W-:Y:S01]  /*9260*/  ISETP.NE.U32.AND P2, PT, RZ, UR56, PT ;  /* 0x00000038ff007c0c */ /* 0x000fe2000bf45070 */
[----:B------:R-:W-:Y:S01]  /*9270*/  UISETP.NE.AND.EX UP1, UPT, UR63, URZ, UPT, UP0 ;  /* 0x000000ff3f00728c */ /* 0x000fe2000bf25300 */
[----:B------:R-:W-:Y:S01]  /*9280*/  ISETP.NE.AND.EX P4, PT, R55, RZ, PT, P4 ;  /* 0x000000ff3700720c */ /* 0x000fe20003f85340 */
[----:B------:R-:W-:Y:S01]  /*9290*/  UPLOP3.LUT UP0, UPT, UPT, UPT, UPT, 0x40, 0x4 ;  /* 0x000000000004789c */ /* 0x000fe20003f0e870 */
[----:B------:R-:W-:Y:S05]  /*92a0*/  ISETP.NE.AND.EX P2, PT, RZ, UR57, PT, P2 ;  /* 0x00000039ff007c0c */ /* 0x000fea000bf45320 */
[----:B------:R-:W-:Y:S06]  /*92b0*/  UISETP.NE.AND UP2, UPT, UR4, URZ, UPT ;  /* 0x000000ff0400728c */ /* 0x000fec000bf45270 */
[----:B------:R-:W-:Y:S05]  /*92c0*/  PLOP3.LUT P1, PT, PT, PT, UP2, 0x80, 0x8 ;  /* 0x000000000008781c */ /* 0x000fea0003f2f028 */
[----:B------:R-:W-:Y:S06]  /*92d0*/  @UP2 UPLOP3.LUT UP0, UPT, UPT, UPT, UP1, 0x80, 0x8 ;  /* 0x000000000008289c */ /* 0x000fec0003f0f010 */
[----:B------:R-:W-:Y:S01]  /*92e0*/  PLOP3.LUT P0, PT, PT, PT, UP0, 0x80, 0x8 ;  /* 0x000000000008781c */ /* 0x000fe20003f0f008 */
[----:B------:R-:W-:Y:S01]  /*92f0*/  @!UPT UIADD3 URZ, UPT, UPT, URZ, URZ, URZ ;  /* 0x000000fffffff290 */ /* 0x000fe2000fffe0ff */
[----:B------:R-:W-:Y:S11]  /*9300*/  BRA.U !UP1, `(.L_x_99) ;  /* 0x00000001093c7547 */ /* 0x000ff6000b800000 */
[----:B------:R-:W-:Y:S01]  /*9310*/  UISETP.NE.U32.AND UP0, UPT, UR56, URZ, UPT ;  /* 0x000000ff3800728c */ /* 0x000fe2000bf05070 */
[----:B------:R-:W-:Y:S01]  /*9320*/  HFMA2 R0, -RZ, RZ, 0, 5.9604644775390625e-08 ;  /* 0x00000001ff007431 */ /* 0x000fe200000001ff */
[----:B------:R-:W1:Y:S01]  /*9330*/  LDCU.64 UR8, c[0x0][0x358] ;  /* 0x00006b00ff0877ac */ /* 0x000e620008000a00 */
[----:B------:R-:W-:Y:S01]  /*9340*/  IMAD.MOV.U32 R58, RZ, RZ, 0x1 ;  /* 0x00000001ff3a7424 */ /* 0x000fe200078e00ff */
[----:B------:R-:W-:Y:S06]  /*9350*/  UISETP.NE.AND.EX UP0, UPT, UR57, URZ, UPT, UP0 ;  /* 0x000000ff3900728c */ /* 0x000fec000bf05300 */
[----:B------:R-:W-:Y:S05]  /*9360*/  PLOP3.LUT P3, PT, PT, PT, UP0, 0x80, 0x8 ;  /* 0x000000000008781c */ /* 0x000fea0003f6f008 */
[----:B------:R-:W2:Y:S01]  /*9370*/  @UP0 LDCU.64 UR4, c[0x0][0x988] ;  /* 0x00013100ff0407ac */ /* 0x000ea20008000a00 */
[----:B------:R-:W-:Y:S07]  /*9380*/  @UP0 UIMAD UR6, UR45, UR62, URZ ;  /* 0x0000003e2d0602a4 */ /* 0x000fee000f8e02ff */
[----:B------:R-:W-:Y:S01]  /*9390*/  @!P3 PRMT R58, R0, 0x7610, R58 ;  /* 0x00007610003ab816 */ /* 0x000fe2000000003a */
[----:B--2---:R-:W-:Y:S06]  /*93a0*/  @UP0 UIMAD.WIDE UR4, UR6, 0x4, UR4 ;  /* 0x00000004060408a5 */ /* 0x004fec000f8e0204 */
[----:B------:R-:W-:Y:S01]  /*93b0*/  IMAD.U32 R4, RZ, RZ, UR4 ;  /* 0x00000004ff047e24 */ /* 0x000fe2000f8e00ff */
[----:B------:R-:W-:Y:S04]  /*93c0*/  MOV R5, UR5 ;  /* 0x0000000500057c02 */ /* 0x000fe80008000f00 */
[----:B------:R-:W2:Y:S01]  /*93d0*/  @!UP0 LDCU UR4, c[0x0][0x980] ;  /* 0x00013000ff0487ac */ /* 0x000ea20008000800 */
[----:B-1---5:R1:W5:Y:S02]  /*93e0*/  @P3 LDG.E R27, desc[UR8][R4.64] ;  /* 0x00000008041b3981 */ /* 0x022364000c1e1900 */
[----:B-12---:R-:W-:Y:S02]  /*93f0*/  @!P3 IMAD.U32 R27, RZ, RZ, UR4 ;  /* 0x00000004ff1bbe24 */ /* 0x006fe4000f8e00ff */
.L_x_99:
[----:B------:R-:W-:Y:S05]  /*9400*/  @!P4 BRA `(.L_x_100) ;  /* 0x000000000024c947 */ /* 0x000fea0003800000 */
[----:B------:R-:W-:Y:S01]  /*9410*/  ISETP.NE.U32.AND P3, PT, R52, RZ, PT ;  /* 0x000000ff3400720c */ /* 0x000fe20003f65070 */
[----:B------:R-:W1:Y:S03]  /*9420*/  LDCU.64 UR4, c[0x0][0x358] ;  /* 0x00006b00ff0477ac */ /* 0x000e660008000a00 */
[----:B------:R-:W-:Y:S11]  /*9430*/  ISETP.NE.AND.EX P3, PT, R53, RZ, PT, P3 ;  /* 0x000000ff3500720c */ /* 0x000ff60003f65330 */
[----:B------:R-:W-:Y:S02]  /*9440*/  @!UPT UIADD3 URZ, UPT, UPT, URZ, URZ, URZ ;  /* 0x000000fffffff290 */ /* 0x000fe4000fffe0ff */
[----:B------:R-:W2:Y:S01]  /*9450*/  @P3 LDC.64 R4, c[0x0][0x9a8] ;  /* 0x00026a00ff043b82 */ /* 0x000ea20000000a00 */
[----:B------:R-:W-:Y:S04]  /*9460*/  @P3 IMAD R0, R54, UR45, RZ ;  /* 0x0000002d36003c24 */ /* 0x000fe8000f8e02ff */
[----:B--2---:R-:W-:Y:S05]  /*9470*/  @P3 IMAD.WIDE R4, R0, 0x4, R4 ;  /* 0x0000000400043825 */ /* 0x004fea00078e0204 */
[----:B-1---5:R1:W5:Y:S02]  /*9480*/  @P3 LDG.E R24, desc[UR4][R4.64] ;  /* 0x0000000404183981 */ /* 0x022364000c1e1900 */
[----:B-1----:R-:W2:Y:S02]  /*9490*/  @!P3 LDC R24, c[0x0][0x9a0] ;  /* 0x00026800ff18bb82 */ /* 0x002ea40000000800 */
.L_x_100:
[----:B------:R-:W-:Y:S01]  /*94a0*/  ULOP3.LUT UR4, UR51, 0x1, URZ, 0x3c, !UPT ;  /* 0x0000000133047892 */ /* 0x000fe2000f8e3cff */
[----:B-----5:R-:W-:Y:S01]  /*94b0*/  FSETP.NEU.AND P3, PT, R27, RZ, PT ;  /* 0x000000ff1b00720b */ /* 0x020fe20003f6d000 */
[----:B------:R-:W1:Y:S01]  /*94c0*/  LDCU.128 UR8, c[0x0][0xb80] ;  /* 0x00017000ff0877ac */ /* 0x000e620008000c00 */
[----:B------:R-:W-:Y:S01]  /*94d0*/  IMAD.U32 R79, RZ, RZ, UR48 ;  /* 0x00000030ff4f7e24 */ /* 0x000fe2000f8e00ff */
[----:B------:R-:W-:Y:S01]  /*94e0*/  SEL R5, RZ, 0xffffffff, P2 ;  /* 0xffffffffff057807 */ /* 0x000fe20001000000 */
[----:B------:R-:W-:Y:S01]  /*94f0*/  IMAD.SHL.U32 R76, R62, 0x10, RZ ;  /* 0x000000103e4c7824 */ /* 0x000fe200078e00ff */
[----:B------:R-:W-:Y:S01]  /*9500*/  @P1 LOP3.LUT P2, RZ, R58, 0xff, RZ, 0xc0, !PT ;  /* 0x000000ff3aff1812 */ /* 0x000fe2000784c0ff */
[----:B------:R-:W-:Y:S01]  /*9510*/  IMAD.U32 R32, RZ, RZ, UR4 ;  /* 0x00000004ff207e24 */ /* 0x000fe2000f8e00ff */
[----:B------:R-:W-:Y:S01]  /*9520*/  @P1 SEL R4, RZ, 0xffffffff, P3 ;  /* 0xffffffffff041807 */ /* 0x000fe20001800000 */
[----:B------:R-:W-:Y:S01]  /*9530*/  IMAD.SHL.U32 R79, R79, 0x2000, RZ ;  /* 0x000020004f4f7824 */ /* 0x000fe200078e00ff */
[----:B------:R-:W3:Y:S01]  /*9540*/  LDCU.128 UR16, c[0x0][0xb90] ;  /* 0x00017200ff1077ac */ /* 0x000ee20008000c00 */
[----:B------:R-:W-:Y:S01]  /*9550*/  IMAD.SHL.U32 R75, R61, 0x10, RZ ;  /* 0x000000103d4b7824 */ /* 0x000fe200078e00ff */
[----:B------:R-:W-:Y:S01]  /*9560*/  @P0 SEL R4, R5, R4, !P2 ;  /* 0x0000000405040207 */ /* 0x000fe20005000000 */
[----:B------:R-:W-:Y:S01]  /*9570*/  IMAD.IADD R78, R66, 0x1, R79 ;  /* 0x00000001424e7824 */ /* 0x000fe200078e024f */
[----:B------:R-:W-:Y:S01]  /*9580*/  LEA R74, R22, UR46, 0x3 ;  /* 0x0000002e164a7c11 */ /* 0x000fe2000f8e18ff */
[----:B------:R-:W-:Y:S01]  /*9590*/  IMAD.MOV.U32 R80, RZ, RZ, 0x1 ;  /* 0x00000001ff507424 */ /* 0x000fe200078e00ff */
[----:B------:R-:W-:Y:S01]  /*95a0*/  @P1 LOP3.LUT R4, R4, 0x1, RZ, 0xc0, !PT ;  /* 0x0000000104041812 */ /* 0x000fe200078ec0ff */
[----:B------:R-:W-:Y:S01]  /*95b0*/  IMAD.IADD R77, R78, 0x1, R76 ;  /* 0x000000014e4d7824 */ /* 0x000fe200078e024c */
[----:B------:R-:W-:Y:S01]  /*95c0*/  SHF.L.U32 R3, R64, 0x1f, RZ ;  /* 0x0000001f40037819 */ /* 0x000fe200000006ff */
[----:B------:R-:W-:Y:S01]  /*95d0*/  USHF.L.U32 UR12, UR44, 0x6, URZ ;  /* 0x000000062c0c7899 */ /* 0x000fe200080006ff */
[----:B------:R-:W-:Y:S01]  /*95e0*/  ISETP.NE.U32.OR P5, PT, R4, 0x1, !P1 ;  /* 0x000000010400780c */ /* 0x000fe20004fa5470 */
[----:B------:R-:W-:Y:S01]  /*95f0*/  IMAD.U32 R4, RZ, RZ, UR48 ;  /* 0x00000030ff047e24 */ /* 0x000fe2000f8e00ff */
[----:B------:R-:W4:Y:S01]  /*9600*/  LDCU UR13, c[0x0][0xba0] ;  /* 0x00017400ff0d77ac */ /* 0x000f220008000800 */
[----:B------:R-:W-:Y:S01]  /*9610*/  PLOP3.LUT P2, PT, PT, PT, UP1, 0x80, 0x8 ;  /* 0x000000000008781c */ /* 0x000fe20003f4f018 */
[----:B------:R-:W-:Y:S01]  /*9620*/  BSSY B1, `(.L_x_101) ;  /* 0x000004d000017945 */ /* 0x000fe20003800000 */
[----:B------:R-:W-:Y:S01]  /*9630*/  LOP3.LUT P4, R72, R58, 0xff, RZ, 0xc0, !PT ;  /* 0x000000ff3a487812 */ /* 0x000fe2000788c0ff */
[----:B------:R-:W-:Y:S01]  /*9640*/  IMAD.U32 R71, RZ, RZ, UR12 ;  /* 0x0000000cff477e24 */ /* 0x000fe2000f8e00ff */
[----:B------:R-:W-:Y:S01]  /*9650*/  LEA R0, R4, UR46, 0x3 ;  /* 0x0000002e04007c11 */ /* 0x000fe2000f8e18ff */
[----:B------:R-:W-:Y:S01]  /*9660*/  IMAD.IADD R25, R23, 0x1, R2 ;  /* 0x0000000117197824 */ /* 0x000fe200078e0202 */
[----:B------:R-:W-:Y:S01]  /*9670*/  SEL R4, RZ, 0xffffffff, P3 ;  /* 0xffffffffff047807 */ /* 0x000fe20001800000 */
[----:B------:R-:W-:Y:S01]  /*9680*/  IMAD.U32 R81, RZ, RZ, UR48 ;  /* 0x00000030ff517e24 */ /* 0x000fe2000f8e00ff */
[----:B------:R-:W-:Y:S02]  /*9690*/  P2R R73, PR, RZ, 0x20 ;  /* 0x00000020ff497803 */ /* 0x000fe40000000000 */
[----:B------:R-:W-:Y:S02]  /*96a0*/  CS2R R38, SRZ ;  /* 0x0000000000267805 */ /* 0x000fe4000001ff00 */
[----:B------:R-:W-:Y:S02]  /*96b0*/  @P5 SHF.L.U32 R9, R32, 0x1f, RZ ;  /* 0x0000001f20095819 */ /* 0x000fe400000006ff */
[----:B------:R-:W-:Y:S02]  /*96c0*/  CS2R R36, SRZ ;  /* 0x0000000000247805 */ /* 0x000fe4000001ff00 */
[----:B------:R-:W-:Y:S02]  /*96d0*/  CS2R R42, SRZ ;  /* 0x00000000002a7805 */ /* 0x000fe4000001ff00 */
[----:B------:R-:W-:Y:S01]  /*96e0*/  @P2 SEL R4, R5, R4, !P4 ;  /* 0x0000000405042207 */ /* 0x000fe20006000000 */
[----:B------:R-:W2:Y:S01]  /*96f0*/  @P5 SYNCS.PHASECHK.TRANS64.TRYWAIT P1, [R0+URZ+0x80], R9 ;  /* 0x00008009000055a7 */ /* 0x000ea200080211ff */
[----:B-1----:R-:W-:Y:S01]  /*9700*/  UIMAD.WIDE.U32 UR4, UR12, UR9, URZ ;  /* 0x000000090c0472a5 */ /* 0x002fe2000f8e00ff */
[----:B------:R-:W-:Y:S01]  /*9710*/  CS2R R40, SRZ ;  /* 0x0000000000287805 */ /* 0x000fe2000001ff00 */
[----:B------:R-:W-:Y:S01]  /*9720*/  UISETP.NE.AND UP0, UPT, UR8, 0x1, UPT ;  /* 0x000000010800788c */ /* 0x000fe2000bf05270 */
[----:B------:R-:W-:Y:S01]  /*9730*/  IMAD.IADD R35, R78, 0x1, R75 ;  /* 0x000000014e237824 */ /* 0x000fe200078e024b */
[----:B------:R-:W-:Y:S01]  /*9740*/  USHF.R.U32.HI UR5, URZ, UR10, UR5 ;  /* 0x0000000aff057299 */ /* 0x000fe20008011605 */
[----:B------:R-:W-:Y:S01]  /*9750*/  IMAD.IADD R34, R65, 0x1, R77 ;  /* 0x0000000141227824 */ /* 0x000fe200078e024d */
[----:B------:R-:W-:Y:S02]  /*9760*/  LOP3.LUT R4, R4, 0x1, RZ, 0xc0, !PT ;  /* 0x0000000104047812 */ /* 0x000fe400078ec0ff */
[----:B------:R-:W-:Y:S01]  /*9770*/  CS2R R46, SRZ ;  /* 0x00000000002e7805 */ /* 0x000fe2000001ff00 */
[----:B------:R-:W-:Y:S01]  /*9780*/  USEL UR5, UR12, UR5, !UP0 ;  /* 0x000000050c057287 */ /* 0x000fe2000c000000 */
[----:B------:R-:W-:Y:S01]  /*9790*/  CS2R R44, SRZ ;  /* 0x00000000002c7805 */ /* 0x000fe2000001ff00 */
[----:B------:R-:W-:Y:S01]  /*97a0*/  UISETP.NE.AND UP0, UPT, UR11, 0x1, UPT ;  /* 0x000000010b00788c */ /* 0x000fe2000bf05270 */
[----:B------:R-:W-:Y:S01]  /*97b0*/  CS2R R50, SRZ ;  /* 0x0000000000327805 */ /* 0x000fe2000001ff00 */
[----:B---3--:R-:W-:Y:S01]  /*97c0*/  UIMAD.WIDE.U32 UR6, UR5, UR16, URZ ;  /* 0x00000010050672a5 */ /* 0x008fe2000f8e00ff */
[----:B------:R-:W-:Y:S01]  /*97d0*/  CS2R R48, SRZ ;  /* 0x0000000000307805 */ /* 0x000fe2000001ff00 */
[----:B------:R-:W-:Y:S01]  /*97e0*/  IMAD R6, RZ, RZ, -UR5 ;  /* 0x80000005ff067e24 */ /* 0x000fe2000f8e02ff */
[----:B------:R1:W3:Y:S01]  /*97f0*/  SYNCS.PHASECHK.TRANS64.TRYWAIT P0, [R74+URZ+0xd0], R3 ;  /* 0x0000d0034a0075a7 */ /* 0x0002e200080011ff */
[----:B------:R-:W-:Y:S02]  /*9800*/  IMAD.U32 R70, RZ, RZ, UR5 ;  /* 0x00000005ff467e24 */ /* 0x000fe4000f8e00ff */
[----:B------:R-:W-:Y:S01]  /*9810*/  IMAD R71, R6, UR8, R71 ;  /* 0x0000000806477c24 */ /* 0x000fe2000f8e0247 */
[----:B------:R-:W-:Y:S02]  /*9820*/  UMOV UR4, UR7 ;  /* 0x0000000700047c82 */ /* 0x000fe40008000000 */
[----:B------:R-:W-:Y:S04]  /*9830*/  USHF.R.U32.HI UR4, URZ, UR17, UR4 ;  /* 0x00000011ff047299 */ /* 0x000fe80008011604 */
[----:B------:R-:W-:Y:S02]  /*9840*/  USEL UR4, UR5, UR4, !UP0 ;  /* 0x0000000405047287 */ /* 0x000fe4000c000000 */
[----:B------:R-:W-:Y:S02]  /*9850*/  UISETP.NE.AND UP0, UPT, UR18, 0x1, UPT ;  /* 0x000000011200788c */ /* 0x000fe4000bf05270 */
[----:B------:R-:W-:Y:S02]  /*9860*/  UIMAD.WIDE.U32 UR6, UR4, UR19, URZ ;  /* 0x00000013040672a5 */ /* 0x000fe4000f8e00ff */
[----:B------:R-:W-:Y:S02]  /*9870*/  IMAD.U32 R69, RZ, RZ, UR4 ;  /* 0x00000004ff457e24 */ /* 0x000fe4000f8e00ff */
[----:B------:R-:W-:Y:S01]  /*9880*/  PLOP3.LUT P2, PT, PT, PT, UP0, 0x80, 0x8 ;  /* 0x000000000008781c */ /* 0x000fe20003f4f008 */
[----:B------:R-:W-:Y:S02]  /*9890*/  IMAD R7, RZ, RZ, -UR4 ;  /* 0x80000004ff077e24 */ /* 0x000fe4000f8e02ff */
[----:B------:R-:W-:Y:S01]  /*98a0*/  UMOV UR6, UR7 ;  /* 0x0000000700067c82 */ /* 0x000fe20008000000 */
[----:B------:R-:W-:Y:S01]  /*98b0*/  IMAD.U32 R68, RZ, RZ, UR4 ;  /* 0x00000004ff447e24 */ /* 0x000fe2000f8e00ff */
[----:B----4-:R-:W-:Y:S01]  /*98c0*/  USHF.R.U32.HI UR6, URZ, UR13, UR6 ;  /* 0x0000000dff067299 */ /* 0x010fe20008011606 */
[----:B------:R-:W-:Y:S05]  /*98d0*/  IMAD R70, R7, UR11, R70 ;  /* 0x0000000b07467c24 */ /* 0x000fea000f8e0246 */
[----:B------:R-:W-:Y:S02]  /*98e0*/  SEL R69, R69, UR6, !P2 ;  /* 0x0000000645457c07 */ /* 0x000fe4000d000000 */
[----:B------:R-:W-:Y:S03]  /*98f0*/  ISETP.NE.U32.AND P2, PT, R4, 0x1, PT ;  /* 0x000000010400780c */ /* 0x000fe60003f45070 */
[----:B------:R-:W-:Y:S01]  /*9900*/  IMAD.MOV R5, RZ, RZ, -R69 ;  /* 0x000000ffff057224 */ /* 0x000fe200078e0a45 */
[----:B------:R-:W-:Y:S03]  /*9910*/  P2R R82, PR, RZ, 0x4 ;  /* 0x00000004ff527803 */ /* 0x000fe60000000000 */
[----:B------:R-:W-:Y:S01]  /*9920*/  IMAD R68, R5, UR18, R68 ;  /* 0x0000001205447c24 */ /* 0x000fe2000f8e0244 */
[----:B--2---:R-:W-:Y:S01]  /*9930*/  @P5 SEL R80, RZ, 0x1, !P1 ;  /* 0x00000001ff505807 */ /* 0x004fe20004800000 */
[----:B-1----:R-:W-:Y:S06]  /*9940*/  @!P5 BRA `(.L_x_102) ;  /* 0x000000000068d947 */ /* 0x002fec0003800000 */
[----:B------:R-:W-:Y:S01]  /*9950*/  ISETP.NE.AND P1, PT, R80, RZ, PT ;  /* 0x000000ff5000720c */ /* 0x000fe20003f25270 */
[----:B------:R-:W-:Y:S01]  /*9960*/  BSSY B0, `(.L_x_103) ;  /* 0x000000d000007945 */ /* 0x000fe20003800000 */
[----:B------:R-:W-:Y:S02]  /*9970*/  CS2R R50, SRZ ;  /* 0x0000000000327805 */ /* 0x000fe4000001ff00 */
[----:B------:R-:W-:Y:S02]  /*9980*/  CS2R R48, SRZ ;  /* 0x0000000000307805 */ /* 0x000fe4000001ff00 */
[----:B------:R-:W-:Y:S02]  /*9990*/  CS2R R46, SRZ ;  /* 0x00000000002e7805 */ /* 0x000fe4000001ff00 */
[----:B------:R-:W-:Y:S02]  /*99a0*/  CS2R R44, SRZ ;  /* 0x00000000002c7805 */ /* 0x000fe4000001ff00 */
[----:B------:R-:W-:Y:S02]  /*99b0*/  CS2R R42, SRZ ;  /* 0x00000000002a7805 */ /* 0x000fe4000001ff00 */
[----:B------:R-:W-:Y:S02]  /*99c0*/  CS2R R40, SRZ ;  /* 0x0000000000287805 */ /* 0x000fe4000001ff00 */
[----:B------:R-:W-:Y:S02]  /*99d0*/  CS2R R38, SRZ ;  /* 0x0000000000267805 */ /* 0x000fe4000001ff00 */
[----:B------:R-:W-:Y:S01]  /*99e0*/  CS2R R36, SRZ ;  /* 0x0000000000247805 */ /* 0x000fe2000001ff00 */
[----:B------:R-:W-:Y:S06]  /*99f0*/  @P1 BRA `(.L_x_104) ;  /* 0x00000000000c1947 */ /* 0x000fec0003800000 */
[----:B------:R-:W-:Y:S04]  /*9a00*/  SHF.L.U32 R5, R32, 0x1f, RZ ;  /* 0x0000001f20057819 */ /* 0x000fe800000006ff */
[----:B------:R-:W1:Y:S02]  /*9a10*/  SYNCS.PHASECHK.TRANS64.TRYWAIT P1, [R0+URZ+0x80], R5 ;  /* 0x00008005000075a7 */ /* 0x000e6400080211ff */
[----:B-1----:R-:W-:Y:S05]  /*9a20*/  @!P1 BRA `(.L_x_105) ;  /* 0x0000002000709947 */ /* 0x002fea0003800000 */
.L_x_104:
[----:B------:R-:W-:Y:S05]  /*9a30*/  BSYNC B0 ;  /* 0x0000000000007941 */ /* 0x000fea0003800000 */
.L_x_103:
[----:B------:R-:W-:Y:S01]  /*9a40*/  ISETP.NE.AND P1, PT, R82, RZ, PT ;  /* 0x000000ff5200720c */ /* 0x000fe20003f25270 */
[----:B------:R-:W-:Y:S04]  /*9a50*/  UIADD3 UR4, UPT, UPT, UR48, 0x1, URZ ;  /* 0x0000000130047890 */ /* 0x000fe8000fffe0ff */
[----:B------:R-:W-:Y:S04]  /*9a60*/  UISETP.NE.AND UP0, UPT, UR4, 0x3, UPT ;  /* 0x000000030400788c */ /* 0x000fe8000bf05270 */
[----:B------:R-:W-:Y:S02]  /*9a70*/  USEL UR5, URZ, 0x1, UP0 ;  /* 0x00000001ff057887 */ /* 0x000fe40008000000 */
[----:B------:R-:W-:Y:S02]  /*9a80*/  USEL UR4, UR4, URZ, UP0 ;  /* 0x000000ff04047287 */ /* 0x000fe40008000000 */
[----:B------:R2:W4:Y:S02]  /*9a90*/  @P1 LDS.128 R48, [R78] ;  /* 0x000000004e301984 */ /* 0x0005240000000c00 */
[----:B------:R-:W-:Y:S02]  /*9aa0*/  LOP3.LUT R32, R32, UR5, RZ, 0x3c, !PT ;  /* 0x0000000520207c12 */ /* 0x000fe4000f8e3cff */
[----:B------:R2:W1:Y:S01]  /*9ab0*/  @P1 LDS.128 R44, [R77+0x10] ;  /* 0x000010004d2c1984 */ /* 0x0004620000000c00 */
[----:B------:R-:W-:Y:S03]  /*9ac0*/  IMAD.U32 R81, RZ, RZ, UR4 ;  /* 0x00000004ff517e24 */ /* 0x000fe6000f8e00ff */
[----:B------:R2:W1:Y:S04]  /*9ad0*/  @P1 LDS.128 R40, [R35+0x20] ;  /* 0x0000200023281984 */ /* 0x0004680000000c00 */
[----:B------:R2:W1:Y:S02]  /*9ae0*/  @P1 LDS.128 R36, [R34+0x10] ;  /* 0x0000100022241984 */ /* 0x0004640000000c00 */
.L_x_102:
[----:B------:R-:W-:Y:S05]  /*9af0*/  BSYNC B1 ;  /* 0x0000000000017941 */ /* 0x000fea0003800000 */
.L_x_101:
[----:B-1----:R-:W-:Y:S04]  /*9b00*/  SHF.R.U32.HI R0, RZ, 0x15, R25 ;  /* 0x00000015ff007819 */ /* 0x002fe80000011619 */
[----:B------:R-:W-:Y:S01]  /*9b10*/  LOP3.LUT P1, RZ, R0, 0x3, R59, 0x48, !PT ;  /* 0x0000000300ff7812 */ /* 0x000fe2000782483b */
[----:B------:R-:W-:Y:S01]  /*9b20*/  @!UPT UIADD3 URZ, UPT, UPT, URZ, URZ, URZ ;  /* 0x000000fffffff290 */ /* 0x000fe2000fffe0ff */
[----:B---3--:R-:W-:Y:S11]  /*9b30*/  @P0 BRA `(.L_x_106) ;  /* 0x0000000000080947 */ /* 0x008ff60003800000 */
[----:B------:R-:W1:Y:S02]  /*9b40*/  SYNCS.PHASECHK.TRANS64.TRYWAIT P0, [R74+URZ+0xd0], R3 ;  /* 0x0000d0034a0075a7 */ /* 0x000e6400080011ff */
[----:B-1----:R-:W-:Y:S05]  /*9b50*/  @!P0 BRA `(.L_x_107) ;  /* 0x0000002000388947 */ /* 0x002fea0003800000 */
.L_x_106:
[----:B------:R-:W-:Y:S05]  /*9b60*/  @!P1 BRA `(.L_x_108) ;  /* 0x0000000000409947 */ /* 0x000fea0003800000 */
[----:B------:R-:W3:Y:S01]  /*9b70*/  LDCU.64 UR8, c[0x4][0x70] ;  /* 0x01000e00ff0877ac */ /* 0x000ee20008000a00 */
[----:B-1----:R-:W-:Y:S01]  /*9b80*/  MOV R3, 0x0 ;  /* 0x0000000000037802 */ /* 0x002fe20000000f00 */
[----:B------:R-:W-:Y:S02]  /*9b90*/  HFMA2 R12, -RZ, RZ, 0, 5.9604644775390625e-08 ;  /* 0x00000001ff0c7431 */ /* 0x000fe400000001ff */
[----:B------:R-:W-:Y:S02]  /*9ba0*/  IMAD.MOV.U32 R8, RZ, RZ, 0x192 ;  /* 0x00000192ff087424 */ /* 0x000fe400078e00ff */
[----:B------:R-:W-:Y:S01]  /*9bb0*/  IMAD.MOV.U32 R13, RZ, RZ, RZ ;  /* 0x000000ffff0d7224 */ /* 0x000fe200078e00ff */
[----:B------:R-:W1:Y:S01]  /*9bc0*/  LDCU.64 UR6, c[0x4][0x78] ;  /* 0x01000f00ff0677ac */ /* 0x000e620008000a00 */
[----:B------:R-:W2:Y:S01]  /*9bd0*/  LDC.64 R2, c[0x4][R3] ;  /* 0x0100000003027b82 */ /* 0x000ea20000000a00 */
[----:B------:R-:W5:Y:S01]  /*9be0*/  LDCU.64 UR4, c[0x4][0x10] ;  /* 0x01000200ff0477ac */ /* 0x000f620008000a00 */
[----:B---3--:R-:W-:Y:S01]  /*9bf0*/  MOV R5, UR9 ;  /* 0x0000000900057c02 */ /* 0x008fe20008000f00 */
[----:B------:R-:W-:Y:S01]  /*9c00*/  IMAD.U32 R4, RZ, RZ, UR8 ;  /* 0x00000008ff047e24 */ /* 0x000fe2000f8e00ff */
[----:B-1----:R-:W-:Y:S01]  /*9c10*/  MOV R7, UR7 ;  /* 0x0000000700077c02 */ /* 0x002fe20008000f00 */
[----:B------:R-:W-:Y:S01]  /*9c20*/  IMAD.U32 R6, RZ, RZ, UR6 ;  /* 0x00000006ff067e24 */ /* 0x000fe2000f8e00ff */
[----:B-----5:R-:W-:Y:S01]  /*9c30*/  MOV R11, UR5 ;  /* 0x00000005000b7c02 */ /* 0x020fe20008000f00 */
[----:B------:R-:W-:Y:S02]  /*9c40*/  IMAD.U32 R10, RZ, RZ, UR4 ;  /* 0x00000004ff0a7e24 */ /* 0x000fe4000f8e00ff */
[----:B------:R-:W-:Y:S07]  /*9c50*/  LEPC R20, `(.L_x_108) ;  /* 0x000000001014794e */ /* 0x000fee0000000000 */
[----:B--2-4-:R-:W-:Y:S05]  /*9c60*/  CALL.ABS.NOINC R2 ;  /* 0x0000000002007343 */ /* 0x014fea0003c00000 */
.L_x_108:
[----:B----4-:R-:W-:Y:S01]  /*9c70*/  LOP3.LUT R20, R48, 0xffffe000, RZ, 0xc0, !PT ;  /* 0xffffe00030147812 */ /* 0x010fe200078ec0ff */
[----:B------:R-:W-:Y:S05]  /*9c80*/  WARPSYNC.ALL ;  /* 0x0000000000007948 */ /* 0x000fea0003800000 */
[----:B------:R-:W-:Y:S01]  /*9c90*/  R2UR UR4, R25 ;  /* 0x00000000190472ca */ /* 0x000fe200000e0000 */
[----:B------:R-:W-:Y:S01]  /*9ca0*/  BSSY.RECONVERGENT B0, `(.L_x_109) ;  /* 0x0000060000007945 */ /* 0x000fe20003800200 */
[----:B------:R-:W-:Y:S02]  /*9cb0*/  LOP3.LUT R21, R49, 0xffffe000, RZ, 0xc0, !PT ;  /* 0xffffe00031157812 */ /* 0x000fe400078ec0ff */
[----:B------:R-:W-:Y:S02]  /*9cc0*/  LOP3.LUT R26, R50, 0xffffe000, RZ, 0xc0, !PT ;  /* 0xffffe000321a7812 */ /* 0x000fe400078ec0ff */
[----:B------:R-:W-:Y:S02]  /*9cd0*/  LOP3.LUT R33, R44, 0xffffe000, RZ, 0xc0, !PT ;  /* 0xffffe0002c217812 */ /* 0x000fe400078ec0ff */
[----:B------:R-:W-:Y:S05]  /*9ce0*/  ISETP.NE.AND P0, PT, R67, RZ, PT ;  /* 0x000000ff4300720c */ /* 0x000fea0003f05270 */
[----:B------:R-:W3:Y:S02]  /*9cf0*/  LDTM.x16 R4, tmem[UR4] ;  /* 0x00000004000479ee */ /* 0x000ee40008240000 */
[C---:B---3--:R-:W-:Y:S01]  /*9d00*/  FMUL R0, R24.reuse, R4 ;  /* 0x0000000418007220 */ /* 0x048fe20000400000 */
[C---:B------:R-:W-:Y:S01]  /*9d10*/  FMUL R2, R24.reuse, R5 ;  /* 0x0000000518027220 */ /* 0x040fe20000400000 */
[C---:B-1----:R-:W-:Y:S01]  /*9d20*/  FMUL R3, R24.reuse, R6 ;  /* 0x0000000618037220 */ /* 0x042fe20000400000 */
[----:B------:R-:W-:Y:S01]  /*9d30*/  FMUL R7, R24, R7 ;  /* 0x0000000718077220 */ /* 0x000fe20000400000 */
[----:B------:R-:W-:Y:S01]  /*9d40*/  FFMA R28, R27, R20, R0 ;  /* 0x000000141b1c7223 */ /* 0x000fe20000000000 */
[----:B------:R-:W-:Y:S01]  /*9d50*/  LOP3.LUT R20, R51, 0xffffe000, RZ, 0xc0, !PT ;  /* 0xffffe00033147812 */ /* 0x000fe200078ec0ff */
[C---:B------:R-:W-:Y:S01]  /*9d60*/  FFMA R29, R27.reuse, R21, R2 ;  /* 0x000000151b1d7223 */ /* 0x040fe20000000002 */
[----:B------:R-:W-:Y:S01]  /*9d70*/  LOP3.LUT R21, R46, 0xffffe000, RZ, 0xc0, !PT ;  /* 0xffffe0002e157812 */ /* 0x000fe200078ec0ff */
[----:B------:R-:W-:Y:S01]  /*9d80*/  FFMA R30, R27, R26, R3 ;  /* 0x0000001a1b1e7223 */ /* 0x000fe20000000003 */
[----:B------:R-:W-:Y:S01]  /*9d90*/  LOP3.LUT R26, R45, 0xffffe000, RZ, 0xc0, !PT ;  /* 0xffffe0002d1a7812 */ /* 0x000fe200078ec0ff */
[----:B------:R-:W-:Y:S01]  /*9da0*/  FFMA R31, R27, R20, R7 ;  /* 0x000000141b1f7223 */ /* 0x000fe20000000007 */
[----:B------:R-:W-:Y:S01]  /*9db0*/  LOP3.LUT R20, R47, 0xffffe000, RZ, 0xc0, !PT ;  /* 0xffffe0002f147812 */ /* 0x000fe200078ec0ff */
[C---:B------:R-:W-:Y:S01]  /*9dc0*/  FMUL R4, R24.reuse, R8 ;  /* 0x0000000818047220 */ /* 0x040fe20000400000 */
[----:B------:R-:W-:Y:S01]  /*9dd0*/  F2FP.TF32.F32.PACK_B R28, R28 ;  /* 0x0000001cff1c723e */ /* 0x000fe200024050ff */
[C---:B------:R-:W-:Y:S01]  /*9de0*/  FMUL R5, R24.reuse, R9 ;  /* 0x0000000918057220 */ /* 0x040fe20000400000 */
[----:B------:R-:W-:Y:S01]  /*9df0*/  F2FP.TF32.F32.PACK_B R29, R29 ;  /* 0x0000001dff1d723e */ /* 0x000fe200024050ff */
[C---:B------:R-:W-:Y:S01]  /*9e00*/  FMUL R6, R24.reuse, R10 ;  /* 0x0000000a18067220 */ /* 0x040fe20000400000 */
[----:B------:R-:W-:Y:S01]  /*9e10*/  FMUL R11, R24, R11 ;  /* 0x0000000b180b7220 */ /* 0x000fe20000400000 */
[----:B------:R-:W-:Y:S01]  /*9e20*/  F2FP.TF32.F32.PACK_B R30, R30 ;  /* 0x0000001eff1e723e */ /* 0x000fe200024050ff */
[C---:B------:R-:W-:Y:S01]  /*9e30*/  FFMA R4, R27.reuse, R33, R4 ;  /* 0x000000211b047223 */ /* 0x040fe20000000004 */
[----:B------:R-:W-:Y:S01]  /*9e40*/  F2FP.TF32.F32.PACK_B R31, R31 ;  /* 0x0000001fff1f723e */ /* 0x000fe200024050ff */
[C---:B------:R-:W-:Y:S01]  /*9e50*/  FFMA R5, R27.reuse, R26, R5 ;  /* 0x0000001a1b057223 */ /* 0x040fe20000000005 */
[C---:B------:R-:W-:Y:S01]  /*9e60*/  FFMA R6, R27.reuse, R21, R6 ;  /* 0x000000151b067223 */ /* 0x040fe20000000006 */
[----:B------:R-:W-:Y:S01]  /*9e70*/  FFMA R7, R27, R20, R11 ;  /* 0x000000141b077223 */ /* 0x000fe2000000000b */
[----:B------:R-:W-:Y:S01]  /*9e80*/  LOP3.LUT R33, R40, 0xffffe000, RZ, 0xc0, !PT ;  /* 0xffffe00028217812 */ /* 0x000fe200078ec0ff */
[----:B------:R1:W-:Y:S01]  /*9e90*/  STS.128 [R78], R28 ;  /* 0x0000001c4e007388 */ /* 0x0003e20000000c00 */
[----:B------:R-:W-:Y:S01]  /*9ea0*/  LOP3.LUT R26, R41, 0xffffe000, RZ, 0xc0, !PT ;  /* 0xffffe000291a7812 */ /* 0x000fe200078ec0ff */
[C---:B------:R-:W-:Y:S01]  /*9eb0*/  FMUL R8, R24.reuse, R12 ;  /* 0x0000000c18087220 */ /* 0x040fe20000400000 */
[----:B------:R-:W-:Y:S01]  /*9ec0*/  FMUL R9, R24, R13 ;  /* 0x0000000d18097220 */ /* 0x000fe20000400000 */
[----:B------:R-:W-:Y:S01]  /*9ed0*/  LOP3.LUT R21, R42, 0xffffe000, RZ, 0xc0, !PT ;  /* 0xffffe0002a157812 */ /* 0x000fe200078ec0ff */
[C---:B------:R-:W-:Y:S01]  /*9ee0*/  FMUL R10, R24.reuse, R14 ;  /* 0x0000000e180a7220 */ /* 0x040fe20000400000 */
[----:B------:R-:W-:Y:S01]  /*9ef0*/  LOP3.LUT R20, R43, 0xffffe000, RZ, 0xc0, !PT ;  /* 0xffffe0002b147812 */ /* 0x000fe200078ec0ff */
[----:B------:R-:W-:Y:S01]  /*9f00*/  FMUL R15, R24, R15 ;  /* 0x0000000f180f7220 */ /* 0x000fe20000400000 */
[----:B------:R-:W-:Y:S01]  /*9f10*/  F2FP.TF32.F32.PACK_B R4, R4 ;  /* 0x00000004ff04723e */ /* 0x000fe200024050ff */
[C---:B------:R-:W-:Y:S01]  /*9f20*/  FFMA R8, R27.reuse, R33, R8 ;  /* 0x000000211b087223 */ /* 0x040fe20000000008 */
[----:B------:R-:W-:Y:S01]  /*9f30*/  F2FP.TF32.F32.PACK_B R5, R5 ;  /* 0x00000005ff05723e */ /* 0x000fe200024050ff */
[C---:B------:R-:W-:Y:S01]  /*9f40*/  FFMA R9, R27.reuse, R26, R9 ;  /* 0x0000001a1b097223 */ /* 0x040fe20000000009 */
[----:B------:R-:W-:Y:S01]  /*9f50*/  F2FP.TF32.F32.PACK_B R6, R6 ;  /* 0x00000006ff06723e */ /* 0x000fe200024050ff */
[C---:B------:R-:W-:Y:S01]  /*9f60*/  FFMA R10, R27.reuse, R21, R10 ;  /* 0x000000151b0a7223 */ /* 0x040fe2000000000a */
[----:B------:R-:W-:Y:S01]  /*9f70*/  F2FP.TF32.F32.PACK_B R7, R7 ;  /* 0x00000007ff07723e */ /* 0x000fe200024050ff */
[----:B------:R-:W-:Y:S01]  /*9f80*/  FFMA R11, R27, R20, R15 ;  /* 0x000000141b0b7223 */ /* 0x000fe2000000000f */
[----:B------:R-:W-:Y:S01]  /*9f90*/  LOP3.LUT R33, R36, 0xffffe000, RZ, 0xc0, !PT ;  /* 0xffffe00024217812 */ /* 0x000fe200078ec0ff */
[C---:B------:R-:W-:Y:S01]  /*9fa0*/  FMUL R12, R24.reuse, R16 ;  /* 0x00000010180c7220 */ /* 0x040fe20000400000 */
[----:B------:R-:W-:Y:S01]  /*9fb0*/  LOP3.LUT R26, R37, 0xffffe000, RZ, 0xc0, !PT ;  /* 0xffffe000251a7812 */ /* 0x000fe200078ec0ff */
[----:B------:R1:W-:Y:S01]  /*9fc0*/  STS.128 [R77+0x10], R4 ;  /* 0x000010044d007388 */ /* 0x0003e20000000c00 */
        /* <DEDUP_REMOVED lines=13> */
[----:B------:R-:W-:Y:S02]  /*a0a0*/  F2FP.TF32.F32.PACK_B R12, R12 ;  /* 0x0000000cff0c723e */ /* 0x000fe400024050ff */
[----:B------:R-:W-:Y:S01]  /*a0b0*/  F2FP.TF32.F32.PACK_B R13, R13 ;  /* 0x0000000dff0d723e */ /* 0x000fe200024050ff */
[----:B------:R1:W-:Y:S01]  /*a0c0*/  STS.128 [R35+0x20], R8 ;  /* 0x0000200823007388 */ /* 0x0003e20000000c00 */
[----:B------:R-:W-:Y:S02]  /*a0d0*/  F2FP.TF32.F32.PACK_B R14, R14 ;  /* 0x0000000eff0e723e */ /* 0x000fe400024050ff */
[----:B------:R-:W-:Y:S05]  /*a0e0*/  F2FP.TF32.F32.PACK_B R15, R15 ;  /* 0x0000000fff0f723e */ /* 0x000fea00024050ff */
[----:B------:R1:W-:Y:S01]  /*a0f0*/  STS.128 [R34+0x10], R12 ;  /* 0x0000100c22007388 */ /* 0x0003e20000000c00 */
[----:B------:R-:W-:Y:S01]  /*a100*/  @!PT LDS RZ, [RZ] ;  /* 0x00000000fffff984 */ /* 0x000fe20000000800 */
[----:B------:R-:W-:Y:S01]  /*a110*/  @!PT LDS RZ, [RZ] ;  /* 0x00000000fffff984 */ /* 0x000fe20000000800 */
[----:B------:R-:W-:Y:S01]  /*a120*/  @!PT LDS RZ, [RZ] ;  /* 0x00000000fffff984 */ /* 0x000fe20000000800 */
[----:B------:R-:W-:Y:S01]  /*a130*/  @!PT LDS RZ, [RZ] ;  /* 0x00000000fffff984 */ /* 0x000fe20000000800 */
[----:B------:R3:W-:Y:S07]  /*a140*/  MEMBAR.ALL.CTA ;  /* 0x0000000000007992 */ /* 0x0007ee0000008000 */
[----:B---3--:R-:W3:Y:S02]  /*a150*/  FENCE.VIEW.ASYNC.S ;  /* 0x00000000000073c6 */ /* 0x008ee40000000000 */
[----:B---3--:R-:W-:Y:S06]  /*a160*/  BAR.SYNC.DEFER_BLOCKING 0x1, 0x80 ;  /* 0x0042000000007b1d */ /* 0x008fec0000010000 */
[----:B------:R-:W-:Y:S05]  /*a170*/  @P0 BRA `(.L_x_110) ;  /* 0x0000000000480947 */ /* 0x000fea0003800000 */
[----:B------:R-:W3:Y:S01]  /*a180*/  LDCU.64 UR14, c[0x0][0x348] ;  /* 0x00006900ff0e77ac */ /* 0x000ee20008000a00 */
[----:B------:R-:W-:Y:S02]  /*a190*/  R2UR UR6, R79 ;  /* 0x000000004f0672ca */ /* 0x000fe400000e0000 */
[----:B------:R-:W-:Y:S01]  /*a1a0*/  R2UR UR10, R71 ;  /* 0x00000000470a72ca */ /* 0x000fe200000e0000 */
[----:B------:R-:W-:Y:S01]  /*a1b0*/  UMOV UR9, UR47 ;  /* 0x0000002f00097c82 */ /* 0x000fe20008000000 */
[----:B------:R-:W-:Y:S01]  /*a1c0*/  R2UR UR11, R70 ;  /* 0x00000000460b72ca */ /* 0x000fe200000e0000 */
[----:B------:R-:W-:Y:S01]  /*a1d0*/  UIADD3 UR7, UPT, UPT, UR47, 0x20, URZ ;  /* 0x000000202f077890 */ /* 0x000fe2000fffe0ff */
[----:B------:R-:W-:Y:S02]  /*a1e0*/  R2UR UR12, R68 ;  /* 0x00000000440c72ca */ /* 0x000fe400000e0000 */
[----:B------:R-:W-:Y:S05]  /*a1f0*/  R2UR UR13, R69 ;  /* 0x00000000450d72ca */ /* 0x000fea00000e0000 */
[----:B------:R-:W-:Y:S02]  /*a200*/  UIADD3 UR6, UPT, UPT, UR46, UR6, URZ ;  /* 0x000000062e067290 */ /* 0x000fe4000fffe0ff */
[----:B---3--:R-:W-:Y:S02]  /*a210*/  UIADD3 UR4, UP0, UPT, UR14, 0x780, URZ ;  /* 0x000007800e047890 */ /* 0x008fe4000ff1e0ff */
[----:B------:R-:W-:Y:S02]  /*a220*/  UIADD3 UR8, UPT, UPT, UR6, 0x200, URZ ;  /* 0x0000020006087890 */ /* 0x000fe4000fffe0ff */
[----:B------:R-:W-:Y:S02]  /*a230*/  UIADD3.X UR5, UPT, UPT, URZ, UR15, URZ, UP0, !UPT ;  /* 0x0000000fff057290 */ /* 0x000fe400087fe4ff */
[----:B------:R-:W-:Y:S07]  /*a240*/  UIADD3 UR6, UPT, UPT, UR6, 0x1200, URZ ;  /* 0x0000120006067890 */ /* 0x000fee000fffe0ff */
[----:B------:R3:W-:Y:S02]  /*a250*/  UTMASTG.5D.IM2COL [UR8], [UR4] ;  /* 0x00000008040073b5 */ /* 0x0007e40008060000 */
[----:B---3--:R-:W-:Y:S01]  /*a260*/  UMOV UR8, UR6 ;  /* 0x0000000600087c82 */ /* 0x008fe20008000000 */
[----:B------:R-:W-:Y:S02]  /*a270*/  UMOV UR9, UR7 ;  /* 0x0000000700097c82 */ /* 0x000fe40008000000 */
[----:B------:R3:W-:Y:S02]  /*a280*/  UTMASTG.5D.IM2COL [UR8], [UR4] ;  /* 0x00000008040073b5 */ /* 0x0007e40008060000 */
[----:B---3--:R0:W-:Y:S02]  /*a290*/  UTMACMDFLUSH ;  /* 0x00000000000079b7 */ /* 0x0081e40000000000 */
.L_x_110:
[----:B------:R-:W-:Y:S05]  /*a2a0*/  BSYNC.RECONVERGENT B0 ;  /* 0x0000000000007941 */ /* 0x000fea0003800200 */
.L_x_109:
[----:B------:R-:W-:Y:S01]  /*a2b0*/  UIADD3 UR44, UPT, UPT, UR48, 0x1, URZ ;  /* 0x00000001302c7890 */ /* 0x000fe2000fffe0ff */
[----:B------:R-:W-:Y:S03]  /*a2c0*/  BSSY.RECONVERGENT B0, `(.L_x_111) ;  /* 0x0000005000007945 */ /* 0x000fe60003800200 */
[----:B------:R-:W-:Y:S04]  /*a2d0*/  UISETP.NE.AND UP0, UPT, UR44, 0x3, UPT ;  /* 0x000000032c00788c */ /* 0x000fe8000bf05270 */
[----:B------:R-:W-:Y:S01]  /*a2e0*/  USEL UR45, UR44, URZ, UP0 ;  /* 0x000000ff2c2d7287 */ /* 0x000fe20008000000 */
[----:B------:R-:W-:Y:S11]  /*a2f0*/  @P0 BRA `(.L_x_112) ;  /* 0x0000000000040947 */ /* 0x000ff60003800000 */
[----:B------:R-:W-:Y:S04]  /*a300*/  DEPBAR.LE SB0, 0x1 ;  /* 0x000080400000791a */ /* 0x000fe80000000000 */
.L_x_112:
[----:B------:R-:W-:Y:S05]  /*a310*/  BSYNC.RECONVERGENT B0 ;  /* 0x0000000000007941 */ /* 0x000fea0003800200 */
.L_x_111:
[----:B------:R-:W-:Y:S01]  /*a320*/  BAR.SYNC.DEFER_BLOCKING 0x1, 0x80 ;  /* 0x0042000000007b1d */ /* 0x000fe20000010000 */
[----:B------:R-:W-:Y:S01]  /*a330*/  ISETP.NE.AND P1, PT, R73, RZ, PT ;  /* 0x000000ff4900720c */ /* 0x000fe20003f25270 */
[----:B------:R-:W-:Y:S01]  /*a340*/  UISETP.NE.AND UP0, UPT, UR50, URZ, UPT ;  /* 0x000000ff3200728c */ /* 0x000fe2000bf05270 */
[----:B------:R-:W-:Y:S11]  /*a350*/  LEA R3, R81, UR46, 0x3 ;  /* 0x0000002e51037c11 */ /* 0x000ff6000f8e18ff */
[----:B-1----:R-:W-:Y:S01]  /*a360*/  @P1 SHF.L.U32 R4, R32, 0x1f, RZ ;  /* 0x0000001f20041819 */ /* 0x002fe200000006ff */
[----:B------:R-:W-:Y:S06]  /*a370*/  BRA.U !UP0, `(.L_x_113) ;  /* 0x0000000108247547 */ /* 0x000fec000b800000 */
[----:B------:R-:W1:Y:S01]  /*a380*/  S2R R0, SR_CgaCtaId ;  /* 0x0000000000007919 */ /* 0x000e620000008800 */
[----:B------:R-:W-:Y:S01]  /*a390*/  IMAD.U32 R2, RZ, RZ, UR49 ;  /* 0x00000031ff027e24 */ /* 0x000fe2000f8e00ff */
[----:B------:R-:W-:Y:S04]  /*a3a0*/  UIADD3 UR4, UPT, UPT, UR49, 0x1, URZ ;  /* 0x0000000131047890 */ /* 0x000fe8000fffe0ff */
[----:B------:R-:W-:Y:S01]  /*a3b0*/  @P1 LEA R2, R2, UR46, 0x3 ;  /* 0x0000002e02021c11 */ /* 0x000fe2000f8e18ff */
[----:B------:R-:W-:Y:S04]  /*a3c0*/  UISETP.NE.AND UP0, UPT, UR4, 0x3, UPT ;  /* 0x000000030400788c */ /* 0x000fe8000bf05270 */
[----:B------:R-:W-:Y:S01]  /*a3d0*/  @P1 VIADD R5, R2, 0x98 ;  /* 0x0000009802051836 */ /* 0x000fe20000000000 */
[----:B------:R-:W-:Y:S04]  /*a3e0*/  USEL UR49, UR4, URZ, UP0 ;  /* 0x000000ff04317287 */ /* 0x000fe80008000000 */
[----:B-1----:R-:W-:Y:S04]  /*a3f0*/  @P1 PRMT R0, R0, 0x654, R5 ;  /* 0x0000065400001816 */ /* 0x002fe80000000005 */
[----:B------:R1:W-:Y:S04]  /*a400*/  @P1 SYNCS.ARRIVE.TRANS64.RED.A1T0 RZ, [R0+URZ], RZ ;  /* 0x000000ff00ff19a7 */ /* 0x0003e800081004ff */
.L_x_113:
[----:B------:R-:W3:Y:S01]  /*a410*/  @P1 SYNCS.PHASECHK.TRANS64.TRYWAIT P0, [R3+URZ+0x80], R4 ;  /* 0x00008004030015a7 */ /* 0x000ee200080011ff */
[----:B------:R-:W-:Y:S01]  /*a420*/  BSSY B1, `(.L_x_114) ;  /* 0x0000015000017945 */ /* 0x000fe20003800000 */
[----:B---3--:R-:W-:Y:S03]  /*a430*/  @P1 SEL R80, RZ, 0x1, !P0 ;  /* 0x00000001ff501807 */ /* 0x008fe60004000000 */
[----:B------:R-:W-:Y:S05]  /*a440*/  @!P1 BRA `(.L_x_115) ;  /* 0x0000000000489947 */ /* 0x000fea0003800000 */
[----:B------:R-:W-:Y:S01]  /*a450*/  ISETP.NE.AND P1, PT, R82, RZ, PT ;  /* 0x000000ff5200720c */ /* 0x000fe20003f25270 */
[----:B------:R-:W-:Y:S01]  /*a460*/  BSSY B0, `(.L_x_116) ;  /* 0x000000a000007945 */ /* 0x000fe20003800000 */
[----:B------:R-:W-:Y:S11]  /*a470*/  ISETP.NE.AND P0, PT, R80, RZ, PT ;  /* 0x000000ff5000720c */ /* 0x000ff60003f05270 */
[----:B------:R-:W-:Y:S04]  /*a480*/  @P1 IMAD R81, R81, 0x2000, R66 ;  /* 0x0000200051511824 */ /* 0x000fe800078e0242 */
[----:B------:R-:W-:Y:S01]  /*a490*/  @P1 IMAD.IADD R4, R76, 0x1, R81 ;  /* 0x000000014c041824 */ /* 0x000fe200078e0251 */
[----:B------:R-:W-:Y:S03]  /*a4a0*/  @P1 IADD3 R2, PT, PT, R75, R81, RZ ;  /* 0x000000514b021210 */ /* 0x000fe60007ffe0ff */
[----:B-1----:R-:W-:Y:S01]  /*a4b0*/  @P1 IMAD.IADD R0, R65, 0x1, R4 ;  /* 0x0000000141001824 */ /* 0x002fe200078e0204 */
[----:B------:R-:W-:Y:S06]  /*a4c0*/  @P0 BRA `(.L_x_117) ;  /* 0x00000000000c0947 */ /* 0x000fec0003800000 */
[----:B------:R-:W-:Y:S04]  /*a4d0*/  SHF.L.U32 R32, R32, 0x1f, RZ ;  /* 0x0000001f20207819 */ /* 0x000fe800000006ff */
[----:B------:R-:W1:Y:S02]  /*a4e0*/  SYNCS.PHASECHK.TRANS64.TRYWAIT P0, [R3+URZ+0x80], R32 ;  /* 0x00008020030075a7 */ /* 0x000e6400080011ff */
[----:B-1----:R-:W-:Y:S05]  /*a4f0*/  @!P0 BRA `(.L_x_118) ;  /* 0x0000001400e48947 */ /* 0x002fea0003800000 */
.L_x_117:
[----:B------:R-:W-:Y:S05]  /*a500*/  BSYNC B0 ;  /* 0x0000000000007941 */ /* 0x000fea0003800000 */
.L_x_116:
[----:B------:R-:W-:Y:S11]  /*a510*/  ISETP.NE.AND P0, PT, R82, RZ, PT ;  /* 0x000000ff5200720c */ /* 0x000ff60003f05270 */
[----:B------:R-:W-:Y:S02]  /*a520*/  @!UPT UIADD3 URZ, UPT, UPT, URZ, URZ, URZ ;  /* 0x000000fffffff290 */ /* 0x000fe4000fffe0ff */
[----:B------:R3:W4:Y:S04]  /*a530*/  @P0 LDS.128 R48, [R81] ;  /* 0x0000000051300984 */ /* 0x0007280000000c00 */
[----:B------:R3:W1:Y:S04]  /*a540*/  @P0 LDS.128 R40, [R2+0x20] ;  /* 0x0000200002280984 */ /* 0x0006680000000c00 */
[----:B------:R3:W1:Y:S04]  /*a550*/  @P0 LDS.128 R44, [R4+0x10] ;  /* 0x00001000042c0984 */ /* 0x0006680000000c00 */
[----:B------:R3:W1:Y:S02]  /*a560*/  @P0 LDS.128 R36, [R0+0x10] ;  /* 0x0000100000240984 */ /* 0x0006640000000c00 */
.L_x_115:
[----:B------:R-:W-:Y:S05]  /*a570*/  BSYNC B1 ;  /* 0x0000000000017941 */ /* 0x000fea0003800000 */
.L_x_114:
[----:B-1-3--:R-:W-:Y:S05]  /*a580*/  VIADD R0, R25, 0x10 ;  /* 0x0000001019007836 */ /* 0x00afea0000000000 */
[----:B------:R-:W-:Y:S04]  /*a590*/  SHF.R.U32.HI R0, RZ, 0x15, R0 ;  /* 0x00000015ff007819 */ /* 0x000fe80000011600 */
[----:B------:R-:W-:Y:S11]  /*a5a0*/  LOP3.LUT P0, RZ, R0, 0x3, R59, 0x48, !PT ;  /* 0x0000000300ff7812 */ /* 0x000ff6000780483b */
[----:B------:R-:W-:Y:S02]  /*a5b0*/  @!UPT UIADD3 URZ, UPT, UPT, URZ, URZ, URZ ;  /* 0x000000fffffff290 */ /* 0x000fe4000fffe0ff */
[----:B------:R-:W-:Y:S05]  /*a5c0*/  @!P0 BRA `(.L_x_119) ;  /* 0x0000000000408947 */ /* 0x000fea0003800000 */
[----:B------:R-:W1:Y:S01]  /*a5d0*/  LDCU.64 UR8, c[0x4][0x70] ;  /* 0x01000e00ff0877ac */ /* 0x000e620008000a00 */
[----:B------:R-:W-:Y:S01]  /*a5e0*/  MOV R3, 0x0 ;  /* 0x0000000000037802 */ /* 0x000fe20000000f00 */
[----:B------:R-:W-:Y:S02]  /*a5f0*/  HFMA2 R12, -RZ, RZ, 0, 5.9604644775390625e-08 ;  /* 0x00000001ff0c7431 */ /* 0x000fe400000001ff */
[----:B------:R-:W-:Y:S02]  /*a600*/  IMAD.MOV.U32 R8, RZ, RZ, 0x192 ;  /* 0x00000192ff087424 */ /* 0x000fe400078e00ff */
[----:B------:R-:W-:Y:S01]  /*a610*/  IMAD.MOV.U32 R13, RZ, RZ, RZ ;  /* 0x000000ffff0d7224 */ /* 0x000fe200078e00ff */
[----:B------:R-:W3:Y:S01]  /*a620*/  LDCU.64 UR6, c[0x4][0x78] ;  /* 0x01000f00ff0677ac */ /* 0x000ee20008000a00 */
[----:B------:R-:W2:Y:S01]  /*a630*/  LDC.64 R2, c[0x4][R3] ;  /* 0x0100000003027b82 */ /* 0x000ea20000000a00 */
[----:B------:R-:W5:Y:S01]  /*a640*/  LDCU.64 UR4, c[0x4][0x10] ;  /* 0x01000200ff0477ac */ /* 0x000f620008000a00 */
[----:B-1----:R-:W-:Y:S01]  /*a650*/  MOV R5, UR9 ;  /* 0x0000000900057c02 */ /* 0x002fe20008000f00 */
[----:B------:R-:W-:Y:S01]  /*a660*/  IMAD.U32 R4, RZ, RZ, UR8 ;  /* 0x00000008ff047e24 */ /* 0x000fe2000f8e00ff */
[----:B---3--:R-:W-:Y:S01]  /*a670*/  MOV R7, UR7 ;  /* 0x0000000700077c02 */ /* 0x008fe20008000f00 */
[----:B------:R-:W-:Y:S01]  /*a680*/  IMAD.U32 R6, RZ, RZ, UR6 ;  /* 0x00000006ff067e24 */ /* 0x000fe2000f8e00ff */
[----:B-----5:R-:W-:Y:S01]  /*a690*/  MOV R11, UR5 ;  /* 0x00000005000b7c02 */ /* 0x020fe20008000f00 */
[----:B------:R-:W-:Y:S02]  /*a6a0*/  IMAD.U32 R10, RZ, RZ, UR4 ;  /* 0x00000004ff0a7e24 */ /* 0x000fe4000f8e00ff */
[----:B------:R-:W-:Y:S07]  /*a6b0*/  LEPC R20, `(.L_x_119) ;  /* 0x000000001014794e */ /* 0x000fee0000000000 */
[----:B--2-4-:R-:W-:Y:S05]  /*a6c0*/  CALL.ABS.NOINC R2 ;  /* 0x0000000002007343 */ /* 0x014fea0003c00000 */
.L_x_119:
[----:B------:R-:W-:Y:S01]  /*a6d0*/  ISETP.NE.AND P0, PT, R67, RZ, PT ;  /* 0x000000ff4300720c */ /* 0x000fe20003f05270 */
[----:B------:R-:W-:Y:S05]  /*a6e0*/  WARPSYNC.ALL ;  /* 0x0000000000007948 */ /* 0x000fea0003800000 */
[----:B------:R-:W-:Y:S01]  /*a6f0*/  R2UR UR4, R25 ;  /* 0x00000000190472ca */ /* 0x000fe200000e0000 */
[----:B------:R-:W-:Y:S01]  /*a700*/  USHF.L.U32 UR6, UR45, 0xd, URZ ;  /* 0x0000000d2d067899 */ /* 0x000fe200080006ff */
[----:B----4-:R-:W-:Y:S01]  /*a710*/  LOP3.LUT R0, R48, 0xffffe000, RZ, 0xc0, !PT ;  /* 0xffffe00030007812 */ /* 0x010fe200078ec0ff */
[----:B------:R-:W-:Y:S01]  /*a720*/  BSSY.RECONVERGENT B0, `(.L_x_120) ;  /* 0x0000066000007945 */ /* 0x000fe20003800200 */
[----:B------:R-:W-:Y:S02]  /*a730*/  LOP3.LUT R2, R49, 0xffffe000, RZ, 0xc0, !PT ;  /* 0xffffe00031027812 */ /* 0x000fe400078ec0ff */
[----:B------:R-:W-:Y:S01]  /*a740*/  LOP3.LUT R3, R50, 0xffffe000, RZ, 0xc0, !PT ;  /* 0xffffe00032037812 */ /* 0x000fe200078ec0ff */
[----:B--2---:R-:W-:Y:S01]  /*a750*/  VIADD R77, R66, UR6 ;  /* 0x00000006424d7c36 */ /* 0x004fe20008000000 */
[----:B------:R-:W-:Y:S02]  /*a760*/  LOP3.LUT R20, R51, 0xffffe000, RZ, 0xc0, !PT ;  /* 0xffffe00033147812 */ /* 0x000fe400078ec0ff */
[----:B------:R-:W-:Y:S01]  /*a770*/  LOP3.LUT R21, R44, 0xffffe000, RZ, 0xc0, !PT ;  /* 0xffffe0002c157812 */ /* 0x000fe200078ec0ff */
[----:B------:R-:W-:Y:S01]  /*a780*/  IMAD.IADD R75, R75, 0x1, R77 ;  /* 0x000000014b4b7824 */ /* 0x000fe200078e024d */
[----:B------:R-:W-:Y:S01]  /*a790*/  LOP3.LUT R26, R45, 0xffffe000, RZ, 0xc0, !PT ;  /* 0xffffe0002d1a7812 */ /* 0x000fe200078ec0ff */
[----:B------:R-:W1:Y:S01]  /*a7a0*/  LDTM.x16 R4, tmem[UR4+0x10] ;  /* 0x00001004000479ee */ /* 0x000e620008240000 */
[----:B------:R-:W-:Y:S01]  /*a7b0*/  LOP3.LUT R29, R46, 0xffffe000, RZ, 0xc0, !PT ;  /* 0xffffe0002e1d7812 */ /* 0x000fe200078ec0ff */
[----:B------:R-:W-:Y:S01]  /*a7c0*/  NOP ;  /* 0x0000000000007918 */ /* 0x000fe20000000000 */
[----:B------:R-:W-:Y:S02]  /*a7d0*/  IADD3 R74, PT, PT, R74, 0xe0, RZ ;  /* 0x000000e04a4a7810 */ /* 0x000fe40007ffe0ff */
[----:B------:R-:W-:Y:S02]  /*a7e0*/  LOP3.LUT R28, R47, 0xffffe000, RZ, 0xc0, !PT ;  /* 0xffffe0002f1c7812 */ /* 0x000fe400078ec0ff */
[----:B------:R-:W-:Y:S02]  /*a7f0*/  IADD3 R76, PT, PT, R76, R77, RZ ;  /* 0x0000004d4c4c7210 */ /* 0x000fe40007ffe0ff */
[----:B------:R-:W-:Y:S02]  /*a800*/  LOP3.LUT R77, R74, 0xfefffff8, RZ, 0xc0, !PT ;  /* 0xfefffff84a4d7812 */ /* 0x000fe400078ec0ff */
[----:B------:R-:W-:Y:S01]  /*a810*/  LOP3.LUT R31, R40, 0xffffe000, RZ, 0xc0, !PT ;  /* 0xffffe000281f7812 */ /* 0x000fe200078ec0ff */
[----:B------:R-:W-:Y:S01]  /*a820*/  IMAD.IADD R74, R65, 0x1, R76 ;  /* 0x00000001414a7824 */ /* 0x000fe200078e024c */
[----:B------:R-:W-:Y:S01]  /*a830*/  LOP3.LUT R30, R41, 0xffffe000, RZ, 0xc0, !PT ;  /* 0xffffe000291e7812 */ /* 0x000fe200078ec0ff */
[----:B-1----:R1:W-:Y:S01]  /*a840*/  SYNCS.ARRIVE.TRANS64.RED.A1T0 RZ, [R77+URZ], RZ ;  /* 0x000000ff4dff79a7 */ /* 0x0023e200081004ff */
[----:B------:R-:W-:Y:S02]  /*a850*/  LOP3.LUT R33, R42, 0xffffe000, RZ, 0xc0, !PT ;  /* 0xffffe0002a217812 */ /* 0x000fe400078ec0ff */
[----:B------:R-:W-:Y:S02]  /*a860*/  LOP3.LUT R32, R43, 0xffffe000, RZ, 0xc0, !PT ;  /* 0xffffe0002b207812 */ /* 0x000fe400078ec0ff */
[----:B------:R-:W-:Y:S02]  /*a870*/  LOP3.LUT R35, R36, 0xffffe000, RZ, 0xc0, !PT ;  /* 0xffffe00024237812 */ /* 0x000fe400078ec0ff */
[----:B------:R-:W-:Y:S02]  /*a880*/  LOP3.LUT R34, R37, 0xffffe000, RZ, 0xc0, !PT ;  /* 0xffffe00025227812 */ /* 0x000fe400078ec0ff */
[----:B------:R-:W-:Y:S01]  /*a890*/  LOP3.LUT R37, R38, 0xffffe000, RZ, 0xc0, !PT ;  /* 0xffffe00026257812 */ /* 0x000fe200078ec0ff */
[C---:B------:R-:W-:Y:S01]  /*a8a0*/  FMUL R4, R24.reuse, R4 ;  /* 0x0000000418047220 */ /* 0x040fe20000400000 */
[C---:B------:R-:W-:Y:S01]  /*a8b0*/  FMUL R5, R24.reuse, R5 ;  /* 0x0000000518057220 */ /* 0x040fe20000400000 */
[C---:B------:R-:W-:Y:S01]  /*a8c0*/  FMUL R6, R24.reuse, R6 ;  /* 0x0000000618067220 */ /* 0x040fe20000400000 */
[C---:B------:R-:W-:Y:S01]  /*a8d0*/  FMUL R7, R24.reuse, R7 ;  /* 0x0000000718077220 */ /* 0x040fe20000400000 */
[C---:B------:R-:W-:Y:S01]  /*a8e0*/  FFMA R4, R27.reuse, R0, R4 ;  /* 0x000000001b047223 */ /* 0x040fe20000000004 */
[C---:B------:R-:W-:Y:S01]  /*a8f0*/  FFMA R5, R27.reuse, R2, R5 ;  /* 0x000000021b057223 */ /* 0x040fe20000000005 */
[C---:B------:R-:W-:Y:S01]  /*a900*/  FFMA R6, R27.reuse, R3, R6 ;  /* 0x000000031b067223 */ /* 0x040fe20000000006 */
[C---:B------:R-:W-:Y:S01]  /*a910*/  FFMA R7, R27.reuse, R20, R7 ;  /* 0x000000141b077223 */ /* 0x040fe20000000007 */
[C---:B------:R-:W-:Y:S01]  /*a920*/  FMUL R8, R24.reuse, R8 ;  /* 0x0000000818087220 */ /* 0x040fe20000400000 */
[C---:B------:R-:W-:Y:S01]  /*a930*/  FMUL R9, R24.reuse, R9 ;  /* 0x0000000918097220 */ /* 0x040fe20000400000 */
[C---:B------:R-:W-:Y:S01]  /*a940*/  FMUL R10, R24.reuse, R10 ;  /* 0x0000000a180a7220 */ /* 0x040fe20000400000 */
[C---:B------:R-:W-:Y:S01]  /*a950*/  FMUL R11, R24.reuse, R11 ;  /* 0x0000000b180b7220 */ /* 0x040fe20000400000 */
[----:B------:R-:W-:Y:S01]  /*a960*/  F2FP.TF32.F32.PACK_B R4, R4 ;  /* 0x00000004ff04723e */ /* 0x000fe200024050ff */
[C---:B------:R-:W-:Y:S01]  /*a970*/  FFMA R8, R27.reuse, R21, R8 ;  /* 0x000000151b087223 */ /* 0x040fe20000000008 */
[----:B------:R-:W-:Y:S01]  /*a980*/  F2FP.TF32.F32.PACK_B R5, R5 ;  /* 0x00000005ff05723e */ /* 0x000fe200024050ff */
[C---:B------:R-:W-:Y:S01]  /*a990*/  FFMA R9, R27.reuse, R26, R9 ;  /* 0x0000001a1b097223 */ /* 0x040fe20000000009 */
[----:B------:R-:W-:Y:S01]  /*a9a0*/  F2FP.TF32.F32.PACK_B R6, R6 ;  /* 0x00000006ff06723e */ /* 0x000fe200024050ff */
[C---:B------:R-:W-:Y:S01]  /*a9b0*/  FFMA R10, R27.reuse, R29, R10 ;  /* 0x0000001d1b0a7223 */ /* 0x040fe2000000000a */
[----:B------:R-:W-:Y:S01]  /*a9c0*/  F2FP.TF32.F32.PACK_B R7, R7 ;  /* 0x00000007ff07723e */ /* 0x000fe200024050ff */
[C---:B------:R-:W-:Y:S01]  /*a9d0*/  FFMA R11, R27.reuse, R28, R11 ;  /* 0x0000001c1b0b7223 */ /* 0x040fe2000000000b */
[C---:B------:R-:W-:Y:S01]  /*a9e0*/  FMUL R12, R24.reuse, R12 ;  /* 0x0000000c180c7220 */ /* 0x040fe20000400000 */
[----:B------:R-:W-:Y:S01]  /*a9f0*/  F2FP.TF32.F32.PACK_B R8, R8 ;  /* 0x00000008ff08723e */ /* 0x000fe200024050ff */
[C---:B------:R-:W-:Y:S01]  /*aa00*/  FMUL R13, R24.reuse, R13 ;  /* 0x0000000d180d7220 */ /* 0x040fe20000400000 */
[----:B------:R1:W-:Y:S01]  /*aa10*/  STS.128 [R66+UR6], R4 ;  /* 0x0000000442007988 */ /* 0x0003e20008000c06 */
        /* <DEDUP_REMOVED lines=8> */
[----:B------:R-:W-:Y:S01]  /*aaa0*/  FFMA R15, R27, R32, R15 ;  /* 0x000000201b0f7223 */ /* 0x000fe2000000000f */
[C---:B------:R-:W-:Y:S01]  /*aab0*/  FMUL R16, R24.reuse, R16 ;  /* 0x0000001018107220 */ /* 0x040fe20000400000 */
[----:B------:R-:W-:Y:S01]  /*aac0*/  F2FP.TF32.F32.PACK_B R12, R12 ;  /* 0x0000000cff0c723e */ /* 0x000fe200024050ff */
[----:B------:R1:W-:Y:S01]  /*aad0*/  STS.128 [R76+0x10], R8 ;  /* 0x000010084c007388 */ /* 0x0003e20000000c00 */
[C---:B------:R-:W-:Y:S01]  /*aae0*/  FMUL R17, R24.reuse, R17 ;  /* 0x0000001118117220 */ /* 0x040fe20000400000 */
[----:B------:R-:W-:Y:S01]  /*aaf0*/  LOP3.LUT R36, R39, 0xffffe000, RZ, 0xc0, !PT ;  /* 0xffffe00027247812 */ /* 0x000fe200078ec0ff */
[C---:B------:R-:W-:Y:S01]  /*ab00*/  FMUL R18, R24.reuse, R18 ;  /* 0x0000001218127220 */ /* 0x040fe20000400000 */
[----:B------:R-:W-:Y:S01]  /*ab10*/  FMUL R19, R24, R19 ;  /* 0x0000001318137220 */ /* 0x000fe20000400000 */
[----:B------:R-:W-:Y:S01]  /*ab20*/  F2FP.TF32.F32.PACK_B R13, R13 ;  /* 0x0000000dff0d723e */ /* 0x000fe200024050ff */
[C---:B------:R-:W-:Y:S01]  /*ab30*/  FFMA R16, R27.reuse, R35, R16 ;  /* 0x000000231b107223 */ /* 0x040fe20000000010 */
[----:B------:R-:W-:Y:S01]  /*ab40*/  F2FP.TF32.F32.PACK_B R14, R14 ;  /* 0x0000000eff0e723e */ /* 0x000fe200024050ff */
[C---:B------:R-:W-:Y:S01]  /*ab50*/  FFMA R17, R27.reuse, R34, R17 ;  /* 0x000000221b117223 */ /* 0x040fe20000000011 */
[----:B------:R-:W-:Y:S01]  /*ab60*/  F2FP.TF32.F32.PACK_B R15, R15 ;  /* 0x0000000fff0f723e */ /* 0x000fe200024050ff */
[C---:B------:R-:W-:Y:S01]  /*ab70*/  FFMA R18, R27.reuse, R37, R18 ;  /* 0x000000251b127223 */ /* 0x040fe20000000012 */
[----:B------:R-:W-:Y:S01]  /*ab80*/  FFMA R19, R27, R36, R19 ;  /* 0x000000241b137223 */ /* 0x000fe20000000013 */
[----:B------:R-:W-:Y:S02]  /*ab90*/  F2FP.TF32.F32.PACK_B R16, R16 ;  /* 0x00000010ff10723e */ /* 0x000fe400024050ff */
[----:B------:R1:W-:Y:S01]  /*aba0*/  STS.128 [R75+0x20], R12 ;  /* 0x0000200c4b007388 */ /* 0x0003e20000000c00 */
[----:B------:R-:W-:Y:S02]  /*abb0*/  F2FP.TF32.F32.PACK_B R17, R17 ;  /* 0x00000011ff11723e */ /* 0x000fe400024050ff */
        /* <DEDUP_REMOVED lines=8> */
[----:B--2---:R-:W2:Y:S02]  /*ac40*/  FENCE.VIEW.ASYNC.S ;  /* 0x00000000000073c6 */ /* 0x004ea40000000000 */
[----:B--2---:R-:W-:Y:S06]  /*ac50*/  BAR.SYNC.DEFER_BLOCKING 0x1, 0x80 ;  /* 0x0042000000007b1d */ /* 0x004fec0000010000 */
[----:B------:R-:W-:Y:S05]  /*ac60*/  @P0 BRA `(.L_x_121) ;  /* 0x0000000000440947 */ /* 0x000fea0003800000 */
[----:B------:R-:W2:Y:S01]  /*ac70*/  LDCU.64 UR14, c[0x0][0x348] ;  /* 0x00006900ff0e77ac */ /* 0x000ea20008000a00 */
[----:B------:R-:W-:Y:S02]  /*ac80*/  R2UR UR10, R71 ;  /* 0x00000000470a72ca */ /* 0x000fe400000e0000 */
[----:B------:R-:W-:Y:S01]  /*ac90*/  R2UR UR11, R70 ;  /* 0x00000000460b72ca */ /* 0x000fe200000e0000 */
[----:B------:R-:W-:Y:S01]  /*aca0*/  UIADD3 UR7, UPT, UPT, UR46, UR6, URZ ;  /* 0x000000062e077290 */ /* 0x000fe2000fffe0ff */
[----:B------:R-:W-:Y:S01]  /*acb0*/  R2UR UR12, R68 ;  /* 0x00000000440c72ca */ /* 0x000fe200000e0000 */
[----:B------:R-:W-:Y:S01]  /*acc0*/  UIADD3 UR9, UPT, UPT, UR47, 0x10, URZ ;  /* 0x000000102f097890 */ /* 0x000fe2000fffe0ff */
[----:B------:R-:W-:Y:S01]  /*acd0*/  R2UR UR13, R69 ;  /* 0x00000000450d72ca */ /* 0x000fe200000e0000 */
[----:B------:R-:W-:Y:S02]  /*ace0*/  UIADD3 UR8, UPT, UPT, UR7, 0x200, URZ ;  /* 0x0000020007087890 */ /* 0x000fe4000fffe0ff */
[----:B------:R-:W-:Y:S02]  /*acf0*/  UIADD3 UR7, UPT, UPT, UR7, 0x1200, URZ ;  /* 0x0000120007077890 */ /* 0x000fe4000fffe0ff */
[----:B--2---:R-:W-:Y:S02]  /*ad00*/  UIADD3 UR4, UP0, UPT, UR14, 0x780, URZ ;  /* 0x000007800e047890 */ /* 0x004fe4000ff1e0ff */
[----:B------:R-:W-:Y:S02]  /*ad10*/  UIADD3 UR14, UPT, UPT, UR47, 0x30, URZ ;  /* 0x000000302f0e7890 */ /* 0x000fe4000fffe0ff */
[----:B------:R-:W-:Y:S09]  /*ad20*/  UIADD3.X UR5, UPT, UPT, URZ, UR15, URZ, UP0, !UPT ;  /* 0x0000000fff057290 */ /* 0x000ff200087fe4ff */
[----:B------:R2:W-:Y:S02]  /*ad30*/  UTMASTG.5D.IM2COL [UR8], [UR4] ;  /* 0x00000008040073b5 */ /* 0x0005e40008060000 */
[----:B--2---:R-:W-:Y:S01]  /*ad40*/  UMOV UR8, UR7 ;  /* 0x0000000700087c82 */ /* 0x004fe20008000000 */
[----:B------:R-:W-:Y:S02]  /*ad50*/  UMOV UR9, UR14 ;  /* 0x0000000e00097c82 */ /* 0x000fe40008000000 */
[----:B------:R2:W-:Y:S02]  /*ad60*/  UTMASTG.5D.IM2COL [UR8], [UR4] ;  /* 0x00000008040073b5 */ /* 0x0005e40008060000 */
[----:B--2---:R0:W-:Y:S02]  /*ad70*/  UTMACMDFLUSH ;  /* 0x00000000000079b7 */ /* 0x0041e40000000000 */
.L_x_121:
[----:B------:R-:W-:Y:S05]  /*ad80*/  BSYNC.RECONVERGENT B0 ;  /* 0x0000000000007941 */ /* 0x000fea0003800200 */
.L_x_120:
[----:B------:R-:W-:Y:S01]  /*ad90*/  UIADD3 UR4, UPT, UPT, UR45, 0x1, URZ ;  /* 0x000000012d047890 */ /* 0x000fe2000fffe0ff */
[----:B------:R-:W-:Y:S03]  /*ada0*/  BSSY.RECONVERGENT B0, `(.L_x_122) ;  /* 0x0000008000007945 */ /* 0x000fe60003800200 */
[----:B------:R-:W-:Y:S04]  /*adb0*/  UISETP.NE.AND UP0, UPT, UR4, 0x3, UPT ;  /* 0x000000030400788c */ /* 0x000fe8000bf05270 */
[----:B------:R-:W-:Y:S02]  /*adc0*/  UISETP.EQ.XOR UP1, UPT, UR44, 0x3, !UP0 ;  /* 0x000000032c00788c */ /* 0x000fe4000c722a70 */
[----:B------:R-:W-:Y:S02]  /*add0*/  USEL UR48, UR4, URZ, UP0 ;  /* 0x000000ff04307287 */ /* 0x000fe40008000000 */
[----:B------:R-:W-:Y:S04]  /*ade0*/  USEL UR5, URZ, 0x1, !UP1 ;  /* 0x00000001ff057887 */ /* 0x000fe8000c800000 */
[----:B------:R-:W-:Y:S01]  /*adf0*/  ULOP3.LUT UR51, UR51, UR5, URZ, 0x3c, !UPT ;  /* 0x0000000533337292 */ /* 0x000fe2000f8e3cff */
[----:B------:R-:W-:Y:S11]  /*ae00*/  @P0 BRA `(.L_x_123) ;  /* 0x0000000000040947 */ /* 0x000ff60003800000 */
[----:B------:R-:W-:Y:S04]  /*ae10*/  DEPBAR.LE SB0, 0x1 ;  /* 0x000080400000791a */ /* 0x000fe80000000000 */
.L_x_123:
[----:B------:R-:W-:Y:S05]  /*ae20*/  BSYNC.RECONVERGENT B0 ;  /* 0x0000000000007941 */ /* 0x000fea0003800200 */
.L_x_122:
[----:B------:R-:W-:Y:S01]  /*ae30*/  BAR.SYNC.DEFER_BLOCKING 0x1, 0x80 ;  /* 0x0042000000007b1d */ /* 0x000fe20000010000 */
[----:B------:R-:W-:Y:S01]  /*ae40*/  UISETP.NE.AND UP0, UPT, UR50, -0x2, UPT ;  /* 0xfffffffe3200788c */ /* 0x000fe2000bf05270 */
[----:B------:R-:W-:Y:S08]  /*ae50*/  IADD3 R0, PT, PT, R22, 0x1, RZ ;  /* 0x0000000116007810 */ /* 0x000ff00007ffe0ff */
[----:B------:R-:W-:Y:S05]  /*ae60*/  BRA.U !UP0, `(.L_x_124) ;  /* 0x0000000108287547 */ /* 0x000fea000b800000 */
[----:B------:R-:W2:Y:S01]  /*ae70*/  S2R R2, SR_CgaCtaId ;  /* 0x0000000000027919 */ /* 0x000ea20000008800 */
[----:B------:R-:W-:Y:S01]  /*ae80*/  ISETP.NE.AND P0, PT, R73, RZ, PT ;  /* 0x000000ff4900720c */ /* 0x000fe20003f05270 */
[----:B------:R-:W-:Y:S01]  /*ae90*/  IMAD.U32 R3, RZ, RZ, UR49 ;  /* 0x00000031ff037e24 */ /* 0x000fe2000f8e00ff */
[----:B------:R-:W-:Y:S04]  /*aea0*/  UIADD3 UR4, UPT, UPT, UR49, 0x1, URZ ;  /* 0x0000000131047890 */ /* 0x000fe8000fffe0ff */
[----:B------:R-:W-:Y:S04]  /*aeb0*/  UISETP.NE.AND UP0, UPT, UR4, 0x3, UPT ;  /* 0x000000030400788c */ /* 0x000fe8000bf05270 */
[----:B------:R-:W-:Y:S03]  /*aec0*/  USEL UR49, UR4, URZ, UP0 ;  /* 0x000000ff04317287 */ /* 0x000fe60008000000 */
[----:B------:R-:W-:Y:S05]  /*aed0*/  @P0 LEA R3, R3, UR46, 0x3 ;  /* 0x0000002e03030c11 */ /* 0x000fea000f8e18ff */
[----:B------:R-:W-:Y:S05]  /*aee0*/  @P0 VIADD R3, R3, 0x98 ;  /* 0x0000009803030836 */ /* 0x000fea0000000000 */
[----:B--2---:R-:W-:Y:S04]  /*aef0*/  @P0 PRMT R2, R2, 0x654, R3 ;  /* 0x0000065402020816 */ /* 0x004fe80000000003 */
[----:B------:R2:W-:Y:S03]  /*af00*/  @P0 SYNCS.ARRIVE.TRANS64.RED.A1T0 RZ, [R2+URZ], RZ ;  /* 0x000000ff02ff09a7 */ /* 0x0005e600081004ff */
.L_x_124:
[----:B------:R-:W-:Y:S01]  /*af10*/  R2UR UR5, R56 ;  /* 0x00000000380572ca */ /* 0x000fe200000e0000 */
[----:B------:R-:W-:Y:S01]  /*af20*/  UISETP.NE.AND UP0, UPT, UR60, URZ, UPT ;  /* 0x000000ff3c00728c */ /* 0x000fe2000bf05270 */
[----:B------:R-:W-:Y:S01]  /*af30*/  R2UR UR4, R57 ;  /* 0x00000000390472ca */ /* 0x000fe200000e0000 */
[----:B------:R-:W-:Y:S01]  /*af40*/  UIADD3 UR50, UPT, UPT, UR50, 0x2, URZ ;  /* 0x0000000232327890 */ /* 0x000fe2000fffe0ff */
[C---:B------:R-:W-:Y:S01]  /*af50*/  ISETP.NE.AND P0, PT, R0.reuse, 0x2, PT ;  /* 0x000000020000780c */ /* 0x040fe20003f05270 */
[----:B------:R-:W-:Y:S01]  /*af60*/  UMOV UR45, UR61 ;  /* 0x0000003d002d7c82 */ /* 0x000fe20008000000 */
[----:B------:R-:W-:Y:S02]  /*af70*/  LOP3.LUT R63, R63, 0x1, RZ, 0x3c, !PT ;  /* 0x000000013f3f7812 */ /* 0x000fe400078e3cff */
[----:B------:R-:W-:Y:S02]  /*af80*/  SEL R3, RZ, 0x1, P0 ;  /* 0x00000001ff037807 */ /* 0x000fe40000000000 */
[----:B------:R-:W-:Y:S02]  /*af90*/  SEL R22, R0, RZ, P0 ;  /* 0x000000ff00167207 */ /* 0x000fe40000000000 */
[----:B------:R-:W-:Y:S01]  /*afa0*/  LOP3.LUT R64, R64, R3, RZ, 0x3c, !PT ;  /* 0x0000000340407212 */ /* 0x000fe200078e3cff */
[----:B------:R-:W-:Y:S02]  /*afb0*/  UIADD3 UR19, UPT, UPT, UR36, UR5, URZ ;  /* 0x0000000524137290 */ /* 0x000fe4000fffe0ff */
[----:B------:R-:W-:Y:S01]  /*afc0*/  UIADD3 UR44, UPT, UPT, UR37, UR4, URZ ;  /* 0x00000004252c7290 */ /* 0x000fe2000fffe0ff */
[----:B------:R-:W-:Y:S11]  /*afd0*/  BRA.U UP0, `(.L_x_125) ;  /* 0xffffffd900787547 */ /* 0x000ff6000b83ffff */
[----:B------:R-:W-:-:S13]  /*afe0*/  R2UR UR4, R60 ;  /* 0x000000003c0472ca */ /* 0x000fda00000e0000 */
[----:B------:R-:W-:-:S09]  /*aff0*/  UISETP.NE.AND UP0, UPT, UR4, URZ, UPT ;  /* 0x000000ff0400728c */ /* 0x000fd2000bf05270 */
[----:B------:R-:W-:Y:S05]  /*b000*/  BRA.U !UP0, `(.L_x_126) ;  /* 0x0000000108487547 */ /* 0x000fea000b800000 */
[----:B------:R-:W3:Y:S02]  /*b010*/  LDCU.64 UR4, c[0x0][0x990] ;  /* 0x00013200ff0477ac */ /* 0x000ee40008000a00 */
[----:B---3--:R-:W-:-:S04]  /*b020*/  UISETP.NE.U32.AND UP0, UPT, UR4, URZ, UPT ;  /* 0x000000ff0400728c */ /* 0x008fc8000bf05070 */
[----:B------:R-:W-:-:S09]  /*b030*/  UISETP.NE.AND.EX UP0, UPT, UR5, URZ, UPT, UP0 ;  /* 0x000000ff0500728c */ /* 0x000fd2000bf05300 */
[----:B------:R-:W-:Y:S05]  /*b040*/  BRA.U UP0, `(.L_x_127) ;  /* 0x00000001000c7547 */ /* 0x000fea000b800000 */
[----:B------:R-:W-:-:S13]  /*b050*/  FSETP.NEU.AND P0, PT, R27, RZ, PT ;  /* 0x000000ff1b00720b */ /* 0x000fda0003f0d000 */
[----:B------:R-:W-:Y:S05]  /*b060*/  @!P0 EXIT ;  /* 0x000000000000894d */ /* 0x000fea0003800000 */
[----:B------:R-:W-:Y:S05]  /*b070*/  BRA `(.L_x_126) ;  /* 0x00000000002c7947 */ /* 0x000fea0003800000 */
.L_x_127:
[----:B------:R-:W-:Y:S01]  /*b080*/  ISETP.NE.AND P0, PT, R72, RZ, PT ;  /* 0x000000ff4800720c */ /* 0x000fe20003f05270 */
[----:B------:R-:W-:-:S12]  /*b090*/  BSSY.RECONVERGENT B0, `(.L_x_126) ;  /* 0x0000009000007945 */ /* 0x000fd80003800200 */
[----:B------:R-:W-:Y:S05]  /*b0a0*/  @P0 BRA `(.L_x_128) ;  /* 0x0000000000140947 */ /* 0x000fea0003800000 */
[----:B------:R-:W3:Y:S02]  /*b0b0*/  LDCU.64 UR4, c[0x0][0x988] ;  /* 0x00013100ff0477ac */ /* 0x000ee40008000a00 */
[----:B---3--:R-:W-:-:S04]  /*b0c0*/  ISETP.NE.U32.AND P0, PT, RZ, UR4, PT ;  /* 0x00000004ff007c0c */ /* 0x008fc8000bf05070 */
[----:B------:R-:W-:-:S13]  /*b0d0*/  ISETP.NE.AND.EX P0, PT, RZ, UR5, PT, P0 ;  /* 0x00000005ff007c0c */ /* 0x000fda000bf05300 */
[----:B------:R-:W-:Y:S05]  /*b0e0*/  @!P0 EXIT ;  /* 0x000000000000894d */ /* 0x000fea0003800000 */
[----:B------:R-:W-:Y:S05]  /*b0f0*/  BRA `(.L_x_129) ;  /* 0x0000000000087947 */ /* 0x000fea0003800000 */
.L_x_128:
[----:B------:R-:W-:-:S13]  /*b100*/  FSETP.NEU.AND P0, PT, R27, RZ, PT ;  /* 0x000000ff1b00720b */ /* 0x000fda0003f0d000 */
[----:B------:R-:W-:Y:S05]  /*b110*/  @!P0 EXIT ;  /* 0x000000000000894d */ /* 0x000fea0003800000 */
.L_x_129:
[----:B------:R-:W-:Y:S05]  /*b120*/  BSYNC.RECONVERGENT B0 ;  /* 0x0000000000007941 */ /* 0x000fea0003800200 */
.L_x_126:
[----:B------:R-:W3:Y:S01]  /*b130*/  S2UR UR5, SR_CgaCtaId ;  /* 0x00000000000579c3 */ /* 0x000ee20000008800 */
[----:B------:R-:W-:Y:S01]  /*b140*/  ULEA UR4, UR49, UR46, 0x3 ;  /* 0x0000002e31047291 */ /* 0x000fe2000f8e18ff */
[----:B------:R-:W-:-:S04]  /*b150*/  DEPBAR.LE SB0, 0x0 ;  /* 0x000080000000791a */ /* 0x000fc80000000000 */
[----:B------:R-:W-:-:S04]  /*b160*/  UIADD3 UR4, UPT, UPT, UR4, 0x98, URZ ;  /* 0x0000009804047890 */ /* 0x000fc8000fffe0ff */
[----:B---3--:R-:W-:-:S09]  /*b170*/  UPRMT UR4, UR5, 0x654, UR4 ;  /* 0x0000065405047896 */ /* 0x008fd20008000004 */
[----:B------:R-:W-:Y:S01]  /*b180*/  SYNCS.ARRIVE.TRANS64.RED.A1T0 RZ, [UR4], RZ ;  /* 0x000000ffffff79a7 */ /* 0x000fe20008100404 */
[----:B------:R-:W-:Y:S05]  /*b190*/  EXIT ;  /* 0x000000000000794d */ /* 0x000fea0003800000 */
.L_x_24:
[----:B------:R-:W-:Y:S07]  /*b1a0*/  MOV R3, UR12 ;  /* 0x0000000c00037c02 */ /* 0x000fee0008000f00 */
.L_x_130:
[----:B---3--:R3:W1:Y:S02]  /*b1b0*/  SYNCS.PHASECHK.TRANS64.TRYWAIT P0, [R3+URZ+0x40], R28 ;  /* 0x0000401c030075a7 */ /* 0x00866400080011ff */
[----:B-1----:R-:W-:Y:S05]  /*b1c0*/  @!P0 NANOSLEEP.SYNCS 0x989680 ;  /* 0x009896800000895d */ /* 0x002fea0003900000 */
[----:B------:R-:W1:Y:S02]  /*b1d0*/  @!P0 SYNCS.PHASECHK.TRANS64 P0, [R3+URZ+0x40], R28 ;  /* 0x0000401c030085a7 */ /* 0x000e6400080010ff */
[----:B-1----:R-:W-:Y:S05]  /*b1e0*/  @!P0 BRA `(.L_x_130) ;  /* 0xfffffffc00f08947 */ /* 0x002fea000383ffff */
[----:B------:R-:W-:Y:S05]  /*b1f0*/  BRA `(.L_x_23) ;  /* 0xffffff7400747947 */ /* 0x000fea000383ffff */
.L_x_31:
[----:B------:R-:W-:Y:S07]  /*b200*/  MOV R23, UR7 ;  /* 0x0000000700177c02 */ /* 0x000fee0008000f00 */
.L_x_131:
[----:B---3--:R3:W4:Y:S02]  /*b210*/  SYNCS.PHASECHK.TRANS64.TRYWAIT P0, [R23+URZ+0x40], R30 ;  /* 0x0000401e170075a7 */ /* 0x00872400080011ff */
[----:B----4-:R-:W-:Y:S05]  /*b220*/  @!P0 NANOSLEEP.SYNCS 0x989680 ;  /* 0x009896800000895d */ /* 0x010fea0003900000 */
[----:B------:R-:W4:Y:S02]  /*b230*/  @!P0 SYNCS.PHASECHK.TRANS64 P0, [R23+URZ+0x40], R30 ;  /* 0x0000401e170085a7 */ /* 0x000f2400080010ff */
[----:B----4-:R-:W-:Y:S05]  /*b240*/  @!P0 BRA `(.L_x_131) ;  /* 0xfffffffc00f08947 */ /* 0x010fea000383ffff */
[----:B------:R-:W-:Y:S05]  /*b250*/  BRA `(.L_x_30) ;  /* 0xffffff90001c7947 */ /* 0x000fea000383ffff */
.L_x_36:
[----:B------:R-:W-:-:S07]  /*b260*/  MOV R0, UR63 ;  /* 0x0000003f00007c02 */ /* 0x000fce0008000f00 */
.L_x_132:
[----:B--2---:R2:W3:Y:S02]  /*b270*/  SYNCS.PHASECHK.TRANS64.TRYWAIT P0, [R0+URZ+0xc0], R3 ;  /* 0x0000c003000075a7 */ /* 0x0044e400080011ff */
[----:B---3--:R-:W-:Y:S05]  /*b280*/  @!P0 NANOSLEEP.SYNCS 0x989680 ;  /* 0x009896800000895d */ /* 0x008fea0003900000 */
[----:B------:R-:W3:Y:S02]  /*b290*/  @!P0 SYNCS.PHASECHK.TRANS64 P0, [R0+URZ+0xc0], R3 ;  /* 0x0000c003000085a7 */ /* 0x000ee400080010ff */
[----:B---3--:R-:W-:Y:S05]  /*b2a0*/  @!P0 BRA `(.L_x_132) ;  /* 0xfffffffc00f08947 */ /* 0x008fea000383ffff */
[----:B------:R-:W-:Y:S05]  /*b2b0*/  BRA `(.L_x_133) ;  /* 0xffffff9c00247947 */ /* 0x000fea000383ffff */
.L_x_40:
[----:B------:R-:W-:-:S07]  /*b2c0*/  MOV R0, UR4 ;  /* 0x0000000400007c02 */ /* 0x000fce0008000f00 */
.L_x_134:
[----:B--2---:R2:W3:Y:S02]  /*b2d0*/  SYNCS.PHASECHK.TRANS64.TRYWAIT P0, [R0+URZ], R3 ;  /* 0x00000003000075a7 */ /* 0x0044e400080011ff */
[----:B---3--:R-:W-:Y:S05]  /*b2e0*/  @!P0 NANOSLEEP.SYNCS 0x989680 ;  /* 0x009896800000895d */ /* 0x008fea0003900000 */
[----:B------:R-:W3:Y:S02]  /*b2f0*/  @!P0 SYNCS.PHASECHK.TRANS64 P0, [R0+URZ], R3 ;  /* 0x00000003000085a7 */ /* 0x000ee400080010ff */
[----:B---3--:R-:W-:Y:S05]  /*b300*/  @!P0 BRA `(.L_x_134) ;  /* 0xfffffffc00f08947 */ /* 0x008fea000383ffff */
[----:B------:R-:W-:Y:S05]  /*b310*/  BRA `(.L_x_135) ;  /* 0xffffffa400007947 */ /* 0x000fea000383ffff */
.L_x_41:
[----:B------:R-:W-:-:S07]  /*b320*/  MOV R0, UR5 ;  /* 0x0000000500007c02 */ /* 0x000fce0008000f00 */
.L_x_136:
[----:B--2---:R2:W3:Y:S02]  /*b330*/  SYNCS.PHASECHK.TRANS64.TRYWAIT P0, [R0+URZ], R3 ;  /* 0x00000003000075a7 */ /* 0x0044e400080011ff */
[----:B---3--:R-:W-:Y:S05]  /*b340*/  @!P0 NANOSLEEP.SYNCS 0x989680 ;  /* 0x009896800000895d */ /* 0x008fea0003900000 */
[----:B------:R-:W3:Y:S02]  /*b350*/  @!P0 SYNCS.PHASECHK.TRANS64 P0, [R0+URZ], R3 ;  /* 0x00000003000085a7 */ /* 0x000ee400080010ff */
[----:B---3--:R-:W-:Y:S05]  /*b360*/  @!P0 BRA `(.L_x_136) ;  /* 0xfffffffc00f08947 */ /* 0x008fea000383ffff */
[----:B------:R-:W-:Y:S05]  /*b370*/  BRA `(.L_x_137) ;  /* 0xffffffa400147947 */ /* 0x000fea000383ffff */
.L_x_42:
[----:B------:R-:W-:-:S07]  /*b380*/  MOV R0, UR5 ;  /* 0x0000000500007c02 */ /* 0x000fce0008000f00 */
.L_x_138:
[----:B--2---:R2:W3:Y:S02]  /*b390*/  SYNCS.PHASECHK.TRANS64.TRYWAIT P0, [R0+URZ], R3 ;  /* 0x00000003000075a7 */ /* 0x0044e400080011ff */
[----:B---3--:R-:W-:Y:S05]  /*b3a0*/  @!P0 NANOSLEEP.SYNCS 0x989680 ;  /* 0x009896800000895d */ /* 0x008fea0003900000 */
[----:B------:R-:W3:Y:S02]  /*b3b0*/  @!P0 SYNCS.PHASECHK.TRANS64 P0, [R0+URZ], R3 ;  /* 0x00000003000085a7 */ /* 0x000ee400080010ff */
[----:B---3--:R-:W-:Y:S05]  /*b3c0*/  @!P0 BRA `(.L_x_138) ;  /* 0xfffffffc00f08947 */ /* 0x008fea000383ffff */
[----:B------:R-:W-:Y:S05]  /*b3d0*/  BRA `(.L_x_139) ;  /* 0xffffffa400247947 */ /* 0x000fea000383ffff */
.L_x_43:
[----:B------:R-:W-:-:S07]  /*b3e0*/  MOV R0, UR5 ;  /* 0x0000000500007c02 */ /* 0x000fce0008000f00 */
.L_x_140:
[----:B--2---:R2:W3:Y:S02]  /*b3f0*/  SYNCS.PHASECHK.TRANS64.TRYWAIT P0, [R0+URZ], R3 ;  /* 0x00000003000075a7 */ /* 0x0044e400080011ff */
[----:B---3--:R-:W-:Y:S05]  /*b400*/  @!P0 NANOSLEEP.SYNCS 0x989680 ;  /* 0x009896800000895d */ /* 0x008fea0003900000 */
[----:B------:R-:W3:Y:S02]  /*b410*/  @!P0 SYNCS.PHASECHK.TRANS64 P0, [R0+URZ], R3 ;  /* 0x00000003000085a7 */ /* 0x000ee400080010ff */
[----:B---3--:R-:W-:Y:S05]  /*b420*/  @!P0 BRA `(.L_x_140) ;  /* 0xfffffffc00f08947 */ /* 0x008fea000383ffff */
[----:B------:R-:W-:Y:S05]  /*b430*/  BRA `(.L_x_141) ;  /* 0xffffffa400347947 */ /* 0x000fea000383ffff */
.L_x_44:
[----:B------:R-:W-:-:S07]  /*b440*/  MOV R0, UR5 ;  /* 0x0000000500007c02 */ /* 0x000fce0008000f00 */
.L_x_142:
[----:B--2---:R2:W3:Y:S02]  /*b450*/  SYNCS.PHASECHK.TRANS64.TRYWAIT P0, [R0+URZ], R3 ;  /* 0x00000003000075a7 */ /* 0x0044e400080011ff */
[----:B---3--:R-:W-:Y:S05]  /*b460*/  @!P0 NANOSLEEP.SYNCS 0x989680 ;  /* 0x009896800000895d */ /* 0x008fea0003900000 */
[----:B------:R-:W3:Y:S02]  /*b470*/  @!P0 SYNCS.PHASECHK.TRANS64 P0, [R0+URZ], R3 ;  /* 0x00000003000085a7 */ /* 0x000ee400080010ff */
[----:B---3--:R-:W-:Y:S05]  /*b480*/  @!P0 BRA `(.L_x_142) ;  /* 0xfffffffc00f08947 */ /* 0x008fea000383ffff */
[----:B------:R-:W-:Y:S05]  /*b490*/  BRA `(.L_x_143) ;  /* 0xffffffa400447947 */ /* 0x000fea000383ffff */
.L_x_45:
[----:B------:R-:W-:-:S07]  /*b4a0*/  MOV R0, UR5 ;  /* 0x0000000500007c02 */ /* 0x000fce0008000f00 */
.L_x_144:
[----:B--2---:R2:W3:Y:S02]  /*b4b0*/  SYNCS.PHASECHK.TRANS64.TRYWAIT P0, [R0+URZ], R3 ;  /* 0x00000003000075a7 */ /* 0x0044e400080011ff */
[----:B---3--:R-:W-:Y:S05]  /*b4c0*/  @!P0 NANOSLEEP.SYNCS 0x989680 ;  /* 0x009896800000895d */ /* 0x008fea0003900000 */
[----:B------:R-:W3:Y:S02]  /*b4d0*/  @!P0 SYNCS.PHASECHK.TRANS64 P0, [R0+URZ], R3 ;  /* 0x00000003000085a7 */ /* 0x000ee400080010ff */
[----:B---3--:R-:W-:Y:S05]  /*b4e0*/  @!P0 BRA `(.L_x_144) ;  /* 0xfffffffc00f08947 */ /* 0x008fea000383ffff */
[----:B------:R-:W-:Y:S05]  /*b4f0*/  BRA `(.L_x_145) ;  /* 0xffffffa400547947 */ /* 0x000fea000383ffff */
.L_x_46:
[----:B------:R-:W-:-:S07]  /*b500*/  MOV R0, UR5 ;  /* 0x0000000500007c02 */ /* 0x000fce0008000f00 */
.L_x_146:
[----:B--2---:R2:W3:Y:S02]  /*b510*/  SYNCS.PHASECHK.TRANS64.TRYWAIT P0, [R0+URZ], R3 ;  /* 0x00000003000075a7 */ /* 0x0044e400080011ff */
[----:B---3--:R-:W-:Y:S05]  /*b520*/  @!P0 NANOSLEEP.SYNCS 0x989680 ;  /* 0x009896800000895d */ /* 0x008fea0003900000 */
[----:B------:R-:W3:Y:S02]  /*b530*/  @!P0 SYNCS.PHASECHK.TRANS64 P0, [R0+URZ], R3 ;  /* 0x00000003000085a7 */ /* 0x000ee400080010ff */
[----:B---3--:R-:W-:Y:S05]  /*b540*/  @!P0 BRA `(.L_x_146) ;  /* 0xfffffffc00f08947 */ /* 0x008fea000383ffff */
[----:B------:R-:W-:Y:S05]  /*b550*/  BRA `(.L_x_147) ;  /* 0xffffffa400647947 */ /* 0x000fea000383ffff */
.L_x_49:
[----:B------:R-:W-:-:S07]  /*b560*/  MOV R4, UR4 ;  /* 0x0000000400047c02 */ /* 0x000fce0008000f00 */
.L_x_148:
[----:B--2---:R2:W3:Y:S02]  /*b570*/  SYNCS.PHASECHK.TRANS64.TRYWAIT P1, [R4+URZ+0xc8], R7 ;  /* 0x0000c807040075a7 */ /* 0x0044e400080211ff */
[----:B---3--:R-:W-:Y:S05]  /*b580*/  @!P1 NANOSLEEP.SYNCS 0x989680 ;  /* 0x009896800000995d */ /* 0x008fea0003900000 */
[----:B------:R-:W3:Y:S02]  /*b590*/  @!P1 SYNCS.PHASECHK.TRANS64 P1, [R4+URZ+0xc8], R7 ;  /* 0x0000c807040095a7 */ /* 0x000ee400080210ff */
[----:B---3--:R-:W-:Y:S05]  /*b5a0*/  @!P1 BRA `(.L_x_148) ;  /* 0xfffffffc00f09947 */ /* 0x008fea000383ffff */
[----:B------:R-:W-:Y:S05]  /*b5b0*/  BRA `(.L_x_149) ;  /* 0xffffffa400d47947 */ /* 0x000fea000383ffff */
.L_x_50:
[----:B--2---:R-:W-:-:S07]  /*b5c0*/  MOV R4, UR4 ;  /* 0x0000000400047c02 */ /* 0x004fce0008000f00 */
.L_x_150:
[----:B--2---:R2:W3:Y:S02]  /*b5d0*/  SYNCS.PHASECHK.TRANS64.TRYWAIT P1, [R4+URZ+0xc0], R5 ;  /* 0x0000c005040075a7 */ /* 0x0044e400080211ff */
[----:B---3--:R-:W-:Y:S05]  /*b5e0*/  @!P1 NANOSLEEP.SYNCS 0x989680 ;  /* 0x009896800000995d */ /* 0x008fea0003900000 */
[----:B------:R-:W3:Y:S02]  /*b5f0*/  @!P1 SYNCS.PHASECHK.TRANS64 P1, [R4+URZ+0xc0], R5 ;  /* 0x0000c005040095a7 */ /* 0x000ee400080210ff */
[----:B---3--:R-:W-:Y:S05]  /*b600*/  @!P1 BRA `(.L_x_150) ;  /* 0xfffffffc00f09947 */ /* 0x008fea000383ffff */
[----:B------:R-:W-:Y:S05]  /*b610*/  BRA `(.L_x_151) ;  /* 0xffffffa400dc7947 */ /* 0x000fea000383ffff */
.L_x_60:
[----:B--2---:R-:W-:-:S04]  /*b620*/  MOV R0, UR5 ;  /* 0x0000000500007c02 */ /* 0x004fc80008000f00 */
[----:B------:R2:W3:Y:S03]  /*b630*/  SYNCS.PHASECHK.TRANS64.TRYWAIT P0, [R0+URZ+0x8], R7 ;  /* 0x00000807000075a7 */ /* 0x0004e600080011ff */
[----:B---3--:R-:W-:Y:S05]  /*b640*/  @!P0 NANOSLEEP.SYNCS 0x989680 ;  /* 0x009896800000895d */ /* 0x008fea0003900000 */
[----:B------:R-:W3:Y:S02]  /*b650*/  @!P0 SYNCS.PHASECHK.TRANS64 P0, [R0+URZ+0x8], R7 ;  /* 0x00000807000085a7 */ /* 0x000ee400080010ff */
[----:B---3--:R-:W-:Y:S05]  /*b660*/  @!P0 BRA `(.L_x_60) ;  /* 0xfffffffc00ec8947 */ /* 0x008fea000383ffff */
[----:B------:R-:W-:Y:S05]  /*b670*/  BRA `(.L_x_59) ;  /* 0xffffffa800a87947 */ /* 0x000fea000383ffff */
.L_x_62:
[----:B------:R-:W-:Y:S01]  /*b680*/  BSSY B0, `(.L_x_152) ;  /* 0x0000006000007945 */ /* 0x000fe20003800000 */
[----:B------:R-:W-:-:S07]  /*b690*/  MOV R15, 0xffffffff ;  /* 0xffffffff000f7802 */ /* 0x000fce0000000f00 */
[----:B-12--5:R-:W-:Y:S05]  /*b6a0*/  WARPSYNC.COLLECTIVE R15, `(.L_x_153) ;  /* 0x000000000f0c7348 */ /* 0x026fea0003c00000 */
[----:B------:R-:W-:Y:S02]  /*b6b0*/  ELECT P6, UR79, PT ;  /* 0x00000000004f782f */ /* 0x000fe400038c0000 */
[----:B------:R-:W-:Y:S01]  /*b6c0*/  MOV R14, UR79 ;  /* 0x0000004f000e7c02 */ /* 0x000fe20008000f00 */
[----:B-12--5:R-:W-:Y:S10]  /*b6d0*/  ENDCOLLECTIVE ;  /* 0x000000000000791b */ /* 0x026ff40003800000 */
.L_x_153:
[----:B------:R-:W-:Y:S05]  /*b6e0*/  BSYNC B0 ;  /* 0x0000000000007941 */ /* 0x000fea0003800000 */
.L_x_152:
[----:B------:R-:W-:Y:S01]  /*b6f0*/  PLOP3.LUT P0, PT, P6, PT, PT, 0x80, 0x8 ;  /* 0x000000000008781c */ /* 0x000fe2000370f070 */
[----:B------:R-:W-:-:S12]  /*b700*/  BRA `(.L_x_154) ;  /* 0xffffffa800d47947 */ /* 0x000fd8000383ffff */
.L_x_64:
[----:B--2---:R-:W-:-:S04]  /*b710*/  MOV R0, UR5 ;  /* 0x0000000500007c02 */ /* 0x004fc80008000f00 */
[----:B------:R2:W3:Y:S03]  /*b720*/  SYNCS.PHASECHK.TRANS64.TRYWAIT P0, [R0+URZ+0x8], R5 ;  /* 0x00000805000075a7 */ /* 0x0004e600080011ff */
[----:B---3--:R-:W-:Y:S05]  /*b730*/  @!P0 NANOSLEEP.SYNCS 0x989680 ;  /* 0x009896800000895d */ /* 0x008fea0003900000 */
[----:B------:R-:W3:Y:S02]  /*b740*/  @!P0 SYNCS.PHASECHK.TRANS64 P0, [R0+URZ+0x8], R5 ;  /* 0x00000805000085a7 */ /* 0x000ee400080010ff */
[----:B---3--:R-:W-:Y:S05]  /*b750*/  @!P0 BRA `(.L_x_64) ;  /* 0xfffffffc00ec8947 */ /* 0x008fea000383ffff */
[----:B------:R-:W-:Y:S05]  /*b760*/  BRA `(.L_x_63) ;  /* 0xffffffa800d87947 */ /* 0x000fea000383ffff */
.L_x_65:
[----:B------:R-:W-:-:S07]  /*b770*/  MOV R4, UR22 ;  /* 0x0000001600047c02 */ /* 0x000fce0008000f00 */
.L_x_155:
[----:B-1----:R1:W2:Y:S02]  /*b780*/  SYNCS.PHASECHK.TRANS64.TRYWAIT P0, [R4+URZ+0xc0], R5 ;  /* 0x0000c005040075a7 */ /* 0x0022a400080011ff */
[----:B--2---:R-:W-:Y:S05]  /*b790*/  @!P0 NANOSLEEP.SYNCS 0x989680 ;  /* 0x009896800000895d */ /* 0x004fea0003900000 */
[----:B------:R-:W2:Y:S02]  /*b7a0*/  @!P0 SYNCS.PHASECHK.TRANS64 P0, [R4+URZ+0xc0], R5 ;  /* 0x0000c005040085a7 */ /* 0x000ea400080010ff */
[----:B--2---:R-:W-:Y:S05]  /*b7b0*/  @!P0 BRA `(.L_x_155) ;  /* 0xfffffffc00f08947 */ /* 0x004fea000383ffff */
[----:B------:R-:W-:Y:S05]  /*b7c0*/  BRA `(.L_x_156) ;  /* 0xffffffac00f07947 */ /* 0x000fea000383ffff */
.L_x_67:
[----:B------:R-:W-:-:S07]  /*b7d0*/  MOV R4, UR27 ;  /* 0x0000001b00047c02 */ /* 0x000fce0008000f00 */
.L_x_157:
[----:B-1----:R1:W2:Y:S02]  /*b7e0*/  SYNCS.PHASECHK.TRANS64.TRYWAIT P0, [R4+URZ+0xe0], R5 ;  /* 0x0000e005040075a7 */ /* 0x0022a400080011ff */
[----:B--2---:R-:W-:Y:S05]  /*b7f0*/  @!P0 NANOSLEEP.SYNCS 0x989680 ;  /* 0x009896800000895d */ /* 0x004fea0003900000 */
[----:B------:R-:W2:Y:S02]  /*b800*/  @!P0 SYNCS.PHASECHK.TRANS64 P0, [R4+URZ+0xe0], R5 ;  /* 0x0000e005040085a7 */ /* 0x000ea400080010ff */
[----:B--2---:R-:W-:Y:S05]  /*b810*/  @!P0 BRA `(.L_x_157) ;  /* 0xfffffffc00f08947 */ /* 0x004fea000383ffff */
[----:B------:R-:W-:Y:S05]  /*b820*/  BRA `(.L_x_66) ;  /* 0xffffffb000107947 */ /* 0x000fea000383ffff */
.L_x_71:
[----:B-1----:R-:W-:Y:S07]  /*b830*/  MOV R4, UR20 ;  /* 0x0000001400047c02 */ /* 0x002fee0008000f00 */
.L_x_158:
[----:B-1----:R1:W2:Y:S02]  /*b840*/  SYNCS.PHASECHK.TRANS64.TRYWAIT P0, [R4+URZ], R7 ;  /* 0x00000007040075a7 */ /* 0x0022a400080011ff */
[----:B--2---:R-:W-:Y:S05]  /*b850*/  @!P0 NANOSLEEP.SYNCS 0x989680 ;  /* 0x009896800000895d */ /* 0x004fea0003900000 */
[----:B------:R-:W2:Y:S02]  /*b860*/  @!P0 SYNCS.PHASECHK.TRANS64 P0, [R4+URZ], R7 ;  /* 0x00000007040085a7 */ /* 0x000ea400080010ff */
[----:B--2---:R-:W-:Y:S05]  /*b870*/  @!P0 BRA `(.L_x_158) ;  /* 0xfffffffc00f08947 */ /* 0x004fea000383ffff */
[----:B------:R-:W-:Y:S05]  /*b880*/  BRA `(.L_x_70) ;  /* 0xffffffb000347947 */ /* 0x000fea000383ffff */
.L_x_75:
[----:B--2---:R-:W-:-:S07]  /*b890*/  MOV R2, UR4 ;  /* 0x0000000400027c02 */ /* 0x004fce0008000f00 */
.L_x_159:
[----:B--2---:R2:W3:Y:S02]  /*b8a0*/  SYNCS.PHASECHK.TRANS64.TRYWAIT P0, [R2+URZ], R3 ;  /* 0x00000003020075a7 */ /* 0x0044e400080011ff */
[----:B---3--:R-:W-:Y:S05]  /*b8b0*/  @!P0 NANOSLEEP.SYNCS 0x989680 ;  /* 0x009896800000895d */ /* 0x008fea0003900000 */
[----:B------:R-:W3:Y:S02]  /*b8c0*/  @!P0 SYNCS.PHASECHK.TRANS64 P0, [R2+URZ], R3 ;  /* 0x00000003020085a7 */ /* 0x000ee400080010ff */
[----:B---3--:R-:W-:Y:S05]  /*b8d0*/  @!P0 BRA `(.L_x_159) ;  /* 0xfffffffc00f08947 */ /* 0x008fea000383ffff */
[----:B------:R-:W-:Y:S05]  /*b8e0*/  BRA `(.L_x_160) ;  /* 0xffffffb4009c7947 */ /* 0x000fea000383ffff */
.L_x_78:
[----:B------:R-:W-:-:S07]  /*b8f0*/  MOV R2, UR22 ;  /* 0x0000001600027c02 */ /* 0x000fce0008000f00 */
.L_x_161:
[----:B--2---:R2:W3:Y:S02]  /*b900*/  SYNCS.PHASECHK.TRANS64.TRYWAIT P1, [R2+URZ+0xf0], R3 ;  /* 0x0000f003020075a7 */ /* 0x0044e400080211ff */
[----:B---3--:R-:W-:Y:S05]  /*b910*/  @!P1 NANOSLEEP.SYNCS 0x989680 ;  /* 0x009896800000995d */ /* 0x008fea0003900000 */
[----:B------:R-:W3:Y:S02]  /*b920*/  @!P1 SYNCS.PHASECHK.TRANS64 P1, [R2+URZ+0xf0], R3 ;  /* 0x0000f003020095a7 */ /* 0x000ee400080210ff */
[----:B---3--:R-:W-:Y:S05]  /*b930*/  @!P1 BRA `(.L_x_161) ;  /* 0xfffffffc00f09947 */ /* 0x008fea000383ffff */
[----:B------:R-:W-:Y:S05]  /*b940*/  BRA `(.L_x_162) ;  /* 0xffffffb400e87947 */ /* 0x000fea000383ffff */
.L_x_83:
[----:B------:R-:W-:Y:S07]  /*b950*/  MOV R0, UR27 ;  /* 0x0000001b00007c02 */ /* 0x000fee0008000f00 */
.L_x_163:
[----:B---3--:R3:W4:Y:S02]  /*b960*/  SYNCS.PHASECHK.TRANS64.TRYWAIT P0, [R0+URZ+0xc0], R5 ;  /* 0x0000c005000075a7 */ /* 0x00872400080011ff */
[----:B----4-:R-:W-:Y:S05]  /*b970*/  @!P0 NANOSLEEP.SYNCS 0x989680 ;  /* 0x009896800000895d */ /* 0x010fea0003900000 */
[----:B------:R-:W4:Y:S02]  /*b980*/  @!P0 SYNCS.PHASECHK.TRANS64 P0, [R0+URZ+0xc0], R5 ;  /* 0x0000c005000085a7 */ /* 0x000f2400080010ff */
[----:B----4-:R-:W-:Y:S05]  /*b990*/  @!P0 BRA `(.L_x_163) ;  /* 0xfffffffc00f08947 */ /* 0x010fea000383ffff */
[----:B------:R-:W-:Y:S05]  /*b9a0*/  BRA `(.L_x_164) ;  /* 0xffffffbc00287947 */ /* 0x000fea000383ffff */
.L_x_86:
[----:B------:R-:W-:Y:S07]  /*b9b0*/  MOV R0, UR27 ;  /* 0x0000001b00007c02 */ /* 0x000fee0008000f00 */
.L_x_165:
[----:B---3--:R3:W4:Y:S02]  /*b9c0*/  SYNCS.PHASECHK.TRANS64.TRYWAIT P2, [R0+URZ+0xb8], R9 ;  /* 0x0000b809000075a7 */ /* 0x00872400080411ff */
[----:B----4-:R-:W-:Y:S05]  /*b9d0*/  @!P2 NANOSLEEP.SYNCS 0x989680 ;  /* 0x009896800000a95d */ /* 0x010fea0003900000 */
[----:B------:R-:W4:Y:S02]  /*b9e0*/  @!P2 SYNCS.PHASECHK.TRANS64 P2, [R0+URZ+0xb8], R9 ;  /* 0x0000b8090000a5a7 */ /* 0x000f2400080410ff */
[----:B----4-:R-:W-:Y:S05]  /*b9f0*/  @!P2 BRA `(.L_x_165) ;  /* 0xfffffffc00f0a947 */ /* 0x010fea000383ffff */
[----:B------:R-:W-:Y:S05]  /*ba00*/  BRA `(.L_x_85) ;  /* 0xffffffc000887947 */ /* 0x000fea000383ffff */
.L_x_89:
[----:B------:R-:W-:Y:S07]  /*ba10*/  MOV R2, UR17 ;  /* 0x0000001100027c02 */ /* 0x000fee0008000f00 */
.L_x_166:
[----:B-1----:R1:W3:Y:S02]  /*ba20*/  SYNCS.PHASECHK.TRANS64.TRYWAIT P1, [R2+URZ+0x98], R9 ;  /* 0x00009809020075a7 */ /* 0x0022e400080211ff */
[----:B---3--:R-:W-:Y:S05]  /*ba30*/  @!P1 NANOSLEEP.SYNCS 0x989680 ;  /* 0x009896800000995d */ /* 0x008fea0003900000 */
[----:B------:R-:W3:Y:S02]  /*ba40*/  @!P1 SYNCS.PHASECHK.TRANS64 P1, [R2+URZ+0x98], R9 ;  /* 0x00009809020095a7 */ /* 0x000ee400080210ff */
[----:B---3--:R-:W-:Y:S05]  /*ba50*/  @!P1 BRA `(.L_x_166) ;  /* 0xfffffffc00f09947 */ /* 0x008fea000383ffff */
[----:B------:R-:W-:Y:S05]  /*ba60*/  BRA `(.L_x_167) ;  /* 0xffffffc400447947 */ /* 0x000fea000383ffff */
.L_x_90:
[----:B------:R-:W-:Y:S07]  /*ba70*/  MOV R0, UR6 ;  /* 0x0000000600007c02 */ /* 0x000fee0008000f00 */
.L_x_168:
[----:B-1----:R1:W3:Y:S02]  /*ba80*/  SYNCS.PHASECHK.TRANS64.TRYWAIT P0, [R0+URZ+0x98], R9 ;  /* 0x00009809000075a7 */ /* 0x0022e400080011ff */
[----:B---3--:R-:W-:Y:S05]  /*ba90*/  @!P0 NANOSLEEP.SYNCS 0x989680 ;  /* 0x009896800000895d */ /* 0x008fea0003900000 */
[----:B------:R-:W3:Y:S02]  /*baa0*/  @!P0 SYNCS.PHASECHK.TRANS64 P0, [R0+URZ+0x98], R9 ;  /* 0x00009809000085a7 */ /* 0x000ee400080010ff */
[----:B---3--:R-:W-:Y:S05]  /*bab0*/  @!P0 BRA `(.L_x_168) ;  /* 0xfffffffc00f08947 */ /* 0x008fea000383ffff */
[----:B------:R-:W-:Y:S05]  /*bac0*/  BRA `(.L_x_169) ;  /* 0xffffffc400d07947 */ /* 0x000fea000383ffff */
.L_x_92:
[----:B------:R-:W-:-:S07]  /*bad0*/  MOV R0, UR4 ;  /* 0x0000000400007c02 */ /* 0x000fce0008000f00 */
.L_x_170:
[----:B-1----:R1:W3:Y:S02]  /*bae0*/  SYNCS.PHASECHK.TRANS64.TRYWAIT P0, [R0+URZ], R3 ;  /* 0x00000003000075a7 */ /* 0x0022e400080011ff */
[----:B---3--:R-:W-:Y:S05]  /*baf0*/  @!P0 NANOSLEEP.SYNCS 0x989680 ;  /* 0x009896800000895d */ /* 0x008fea0003900000 */
[----:B------:R-:W3:Y:S02]  /*bb00*/  @!P0 SYNCS.PHASECHK.TRANS64 P0, [R0+URZ], R3 ;  /* 0x00000003000085a7 */ /* 0x000ee400080010ff */
[----:B---3--:R-:W-:Y:S05]  /*bb10*/  @!P0 BRA `(.L_x_170) ;  /* 0xfffffffc00f08947 */ /* 0x008fea000383ffff */
[----:B------:R-:W-:Y:S05]  /*bb20*/  BRA `(.L_x_171) ;  /* 0xffffffc800807947 */ /* 0x000fea000383ffff */
.L_x_93:
[----:B------:R-:W-:-:S07]  /*bb30*/  MOV R0, UR5 ;  /* 0x0000000500007c02 */ /* 0x000fce0008000f00 */
.L_x_172:
[----:B-1----:R1:W3:Y:S02]  /*bb40*/  SYNCS.PHASECHK.TRANS64.TRYWAIT P0, [R0+URZ], R3 ;  /* 0x00000003000075a7 */ /* 0x0022e400080011ff */
[----:B---3--:R-:W-:Y:S05]  /*bb50*/  @!P0 NANOSLEEP.SYNCS 0x989680 ;  /* 0x009896800000895d */ /* 0x008fea0003900000 */
[----:B------:R-:W3:Y:S02]  /*bb60*/  @!P0 SYNCS.PHASECHK.TRANS64 P0, [R0+URZ], R3 ;  /* 0x00000003000085a7 */ /* 0x000ee400080010ff */
[----:B---3--:R-:W-:Y:S05]  /*bb70*/  @!P0 BRA `(.L_x_172) ;  /* 0xfffffffc00f08947 */ /* 0x008fea000383ffff */
[----:B------:R-:W-:Y:S05]  /*bb80*/  BRA `(.L_x_173) ;  /* 0xffffffc8008c7947 */ /* 0x000fea000383ffff */
.L_x_95:
[----:B------:R-:W-:Y:S07]  /*bb90*/  MOV R0, UR46 ;  /* 0x0000002e00007c02 */ /* 0x000fee0008000f00 */
.L_x_174:
[----:B-1----:R1:W2:Y:S02]  /*bba0*/  SYNCS.PHASECHK.TRANS64.TRYWAIT P0, [R0+URZ+0xc0], R3 ;  /* 0x0000c003000075a7 */ /* 0x0022a400080011ff */
[----:B--2---:R-:W-:Y:S05]  /*bbb0*/  @!P0 NANOSLEEP.SYNCS 0x989680 ;  /* 0x009896800000895d */ /* 0x004fea0003900000 */
[----:B------:R-:W2:Y:S02]  /*bbc0*/  @!P0 SYNCS.PHASECHK.TRANS64 P0, [R0+URZ+0xc0], R3 ;  /* 0x0000c003000085a7 */ /* 0x000ea400080010ff */
[----:B--2---:R-:W-:Y:S05]  /*bbd0*/  @!P0 BRA `(.L_x_174) ;  /* 0xfffffffc00f08947 */ /* 0x004fea000383ffff */
[----:B------:R-:W-:Y:S05]  /*bbe0*/  BRA `(.L_x_175) ;  /* 0xffffffcc00807947 */ /* 0x000fea000383ffff */
.L_x_105:
[----:B-1----:R1:W2:Y:S02]  /*bbf0*/  SYNCS.PHASECHK.TRANS64.TRYWAIT P1, [R0+URZ+0x80], R5 ;  /* 0x00008005000075a7 */ /* 0x0022a400080211ff */
[----:B--2---:R-:W-:Y:S05]  /*bc00*/  @!P1 NANOSLEEP.SYNCS 0x989680 ;  /* 0x009896800000995d */ /* 0x004fea0003900000 */
[----:B------:R-:W2:Y:S02]  /*bc10*/  @!P1 SYNCS.PHASECHK.TRANS64 P1, [R0+URZ+0x80], R5 ;  /* 0x00008005000095a7 */ /* 0x000ea400080210ff */
[----:B--2---:R-:W-:Y:S05]  /*bc20*/  @!P1 BRA `(.L_x_105) ;  /* 0xfffffffc00f09947 */ /* 0x004fea000383ffff */
[----:B------:R-:W-:Y:S05]  /*bc30*/  BRA `(.L_x_104) ;  /* 0xffffffdc007c7947 */ /* 0x000fea000383ffff */
.L_x_107:
[----:B-1----:R1:W3:Y:S02]  /*bc40*/  SYNCS.PHASECHK.TRANS64.TRYWAIT P0, [R74+URZ+0xd0], R3 ;  /* 0x0000d0034a0075a7 */ /* 0x0022e400080011ff */
[----:B---3--:R-:W-:Y:S05]  /*bc50*/  @!P0 NANOSLEEP.SYNCS 0x989680 ;  /* 0x009896800000895d */ /* 0x008fea0003900000 */
[----:B------:R-:W3:Y:S02]  /*bc60*/  @!P0 SYNCS.PHASECHK.TRANS64 P0, [R74+URZ+0xd0], R3 ;  /* 0x0000d0034a0085a7 */ /* 0x000ee400080010ff */
[----:B---3--:R-:W-:Y:S05]  /*bc70*/  @!P0 BRA `(.L_x_107) ;  /* 0xfffffffc00f08947 */ /* 0x008fea000383ffff */
[----:B------:R-:W-:Y:S05]  /*bc80*/  BRA `(.L_x_106) ;  /* 0xffffffdc00b47947 */ /* 0x000fea000383ffff */
.L_x_118:
[----:B-1----:R1:W3:Y:S02]  /*bc90*/  SYNCS.PHASECHK.TRANS64.TRYWAIT P0, [R3+URZ+0x80], R32 ;  /* 0x00008020030075a7 */ /* 0x0022e400080011ff */
[----:B---3--:R-:W-:Y:S05]  /*bca0*/  @!P0 NANOSLEEP.SYNCS 0x989680 ;  /* 0x009896800000895d */ /* 0x008fea0003900000 */
[----:B------:R-:W3:Y:S02]  /*bcb0*/  @!P0 SYNCS.PHASECHK.TRANS64 P0, [R3+URZ+0x80], R32 ;  /* 0x00008020030085a7 */ /* 0x000ee400080010ff */
[----:B---3--:R-:W-:Y:S05]  /*bcc0*/  @!P0 BRA `(.L_x_118) ;  /* 0xfffffffc00f08947 */ /* 0x008fea000383ffff */
[----:B------:R-:W-:Y:S05]  /*bcd0*/  BRA `(.L_x_117) ;  /* 0xffffffe800087947 */ /* 0x000fea000383ffff */
        .weak           $__internal_0_$__cuda_sm10x_tcgen05_guardrail_trap_col_being_dealloced_not_returned_by_alloc
        .type           $__internal_0_$__cuda_sm10x_tcgen05_guardrail_trap_col_being_dealloced_not_returned_by_alloc,@function
        .size           $__internal_0_$__cuda_sm10x_tcgen05_guardrail_trap_col_being_dealloced_not_returned_by_alloc,($__internal_1_$__cuda_sm10x_tcgen05_guardrail_trap_phase_invalid_during_alloc - $__internal_0_$__cuda_sm10x_tcgen05_guardrail_trap_col_being_dealloced_not_returned_by_alloc)
$__internal_0_$__cuda_sm10x_tcgen05_guardrail_trap_col_being_dealloced_not_returned_by_alloc:
[----:B------:R-:W-:Y:S05]  /*bce0*/  BPT.TRAP 0x1 ;  /* 0x000000040000795c */ /* 0x000fea0000300000 */
[----:B------:R-:W-:-:S04]  /*bcf0*/  HFMA2 R3, -RZ, RZ, 0, 0 ;  /* 0x00000000ff037431 */ /* 0x000fc800000001ff */
[----:B------:R-:W-:Y:S05]  /*bd00*/  RET.REL.NODEC R2 `(_ZN7cutlass13device_kernelINS_4conv6kernel13ConvUniversalINS1_16ConvProblemShapeILNS1_8OperatorE1ELi3EEENS1_10collective14CollectiveConvINS1_47MainloopSm100TmaUmmaWarpSpecializedImplicitGemmILS5_1ELi8ELi3ELi1ELi2EN4cute5tupleIJNSA_1CILi2EEENSC_ILi1EEESE_EEEEENSB_IJNSC_ILi128EEENSC_ILi64EEENSB_IJSI_EEEEEENS_10tfloat32_tESL_NSA_8TiledMMAINSA_8MMA_AtomIJNSA_23SM100_MMA_TF32_2x1SM_SSISL_SL_fLi128ELi64ELNSA_4UMMA5MajorE0ELSQ_1ELNSP_7ScaleInE0ELSR_0EEEEEENSA_6LayoutINSB_IJSE_SE_SE_EEENSB_IJNSC_ILi0EEESW_SW_EEEEENSB_IJNSA_10UnderscoreESZ_SZ_EEEEENS7_6detail27Sm100ImplicitGemmTileTraitsINSA_25SM100_TMA_2SM_LOAD_IM2COLENSA_14ComposedLayoutINSA_7SwizzleILi3ELi4ELi3EEENSA_18smem_ptr_flag_bitsILi32EEENSU_INSB_IJNSC_ILi8EEENSC_ILi32EEEEEENSB_IJS1B_SE_EEEEEEEvEENS13_INSA_18SM100_TMA_2SM_LOADENS15_INS16_ILi2ELi5ELi2EEES19_NSU_INSB_IJS1B_NSC_ILi4EEEEEENSB_IJSE_S1B_EEEEEEEvEEEENS_8epilogue10collective18CollectiveEpilogueINS1Q_23Sm100TmaWarpSpecializedILi3ELi2ELi16ELb1ELb0EEEJNSB_IJSI_SI_SJ_EEENSB_IJNSU_ISI_SE_EENSU_INSB_IJNSC_ILi16EEESD_EEES1L_EEEEESL_NSB_IJNSB_IJllllEEESE_SW_EEESL_S22_NS1Q_6fusion15FusionCallbacksIS1U_NS23_17LinearCombinationISL_fSL_fLNS_15FloatRoundStyleE2EEES1V_S20_JEEENSA_5SM1004TMEM4LOAD26SM100_TMEM_LOAD_32dp32b16xENSA_20SM90_TMA_LOAD_IM2COLENS15_INS16_ILi2ELi4ELi3EEES19_NSU_INSB_IJS1A_S1X_EEENSB_IJS1X_SE_EEEEEEENSA_39AutoVectorizingCopyWithAssumedAlignmentILi128EEENSA_21SM90_TMA_STORE_IM2COLES2I_S2K_S2K_EEEvvEEEEvNT_6ParamsE) ;  /* 0xffffff4002bc7950 */ /* 0x000fea0003c3ffff */
        .weak           $__internal_1_$__cuda_sm10x_tcgen05_guardrail_trap_phase_invalid_during_alloc
        .type           $__internal_1_$__cuda_sm10x_tcgen05_guardrail_trap_phase_invalid_during_alloc,@function
        .size           $__internal_1_$__cuda_sm10x_tcgen05_guardrail_trap_phase_invalid_during_alloc,($__internal_2_$__cuda_sm10x_tcgen05_guardrail_trap_unallocated_columns_being_dealloced - $__internal_1_$__cuda_sm10x_tcgen05_guardrail_trap_phase_invalid_during_alloc)
$__internal_1_$__cuda_sm10x_tcgen05_guardrail_trap_phase_invalid_during_alloc:
[----:B------:R-:W-:Y:S05]  /*bd10*/  BPT.TRAP 0x1 ;  /* 0x000000040000795c */ /* 0x000fea0000300000 */
[----:B------:R-:W-:-:S04]  /*bd20*/  MOV R5, 0x0 ;  /* 0x0000000000057802 */ /* 0x000fc80000000f00 */
[----:B------:R-:W-:Y:S05]  /*bd30*/  RET.REL.NODEC R4 `(_ZN7cutlass13device_kernelINS_4conv6kernel13ConvUniversalINS1_16ConvProblemShapeILNS1_8OperatorE1ELi3EEENS1_10collective14CollectiveConvINS1_47MainloopSm100TmaUmmaWarpSpecializedImplicitGemmILS5_1ELi8ELi3ELi1ELi2EN4cute5tupleIJNSA_1CILi2EEENSC_ILi1EEESE_EEEEENSB_IJNSC_ILi128EEENSC_ILi64EEENSB_IJSI_EEEEEENS_10tfloat32_tESL_NSA_8TiledMMAINSA_8MMA_AtomIJNSA_23SM100_MMA_TF32_2x1SM_SSISL_SL_fLi128ELi64ELNSA_4UMMA5MajorE0ELSQ_1ELNSP_7ScaleInE0ELSR_0EEEEEENSA_6LayoutINSB_IJSE_SE_SE_EEENSB_IJNSC_ILi0EEESW_SW_EEEEENSB_IJNSA_10UnderscoreESZ_SZ_EEEEENS7_6detail27Sm100ImplicitGemmTileTraitsINSA_25SM100_TMA_2SM_LOAD_IM2COLENSA_14ComposedLayoutINSA_7SwizzleILi3ELi4ELi3EEENSA_18smem_ptr_flag_bitsILi32EEENSU_INSB_IJNSC_ILi8EEENSC_ILi32EEEEEENSB_IJS1B_SE_EEEEEEEvEENS13_INSA_18SM100_TMA_2SM_LOADENS15_INS16_ILi2ELi5ELi2EEES19_NSU_INSB_IJS1B_NSC_ILi4EEEEEENSB_IJSE_S1B_EEEEEEEvEEEENS_8epilogue10collective18CollectiveEpilogueINS1Q_23Sm100TmaWarpSpecializedILi3ELi2ELi16ELb1ELb0EEEJNSB_IJSI_SI_SJ_EEENSB_IJNSU_ISI_SE_EENSU_INSB_IJNSC_ILi16EEESD_EEES1L_EEEEESL_NSB_IJNSB_IJllllEEESE_SW_EEESL_S22_NS1Q_6fusion15FusionCallbacksIS1U_NS23_17LinearCombinationISL_fSL_fLNS_15FloatRoundStyleE2EEES1V_S20_JEEENSA_5SM1004TMEM4LOAD26SM100_TMEM_LOAD_32dp32b16xENSA_20SM90_TMA_LOAD_IM2COLENS15_INS16_ILi2ELi4ELi3EEES19_NSU_INSB_IJS1A_S1X_EEENSB_IJS1X_SE_EEEEEEENSA_39AutoVectorizingCopyWithAssumedAlignmentILi128EEENSA_21SM90_TMA_STORE_IM2COLES2I_S2K_S2K_EEEvvEEEEvNT_6ParamsE) ;  /* 0xffffff4004b07950 */ /* 0x000fea0003c3ffff */
        .weak           $__internal_2_$__cuda_sm10x_tcgen05_guardrail_trap_unallocated_columns_being_dealloced
        .type           $__internal_2_$__cuda_sm10x_tcgen05_guardrail_trap_unallocated_columns_being_dealloced,@function
        .size           $__internal_2_$__cuda_sm10x_tcgen05_guardrail_trap_unallocated_columns_being_dealloced,(.L_x_177 - $__internal_2_$__cuda_sm10x_tcgen05_guardrail_trap_unallocated_columns_being_dealloced)
$__internal_2_$__cuda_sm10x_tcgen05_guardrail_trap_unallocated_columns_being_dealloced:
[----:B------:R-:W-:Y:S05]  /*bd40*/  BPT.TRAP 0x1 ;  /* 0x000000040000795c */ /* 0x000fea0000300000 */
[----:B------:R-:W-:-:S04]  /*bd50*/  HFMA2 R3, -RZ, RZ, 0, 0 ;  /* 0x00000000ff037431 */ /* 0x000fc800000001ff */
[----:B------:R-:W-:Y:S05]  /*bd60*/  RET.REL.NODEC R2 `(_ZN7cutlass13device_kernelINS_4conv6kernel13ConvUniversalINS1_16ConvProblemShapeILNS1_8OperatorE1ELi3EEENS1_10collective14CollectiveConvINS1_47MainloopSm100TmaUmmaWarpSpecializedImplicitGemmILS5_1ELi8ELi3ELi1ELi2EN4cute5tupleIJNSA_1CILi2EEENSC_ILi1EEESE_EEEEENSB_IJNSC_ILi128EEENSC_ILi64EEENSB_IJSI_EEEEEENS_10tfloat32_tESL_NSA_8TiledMMAINSA_8MMA_AtomIJNSA_23SM100_MMA_TF32_2x1SM_SSISL_SL_fLi128ELi64ELNSA_4UMMA5MajorE0ELSQ_1ELNSP_7ScaleInE0ELSR_0EEEEEENSA_6LayoutINSB_IJSE_SE_SE_EEENSB_IJNSC_ILi0EEESW_SW_EEEEENSB_IJNSA_10UnderscoreESZ_SZ_EEEEENS7_6detail27Sm100ImplicitGemmTileTraitsINSA_25SM100_TMA_2SM_LOAD_IM2COLENSA_14ComposedLayoutINSA_7SwizzleILi3ELi4ELi3EEENSA_18smem_ptr_flag_bitsILi32EEENSU_INSB_IJNSC_ILi8EEENSC_ILi32EEEEEENSB_IJS1B_SE_EEEEEEEvEENS13_INSA_18SM100_TMA_2SM_LOADENS15_INS16_ILi2ELi5ELi2EEES19_NSU_INSB_IJS1B_NSC_ILi4EEEEEENSB_IJSE_S1B_EEEEEEEvEEEENS_8epilogue10collective18CollectiveEpilogueINS1Q_23Sm100TmaWarpSpecializedILi3ELi2ELi16ELb1ELb0EEEJNSB_IJSI_SI_SJ_EEENSB_IJNSU_ISI_SE_EENSU_INSB_IJNSC_ILi16EEESD_EEES1L_EEEEESL_NSB_IJNSB_IJllllEEESE_SW_EEESL_S22_NS1Q_6fusion15FusionCallbacksIS1U_NS23_17LinearCombinationISL_fSL_fLNS_15FloatRoundStyleE2EEES1V_S20_JEEENSA_5SM1004TMEM4LOAD26SM100_TMEM_LOAD_32dp32b16xENSA_20SM90_TMA_LOAD_IM2COLENS15_INS16_ILi2ELi4ELi3EEES19_NSU_INSB_IJS1A_S1X_EEENSB_IJS1X_SE_EEEEEEENSA_39AutoVectorizingCopyWithAssumedAlignmentILi128EEENSA_21SM90_TMA_STORE_IM2COLES2I_S2K_S2K_EEEvvEEEEvNT_6ParamsE) ;  /* 0xffffff4002a47950 */ /* 0x000fea0003c3ffff */
.L_x_176:
[----:B------:R-:W-:-:S00]  /*bd70*/  BRA `(.L_x_176) ;  /* 0xfffffffc00fc7947 */ /* 0x000fc0000383ffff */
[----:B------:R-:W-:-:S00]  /*bd80*/  NOP ;  /* 0x0000000000007918 */ /* 0x000fc00000000000 */
[----:B------:R-:W-:-:S00]  /*bd90*/  NOP ;  /* 0x0000000000007918 */ /* 0x000fc00000000000 */
[----:B------:R-:W-:-:S00]  /*bda0*/  NOP ;  /* 0x0000000000007918 */ /* 0x000fc00000000000 */
[----:B------:R-:W-:-:S00]  /*bdb0*/  NOP ;  /* 0x0000000000007918 */ /* 0x000fc00000000000 */
[----:B------:R-:W-:-:S00]  /*bdc0*/  NOP ;  /* 0x0000000000007918 */ /* 0x000fc00000000000 */
[----:B------:R-:W-:-:S00]  /*bdd0*/  NOP ;  /* 0x0000000000007918 */ /* 0x000fc00000000000 */
[----:B------:R-:W-:-:S00]  /*bde0*/  NOP ;  /* 0x0000000000007918 */ /* 0x000fc00000000000 */
[----:B------:R-:W-:-:S00]  /*bdf0*/  NOP ;  /* 0x0000000000007918 */ /* 0x000fc00000000000 */
.L_x_177:


//--------------------- .nv.global.init           --------------------------
	.section	.nv.global.init,"aw",@progbits
.nv.global.init:
	.type		$str$29,@object
	.size		$str$29,($str$30 - $str$29)
$str$29:
        /*0000*/ 	.byte	0x28, 0x61, 0x64, 0x64, 0x72, 0x65, 0x73, 0x73, 0x20, 0x26, 0x20, 0x6d, 0x61, 0x73, 0x6b, 0x29
        /*0010*/ 	.byte	0x20, 0x3d, 0x3d, 0x20, 0x30, 0x00
	.type		$str$30,@object
	.size		$str$30,($str$28 - $str$30)
$str$30:
        /*0016*/ 	.byte	0x2f, 0x74, 0x6d, 0x70, 0x2f, 0x63, 0x75, 0x74, 0x6c, 0x61, 0x73, 0x73, 0x5f, 0x73, 0x77, 0x65
        /*0026*/ 	.byte	0x65, 0x70, 0x5f, 0x73, 0x72, 0x63, 0x2f, 0x69, 0x6e, 0x63, 0x6c, 0x75, 0x64, 0x65, 0x2f, 0x63
        /*0036*/ 	.byte	0x75, 0x74, 0x65, 0x2f, 0x70, 0x6f, 0x69, 0x6e, 0x74, 0x65, 0x72, 0x5f, 0x66, 0x6c, 0x61, 0x67
        /*0046*/ 	.byte	0x67, 0x65, 0x64, 0x2e, 0x68, 0x70, 0x70, 0x00
	.type		$str$28,@object
	.size		$str$28,($str$27 - $str$28)
$str$28:
        /*004e*/ 	.byte	0x2f, 0x74, 0x6d, 0x70, 0x2f, 0x63, 0x75, 0x74, 0x6c, 0x61, 0x73, 0x73, 0x5f, 0x73, 0x77, 0x65
        /*005e*/ 	.byte	0x65, 0x70, 0x5f, 0x73, 0x72, 0x63, 0x2f, 0x69, 0x6e, 0x63, 0x6c, 0x75, 0x64, 0x65, 0x2f, 0x63
        /*006e*/ 	.byte	0x75, 0x74, 0x65, 0x2f, 0x61, 0x74, 0x6f, 0x6d, 0x2f, 0x63, 0x6f, 0x70, 0x79, 0x5f, 0x74, 0x72
        /*007e*/ 	.byte	0x61, 0x69, 0x74, 0x73, 0x5f, 0x73, 0x6d, 0x31, 0x30, 0x30, 0x2e, 0x68, 0x70, 0x70, 0x00
	.type		$str$27,@object
	.size		$str$27,(__unnamed_1 - $str$27)
$str$27:
        /*008d*/ 	.byte	0x28, 0x28, 0x75, 0x69, 0x6e, 0x74, 0x33, 0x32, 0x5f, 0x74, 0x28, 0x74, 0x68, 0x72, 0x65, 0x61
        /*009d*/ 	.byte	0x64, 0x49, 0x64, 0x78, 0x2e, 0x78, 0x29, 0x20, 0x2f, 0x20, 0x33, 0x32, 0x29, 0x20, 0x25, 0x20
        /*00ad*/ 	.byte	0x34, 0x29, 0x20, 0x3d, 0x3d, 0x20, 0x28, 0x28, 0x28, 0x74, 0x6d, 0x65, 0x6d, 0x5f, 0x61, 0x64
        /*00bd*/ 	.byte	0x64, 0x72, 0x20, 0x3e, 0x3e, 0x20, 0x31, 0x36, 0x29, 0x20, 0x2f, 0x20, 0x33, 0x32, 0x29, 0x20
        /*00cd*/ 	.byte	0x25, 0x20, 0x34, 0x29, 0x00
	.type		__unnamed_1,@object
	.size		__unnamed_1,(__unnamed_2 - __unnamed_1)
__unnamed_1:
        /*00d2*/ 	.byte	0x61, 0x75, 0x74, 0x6f, 0x20, 0x63, 0x75, 0x74, 0x65, 0x3a, 0x3a, 0x61, 0x73, 0x5f, 0x70, 0x6f
        /* <DEDUP_REMOVED lines=24> */
        /*0262*/ 	.byte	0x43, 0x3c, 0x32, 0x30, 0x34, 0x38, 0x3e, 0x3e, 0x3e, 0x3e, 0x5d, 0x00
	.type		__unnamed_2,@object
	.size		__unnamed_2,(.L_2 - __unnamed_2)
__unnamed_2:
        /* <DEDUP_REMOVED lines=42> */
        /*050e*/ 	.byte	0x3e, 0x5d, 0x00
.L_2:


//--------------------- .nv.shared._ZN7cutlass13device_kernelINS_4conv6kernel13ConvUniversalINS1_16ConvProblemShapeILNS1_8OperatorE1ELi3EEENS1_10collective14CollectiveConvINS1_47MainloopSm100TmaUmmaWarpSpecializedImplicitGemmILS5_1ELi8ELi3ELi1ELi2EN4cute5tupleIJNSA_1CILi2EEENSC_ILi1EEESE_EEEEENSB_IJNSC_ILi128EEENSC_ILi64EEENSB_IJSI_EEEEEENS_10tfloat32_tESL_NSA_8TiledMMAINSA_8MMA_AtomIJNSA_23SM100_MMA_TF32_2x1SM_SSISL_SL_fLi128ELi64ELNSA_4UMMA5MajorE0ELSQ_1ELNSP_7ScaleInE0ELSR_0EEEEEENSA_6LayoutINSB_IJSE_SE_SE_EEENSB_IJNSC_ILi0EEESW_SW_EEEEENSB_IJNSA_10UnderscoreESZ_SZ_EEEEENS7_6detail27Sm100ImplicitGemmTileTraitsINSA_25SM100_TMA_2SM_LOAD_IM2COLENSA_14ComposedLayoutINSA_7SwizzleILi3ELi4ELi3EEENSA_18smem_ptr_flag_bitsILi32EEENSU_INSB_IJNSC_ILi8EEENSC_ILi32EEEEEENSB_IJS1B_SE_EEEEEEEvEENS13_INSA_18SM100_TMA_2SM_LOADENS15_INS16_ILi2ELi5ELi2EEES19_NSU_INSB_IJS1B_NSC_ILi4EEEEEENSB_IJSE_S1B_EEEEEEEvEEEENS_8epilogue10collective18CollectiveEpilogueINS1Q_23Sm100TmaWarpSpecializedILi3ELi2ELi16ELb1ELb0EEEJNSB_IJSI_SI_SJ_EEENSB_IJNSU_ISI_SE_EENSU_INSB_IJNSC_ILi16EEESD_EEES1L_EEEEESL_NSB_IJNSB_IJllllEEESE_SW_EEESL_S22_NS1Q_6fusion15FusionCallbacksIS1U_NS23_17LinearCombinationISL_fSL_fLNS_15FloatRoundStyleE2EEES1V_S20_JEEENSA_5SM1004TMEM4LOAD26SM100_TMEM_LOAD_32dp32b16xENSA_20SM90_TMA_LOAD_IM2COLENS15_INS16_ILi2ELi4ELi3EEES19_NSU_INSB_IJS1A_S1X_EEENSB_IJS1X_SE_EEEEEEENSA_39AutoVectorizingCopyWithAssumedAlignmentILi128EEENSA_21SM90_TMA_STORE_IM2COLES2I_S2K_S2K_EEEvvEEEEvNT_6ParamsE --------------------------
	.section	.nv.shared._ZN7cutlass13device_kernelINS_4conv6kernel13ConvUniversalINS1_16ConvProblemShapeILNS1_8OperatorE1ELi3EEENS1_10collective14CollectiveConvINS1_47MainloopSm100TmaUmmaWarpSpecializedImplicitGemmILS5_1ELi8ELi3ELi1ELi2EN4cute5tupleIJNSA_1CILi2EEENSC_ILi1EEESE_EEEEENSB_IJNSC_ILi128EEENSC_ILi64EEENSB_IJSI_EEEEEENS_10tfloat32_tESL_NSA_8TiledMMAINSA_8MMA_AtomIJNSA_23SM100_MMA_TF32_2x1SM_SSISL_SL_fLi128ELi64ELNSA_4UMMA5MajorE0ELSQ_1ELNSP_7ScaleInE0ELSR_0EEEEEENSA_6LayoutINSB_IJSE_SE_SE_EEENSB_IJNSC_ILi0EEESW_SW_EEEEENSB_IJNSA_10UnderscoreESZ_SZ_EEEEENS7_6detail27Sm100ImplicitGemmTileTraitsINSA_25SM100_TMA_2SM_LOAD_IM2COLENSA_14ComposedLayoutINSA_7SwizzleILi3ELi4ELi3EEENSA_18smem_ptr_flag_bitsILi32EEENSU_INSB_IJNSC_ILi8EEENSC_ILi32EEEEEENSB_IJS1B_SE_EEEEEEEvEENS13_INSA_18SM100_TMA_2SM_LOADENS15_INS16_ILi2ELi5ELi2EEES19_NSU_INSB_IJS1B_NSC_ILi4EEEEEENSB_IJSE_S1B_EEEEEEEvEEEENS_8epilogue10collective18CollectiveEpilogueINS1Q_23Sm100TmaWarpSpecializedILi3ELi2ELi16ELb1ELb0EEEJNSB_IJSI_SI_SJ_EEENSB_IJNSU_ISI_SE_EENSU_INSB_IJNSC_ILi16EEESD_EEES1L_EEEEESL_NSB_IJNSB_IJllllEEESE_SW_EEESL_S22_NS1Q_6fusion15FusionCallbacksIS1U_NS23_17LinearCombinationISL_fSL_fLNS_15FloatRoundStyleE2EEES1V_S20_JEEENSA_5SM1004TMEM4LOAD26SM100_TMEM_LOAD_32dp32b16xENSA_20SM90_TMA_LOAD_IM2COLENS15_INS16_ILi2ELi4ELi3EEES19_NSU_INSB_IJS1A_S1X_EEENSB_IJS1X_SE_EEEEEEENSA_39AutoVectorizingCopyWithAssumedAlignmentILi128EEENSA_21SM90_TMA_STORE_IM2COLES2I_S2K_S2K_EEEvvEEEEvNT_6ParamsE,"aw",@nobits
	.sectionflags	@""
	.align	16
	.zero		1024


//--------------------- .nv.shared.reserved.0     --------------------------
	.section	.nv.shared.reserved.0,"aw",@nobits
	.weak		__nv_reservedSMEM_offset_0_alias
	.size		__nv_reservedSMEM_offset_0_alias, 0, 64
	.other		__nv_reservedSMEM_offset_0_alias,@"STO_CUDA_RESERVED_SHARED STV_DEFAULT"
__nv_reservedSMEM_offset_0_alias:
	.zero		0
.nv.shared.reserved.0:
	.zero		64
	.weak		__nv_reservedSMEM_tcgen05_partition
	.type		__nv_reservedSMEM_tcgen05_partition,@object
	.size		__nv_reservedSMEM_tcgen05_partition,(.L_0 - __nv_reservedSMEM_tcgen05_partition)
__nv_reservedSMEM_tcgen05_partition:
	.zero		32
.L_0:


//--------------------- .nv.global                --------------------------
	.section	.nv.global,"aw",@nobits
.nv.global:
	.type		_ZN39_INTERNAL_526ebb42_4_k_cu_94f1f3b7_34464cute1_E,@object
	.size		_ZN39_INTERNAL_526ebb42_4_k_cu_94f1f3b7_34464cute1_E,(_ZN39_INTERNAL_526ebb42_4_k_cu_94f1f3b7_34464cuda3std3__45__cpo6cbeginE - _ZN39_INTERNAL_526ebb42_4_k_cu_94f1f3b7_34464cute1_E)
_ZN39_INTERNAL_526ebb42_4_k_cu_94f1f3b7_34464cute1_E:
	.zero		1
	.type		_ZN39_INTERNAL_526ebb42_4_k_cu_94f1f3b7_34464cuda3std3__45__cpo6cbeginE,@object
	.size		_ZN39_INTERNAL_526ebb42_4_k_cu_94f1f3b7_34464cuda3std3__45__cpo6cbeginE,(_ZN39_INTERNAL_526ebb42_4_k_cu_94f1f3b7_34464cuda3std3__48in_placeE - _ZN39_INTERNAL_526ebb42_4_k_cu_94f1f3b7_34464cuda3std3__45__cpo6cbeginE)
_ZN39_INTERNAL_526ebb42_4_k_cu_94f1f3b7_34464cuda3std3__45__cpo6cbeginE:
	.zero		1
	.type		_ZN39_INTERNAL_526ebb42_4_k_cu_94f1f3b7_34464cuda3std3__48in_placeE,@object
	.size		_ZN39_INTERNAL_526ebb42_4_k_cu_94f1f3b7_34464cuda3std3__48in_placeE,(_ZN39_INTERNAL_526ebb42_4_k_cu_94f1f3b7_34464cuda3std6ranges3__45__cpo9iter_moveE - _ZN39_INTERNAL_526ebb42_4_k_cu_94f1f3b7_34464cuda3std3__48in_placeE)
_ZN39_INTERNAL_526ebb42_4_k_cu_94f1f3b7_34464cuda3std3__48in_placeE:
	.zero		1
	.type		_ZN39_INTERNAL_526ebb42_4_k_cu_94f1f3b7_34464cuda3std6ranges3__45__cpo9iter_moveE,@object
	.size		_ZN39_INTERNAL_526ebb42_4_k_cu_94f1f3b7_34464cuda3std6ranges3__45__cpo9iter_moveE,(_ZN39_INTERNAL_526ebb42_4_k_cu_94f1f3b7_34464cuda3std3__45__cpo5beginE - _ZN39_INTERNAL_526ebb42_4_k_cu_94f1f3b7_34464cuda3std6ranges3__45__cpo9iter_moveE)
_ZN39_INTERNAL_526ebb42_4_k_cu_94f1f3b7_34464cuda3std6ranges3__45__cpo9iter_moveE:
	.zero		1
	.type		_ZN39_INTERNAL_526ebb42_4_k_cu_94f1f3b7_34464cuda3std3__45__cpo5beginE,@object
	.size		_ZN39_INTERNAL_526ebb42_4_k_cu_94f1f3b7_34464cuda3std3__45__cpo5beginE,(_ZN39_INTERNAL_526ebb42_4_k_cu_94f1f3b7_34464cuda3std3__441_GLOBAL__N__526ebb42_4_k_cu_94f1f3b7_34466ignoreE - _ZN39_INTERNAL_526ebb42_4_k_cu_94f1f3b7_34464cuda3std3__45__cpo5beginE)
_ZN39_INTERNAL_526ebb42_4_k_cu_94f1f3b7_34464cuda3std3__45__cpo5beginE:
	.zero		1
	.type		_ZN39_INTERNAL_526ebb42_4_k_cu_94f1f3b7_34464cuda3std3__441_GLOBAL__N__526ebb42_4_k_cu_94f1f3b7_34466ignoreE,@object
	.size		_ZN39_INTERNAL_526ebb42_4_k_cu_94f1f3b7_34464cuda3std3__441_GLOBAL__N__526ebb42_4_k_cu_94f1f3b7_34466ignoreE,(_ZN39_INTERNAL_526ebb42_4_k_cu_94f1f3b7_34464cute7productE - _ZN39_INTERNAL_526ebb42_4_k_cu_94f1f3b7_34464cuda3std3__441_GLOBAL__N__526ebb42_4_k_cu_94f1f3b7_34466ignoreE)
_ZN39_INTERNAL_526ebb42_4_k_cu_94f1f3b7_34464cuda3std3__441_GLOBAL__N__526ebb42_4_k_cu_94f1f3b7_34466ignoreE:
	.zero		1
	.type		_ZN39_INTERNAL_526ebb42_4_k_cu_94f1f3b7_34464cute7productE,@object
	.size		_ZN39_INTERNAL_526ebb42_4_k_cu_94f1f3b7_34464cute7productE,(_ZN39_INTERNAL_526ebb42_4_k_cu_94f1f3b7_34464cuda3std3__45__cpo3endE - _ZN39_INTERNAL_526ebb42_4_k_cu_94f1f3b7_34464cute7productE)
_ZN39_INTERNAL_526ebb42_4_k_cu_94f1f3b7_34464cute7productE:
	.zero		1
	.type		_ZN39_INTERNAL_526ebb42_4_k_cu_94f1f3b7_34464cuda3std3__45__cpo3endE,@object
	.size		_ZN39_INTERNAL_526ebb42_4_k_cu_94f1f3b7_34464cuda3std3__45__cpo3endE,(_ZN39_INTERNAL_526ebb42_4_k_cu_94f1f3b7_34464cuda3std3__419piecewise_constructE - _ZN39_INTERNAL_526ebb42_4_k_cu_94f1f3b7_34464cuda3std3__45__cpo3endE)
_ZN39_INTERNAL_526ebb42_4_k_cu_94f1f3b7_34464cuda3std3__45__cpo3endE:
	.zero		1
	.type		_ZN39_INTERNAL_526ebb42_4_k_cu_94f1f3b7_34464cuda3std3__419piecewise_constructE,@object
	.size		_ZN39_INTERNAL_526ebb42_4_k_cu_94f1f3b7_34464cuda3std3__419piecewise_constructE,(_ZN39_INTERNAL_526ebb42_4_k_cu_94f1f3b7_34464cuda3std3__45__cpo4cendE - _ZN39_INTERNAL_526ebb42_4_k_cu_94f1f3b7_34464cuda3std3__419piecewise_constructE)
_ZN39_INTERNAL_526ebb42_4_k_cu_94f1f3b7_34464cuda3std3__419piecewise_constructE:
	.zero		1
	.type		_ZN39_INTERNAL_526ebb42_4_k_cu_94f1f3b7_34464cuda3std3__45__cpo4cendE,@object
	.size		_ZN39_INTERNAL_526ebb42_4_k_cu_94f1f3b7_34464cuda3std3__45__cpo4cendE,(_ZN39_INTERNAL_526ebb42_4_k_cu_94f1f3b7_34464cuda3std6ranges3__45__cpo4swapE - _ZN39_INTERNAL_526ebb42_4_k_cu_94f1f3b7_34464cuda3std3__45__cpo4cendE)
_ZN39_INTERNAL_526ebb42_4_k_cu_94f1f3b7_34464cuda3std3__45__cpo4cendE:
	.zero		1
	.type		_ZN39_INTERNAL_526ebb42_4_k_cu_94f1f3b7_34464cuda3std6ranges3__45__cpo4swapE,@object
	.size		_ZN39_INTERNAL_526ebb42_4_k_cu_94f1f3b7_34464cuda3std6ranges3__45__cpo4swapE,(.L_10 - _ZN39_INTERNAL_526ebb42_4_k_cu_94f1f3b7_34464cuda3std6ranges3__45__cpo4swapE)
_ZN39_INTERNAL_526ebb42_4_k_cu_94f1f3b7_34464cuda3std6ranges3__45__cpo4swapE:
	.zero		1
.L_10:


//--------------------- .nv.constant0._ZN7cutlass13device_kernelINS_4conv6kernel13ConvUniversalINS1_16ConvProblemShapeILNS1_8OperatorE1ELi3EEENS1_10collective14CollectiveConvINS1_47MainloopSm100TmaUmmaWarpSpecializedImplicitGemmILS5_1ELi8ELi3ELi1ELi2EN4cute5tupleIJNSA_1CILi2EEENSC_ILi1EEESE_EEEEENSB_IJNSC_ILi128EEENSC_ILi64EEENSB_IJSI_EEEEEENS_10tfloat32_tESL_NSA_8TiledMMAINSA_8MMA_AtomIJNSA_23SM100_MMA_TF32_2x1SM_SSISL_SL_fLi128ELi64ELNSA_4UMMA5MajorE0ELSQ_1ELNSP_7ScaleInE0ELSR_0EEEEEENSA_6LayoutINSB_IJSE_SE_SE_EEENSB_IJNSC_ILi0EEESW_SW_EEEEENSB_IJNSA_10UnderscoreESZ_SZ_EEEEENS7_6detail27Sm100ImplicitGemmTileTraitsINSA_25SM100_TMA_2SM_LOAD_IM2COLENSA_14ComposedLayoutINSA_7SwizzleILi3ELi4ELi3EEENSA_18smem_ptr_flag_bitsILi32EEENSU_INSB_IJNSC_ILi8EEENSC_ILi32EEEEEENSB_IJS1B_SE_EEEEEEEvEENS13_INSA_18SM100_TMA_2SM_LOADENS15_INS16_ILi2ELi5ELi2EEES19_NSU_INSB_IJS1B_NSC_ILi4EEEEEENSB_IJSE_S1B_EEEEEEEvEEEENS_8epilogue10collective18CollectiveEpilogueINS1Q_23Sm100TmaWarpSpecializedILi3ELi2ELi16ELb1ELb0EEEJNSB_IJSI_SI_SJ_EEENSB_IJNSU_ISI_SE_EENSU_INSB_IJNSC_ILi16EEESD_EEES1L_EEEEESL_NSB_IJNSB_IJllllEEESE_SW_EEESL_S22_NS1Q_6fusion15FusionCallbacksIS1U_NS23_17LinearCombinationISL_fSL_fLNS_15FloatRoundStyleE2EEES1V_S20_JEEENSA_5SM1004TMEM4LOAD26SM100_TMEM_LOAD_32dp32b16xENSA_20SM90_TMA_LOAD_IM2COLENS15_INS16_ILi2ELi4ELi3EEES19_NSU_INSB_IJS1A_S1X_EEENSB_IJS1X_SE_EEEEEEENSA_39AutoVectorizingCopyWithAssumedAlignmentILi128EEENSA_21SM90_TMA_STORE_IM2COLES2I_S2K_S2K_EEEvvEEEEvNT_6ParamsE --------------------------
	.section	.nv.constant0._ZN7cutlass13device_kernelINS_4conv6kernel13ConvUniversalINS1_16ConvProblemShapeILNS1_8OperatorE1ELi3EEENS1_10collective14CollectiveConvINS1_47MainloopSm100TmaUmmaWarpSpecializedImplicitGemmILS5_1ELi8ELi3ELi1ELi2EN4cute5tupleIJNSA_1CILi2EEENSC_ILi1EEESE_EEEEENSB_IJNSC_ILi128EEENSC_ILi64EEENSB_IJSI_EEEEEENS_10tfloat32_tESL_NSA_8TiledMMAINSA_8MMA_AtomIJNSA_23SM100_MMA_TF32_2x1SM_SSISL_SL_fLi128ELi64ELNSA_4UMMA5MajorE0ELSQ_1ELNSP_7ScaleInE0ELSR_0EEEEEENSA_6LayoutINSB_IJSE_SE_SE_EEENSB_IJNSC_ILi0EEESW_SW_EEEEENSB_IJNSA_10UnderscoreESZ_SZ_EEEEENS7_6detail27Sm100ImplicitGemmTileTraitsINSA_25SM100_TMA_2SM_LOAD_IM2COLENSA_14ComposedLayoutINSA_7SwizzleILi3ELi4ELi3EEENSA_18smem_ptr_flag_bitsILi32EEENSU_INSB_IJNSC_ILi8EEENSC_ILi32EEEEEENSB_IJS1B_SE_EEEEEEEvEENS13_INSA_18SM100_TMA_2SM_LOADENS15_INS16_ILi2ELi5ELi2EEES19_NSU_INSB_IJS1B_NSC_ILi4EEEEEENSB_IJSE_S1B_EEEEEEEvEEEENS_8epilogue10collective18CollectiveEpilogueINS1Q_23Sm100TmaWarpSpecializedILi3ELi2ELi16ELb1ELb0EEEJNSB_IJSI_SI_SJ_EEENSB_IJNSU_ISI_SE_EENSU_INSB_IJNSC_ILi16EEESD_EEES1L_EEEEESL_NSB_IJNSB_IJllllEEESE_SW_EEESL_S22_NS1Q_6fusion15FusionCallbacksIS1U_NS23_17LinearCombinationISL_fSL_fLNS_15FloatRoundStyleE2EEES1V_S20_JEEENSA_5SM1004TMEM4LOAD26SM100_TMEM_LOAD_32dp32b16xENSA_20SM90_TMA_LOAD_IM2COLENS15_INS16_ILi2ELi4ELi3EEES19_NSU_INSB_IJS1A_S1X_EEENSB_IJS1X_SE_EEEEEEENSA_39AutoVectorizingCopyWithAssumedAlignmentILi128EEENSA_21SM90_TMA_STORE_IM2COLES2I_S2K_S2K_EEEvvEEEEvNT_6ParamsE,"a",@progbits
	.sectionflags	@""
	.align	4
.nv.constant0._ZN7cutlass13device_kernelINS_4conv6kernel13ConvUniversalINS1_16ConvProblemShapeILNS1_8OperatorE1ELi3EEENS1_10collective14CollectiveConvINS1_47MainloopSm100TmaUmmaWarpSpecializedImplicitGemmILS5_1ELi8ELi3ELi1ELi2EN4cute5tupleIJNSA_1CILi2EEENSC_ILi1EEESE_EEEEENSB_IJNSC_ILi128EEENSC_ILi64EEENSB_IJSI_EEEEEENS_10tfloat32_tESL_NSA_8TiledMMAINSA_8MMA_AtomIJNSA_23SM100_MMA_TF32_2x1SM_SSISL_SL_fLi128ELi64ELNSA_4UMMA5MajorE0ELSQ_1ELNSP_7ScaleInE0ELSR_0EEEEEENSA_6LayoutINSB_IJSE_SE_SE_EEENSB_IJNSC_ILi0EEESW_SW_EEEEENSB_IJNSA_10UnderscoreESZ_SZ_EEEEENS7_6detail27Sm100ImplicitGemmTileTraitsINSA_25SM100_TMA_2SM_LOAD_IM2COLENSA_14ComposedLayoutINSA_7SwizzleILi3ELi4ELi3EEENSA_18smem_ptr_flag_bitsILi32EEENSU_INSB_IJNSC_ILi8EEENSC_ILi32EEEEEENSB_IJS1B_SE_EEEEEEEvEENS13_INSA_18SM100_TMA_2SM_LOADENS15_INS16_ILi2ELi5ELi2EEES19_NSU_INSB_IJS1B_NSC_ILi4EEEEEENSB_IJSE_S1B_EEEEEEEvEEEENS_8epilogue10collective18CollectiveEpilogueINS1Q_23Sm100TmaWarpSpecializedILi3ELi2ELi16ELb1ELb0EEEJNSB_IJSI_SI_SJ_EEENSB_IJNSU_ISI_SE_EENSU_INSB_IJNSC_ILi16EEESD_EEES1L_EEEEESL_NSB_IJNSB_IJllllEEESE_SW_EEESL_S22_NS1Q_6fusion15FusionCallbacksIS1U_NS23_17LinearCombinationISL_fSL_fLNS_15FloatRoundStyleE2EEES1V_S20_JEEENSA_5SM1004TMEM4LOAD26SM100_TMEM_LOAD_32dp32b16xENSA_20SM90_TMA_LOAD_IM2COLENS15_INS16_ILi2ELi4ELi3EEES19_NSU_INSB_IJS1A_S1X_EEENSB_IJS1X_SE_EEEEEEENSA_39AutoVectorizingCopyWithAssumedAlignmentILi128EEENSA_21SM90_TMA_STORE_IM2COLES2I_S2K_S2K_EEEvvEEEEvNT_6ParamsE:
	.zero		3200


//--------------------- SYMBOLS --------------------------

	.type		.nv.reservedSmem.offset0,@object
	.size		.nv.reservedSmem.offset0,0x4
	.type		.nv.reservedSmem.cap,@object
	.size		.nv.reservedSmem.cap,0x4
	.type		__assertfail,@function
